//
// Generated by NVIDIA NVVM Compiler
//
// Compiler Build ID: CL-36424714
// Cuda compilation tools, release 13.0, V13.0.88
// Based on NVVM 20.0.0
//

.version 9.0
.target sm_100
.address_size 64

.global .align 4 .f32 sfma_out;
.global .align 8 .f64 dfma_out;

.entry _Z16fp_hammer_kernelv()
{
	.reg .pred 	%p<4>;
	.reg .b32 	%r<9>;
	.reg .b32 	%f<16399>;
	.reg .b64 	%fd<16399>;

	bar.sync 	0;
	mov.b32 	%r7, 0;
	mov.f64 	%fd9, 0dC16312D000000000;
	mov.f32 	%f9, 0fC7C35000;
	mov.f32 	%f16395, %f9;
	mov.f32 	%f16396, %f9;
	mov.f64 	%fd16395, %fd9;
	mov.f64 	%fd16396, %fd9;
$L__BB0_1:
	// begin inline asm
	fma.rn.f64    %fd16395, %fd16395, 0.9999, 0.01;
	// end inline asm
	// begin inline asm
	fma.rn.f64    %fd16396, %fd16396, 0.9999, 0.01;
	// end inline asm
	// begin inline asm
	fma.rn.f32    %f16395, %f16395, 0.9999, 0.01;
	// end inline asm
	// begin inline asm
	fma.rn.f32    %f16396, %f16396, 0.9999, 0.01;
	// end inline asm
	// begin inline asm
	fma.rn.f64    %fd16395, %fd16395, 0.9999, 0.01;
	// end inline asm
	// begin inline asm
	fma.rn.f64    %fd16396, %fd16396, 0.9999, 0.01;
	// end inline asm
	// begin inline asm
	fma.rn.f32    %f16395, %f16395, 0.9999, 0.01;
	// end inline asm
	// begin inline asm
	fma.rn.f32    %f16396, %f16396, 0.9999, 0.01;
	// end inline asm
	// begin inline asm
	fma.rn.f64    %fd16395, %fd16395, 0.9999, 0.01;
	// end inline asm
	// begin inline asm
	fma.rn.f64    %fd16396, %fd16396, 0.9999, 0.01;
	// end inline asm
	// begin inline asm
	fma.rn.f32    %f16395, %f16395, 0.9999, 0.01;
	// end inline asm
	// begin inline asm
	fma.rn.f32    %f16396, %f16396, 0.9999, 0.01;
	// end inline asm
	// begin inline asm
	fma.rn.f64    %fd16395, %fd16395, 0.9999, 0.01;
	// end inline asm
	// begin inline asm
	fma.rn.f64    %fd16396, %fd16396, 0.9999, 0.01;
	// end inline asm
	// begin inline asm
	fma.rn.f32    %f16395, %f16395, 0.9999, 0.01;
	// end inline asm
	// begin inline asm
	fma.rn.f32    %f16396, %f16396, 0.9999, 0.01;
	// end inline asm
	// begin inline asm
	fma.rn.f64    %fd16395, %fd16395, 0.9999, 0.01;
	// end inline asm
	// begin inline asm
	fma.rn.f64    %fd16396, %fd16396, 0.9999, 0.01;
	// end inline asm
	// begin inline asm
	fma.rn.f32    %f16395, %f16395, 0.9999, 0.01;
	// end inline asm
	// begin inline asm
	fma.rn.f32    %f16396, %f16396, 0.9999, 0.01;
	// end inline asm
	// begin inline asm
	fma.rn.f64    %fd16395, %fd16395, 0.9999, 0.01;
	// end inline asm
	// begin inline asm
	fma.rn.f64    %fd16396, %fd16396, 0.9999, 0.01;
	// end inline asm
	// begin inline asm
	fma.rn.f32    %f16395, %f16395, 0.9999, 0.01;
	// end inline asm
	// begin inline asm
	fma.rn.f32    %f16396, %f16396, 0.9999, 0.01;
	// end inline asm
	// begin inline asm
	fma.rn.f64    %fd16395, %fd16395, 0.9999, 0.01;
	// end inline asm
	// begin inline asm
	fma.rn.f64    %fd16396, %fd16396, 0.9999, 0.01;
	// end inline asm
	// begin inline asm
	fma.rn.f32    %f16395, %f16395, 0.9999, 0.01;
	// end inline asm
	// begin inline asm
	fma.rn.f32    %f16396, %f16396, 0.9999, 0.01;
	// end inline asm
	// begin inline asm
	fma.rn.f64    %fd16395, %fd16395, 0.9999, 0.01;
	// end inline asm
	// begin inline asm
	fma.rn.f64    %fd16396, %fd16396, 0.9999, 0.01;
	// end inline asm
	// begin inline asm
	fma.rn.f32    %f16395, %f16395, 0.9999, 0.01;
	// end inline asm
	// begin inline asm
	fma.rn.f32    %f16396, %f16396, 0.9999, 0.01;
	// end inline asm
	// begin inline asm
	fma.rn.f64    %fd16395, %fd16395, 0.9999, 0.01;
	// end inline asm
	// begin inline asm
	fma.rn.f64    %fd16396, %fd16396, 0.9999, 0.01;
	// end inline asm
	// begin inline asm
	fma.rn.f32    %f16395, %f16395, 0.9999, 0.01;
	// end inline asm
	// begin inline asm
	fma.rn.f32    %f16396, %f16396, 0.9999, 0.01;
	// end inline asm
	// begin inline asm
	fma.rn.f64    %fd16395, %fd16395, 0.9999, 0.01;
	// end inline asm
	// begin inline asm
	fma.rn.f64    %fd16396, %fd16396, 0.9999, 0.01;
	// end inline asm
	// begin inline asm
	fma.rn.f32    %f16395, %f16395, 0.9999, 0.01;
	// end inline asm
	// begin inline asm
	fma.rn.f32    %f16396, %f16396, 0.9999, 0.01;
	// end inline asm
	// begin inline asm
	fma.rn.f64    %fd16395, %fd16395, 0.9999, 0.01;
	// end inline asm
	// begin inline asm
	fma.rn.f64    %fd16396, %fd16396, 0.9999, 0.01;
	// end inline asm
	// begin inline asm
	fma.rn.f32    %f16395, %f16395, 0.9999, 0.01;
	// end inline asm
	// begin inline asm
	fma.rn.f32    %f16396, %f16396, 0.9999, 0.01;
	// end inline asm
	// begin inline asm
	fma.rn.f64    %fd16395, %fd16395, 0.9999, 0.01;
	// end inline asm
	// begin inline asm
	fma.rn.f64    %fd16396, %fd16396, 0.9999, 0.01;
	// end inline asm
	// begin inline asm
	fma.rn.f32    %f16395, %f16395, 0.9999, 0.01;
	// end inline asm
	// begin inline asm
	fma.rn.f32    %f16396, %f16396, 0.9999, 0.01;
	// end inline asm
	// begin inline asm
	fma.rn.f64    %fd16395, %fd16395, 0.9999, 0.01;
	// end inline asm
	// begin inline asm
	fma.rn.f64    %fd16396, %fd16396, 0.9999, 0.01;
	// end inline asm
	// begin inline asm
	fma.rn.f32    %f16395, %f16395, 0.9999, 0.01;
	// end inline asm
	// begin inline asm
	fma.rn.f32    %f16396, %f16396, 0.9999, 0.01;
	// end inline asm
	// begin inline asm
	fma.rn.f64    %fd16395, %fd16395, 0.9999, 0.01;
	// end inline asm
	// begin inline asm
	fma.rn.f64    %fd16396, %fd16396, 0.9999, 0.01;
	// end inline asm
	// begin inline asm
	fma.rn.f32    %f16395, %f16395, 0.9999, 0.01;
	// end inline asm
	// begin inline asm
	fma.rn.f32    %f16396, %f16396, 0.9999, 0.01;
	// end inline asm
	// begin inline asm
	fma.rn.f64    %fd16395, %fd16395, 0.9999, 0.01;
	// end inline asm
	// begin inline asm
	fma.rn.f64    %fd16396, %fd16396, 0.9999, 0.01;
	// end inline asm
	// begin inline asm
	fma.rn.f32    %f16395, %f16395, 0.9999, 0.01;
	// end inline asm
	// begin inline asm
	fma.rn.f32    %f16396, %f16396, 0.9999, 0.01;
	// end inline asm
	// begin inline asm
	fma.rn.f64    %fd16395, %fd16395, 0.9999, 0.01;
	// end inline asm
	// begin inline asm
	fma.rn.f64    %fd16396, %fd16396, 0.9999, 0.01;
	// end inline asm
	// begin inline asm
	fma.rn.f32    %f16395, %f16395, 0.9999, 0.01;
	// end inline asm
	// begin inline asm
	fma.rn.f32    %f16396, %f16396, 0.9999, 0.01;
	// end inline asm
	// begin inline asm
	fma.rn.f64    %fd16395, %fd16395, 0.9999, 0.01;
	// end inline asm
	// begin inline asm
	fma.rn.f64    %fd16396, %fd16396, 0.9999, 0.01;
	// end inline asm
	// begin inline asm
	fma.rn.f32    %f16395, %f16395, 0.9999, 0.01;
	// end inline asm
	// begin inline asm
	fma.rn.f32    %f16396, %f16396, 0.9999, 0.01;
	// end inline asm
	// begin inline asm
	fma.rn.f64    %fd16395, %fd16395, 0.9999, 0.01;
	// end inline asm
	// begin inline asm
	fma.rn.f64    %fd16396, %fd16396, 0.9999, 0.01;
	// end inline asm
	// begin inline asm
	fma.rn.f32    %f16395, %f16395, 0.9999, 0.01;
	// end inline asm
	// begin inline asm
	fma.rn.f32    %f16396, %f16396, 0.9999, 0.01;
	// end inline asm
	// begin inline asm
	fma.rn.f64    %fd16395, %fd16395, 0.9999, 0.01;
	// end inline asm
	// begin inline asm
	fma.rn.f64    %fd16396, %fd16396, 0.9999, 0.01;
	// end inline asm
	// begin inline asm
	fma.rn.f32    %f16395, %f16395, 0.9999, 0.01;
	// end inline asm
	// begin inline asm
	fma.rn.f32    %f16396, %f16396, 0.9999, 0.01;
	// end inline asm
	// begin inline asm
	fma.rn.f64    %fd16395, %fd16395, 0.9999, 0.01;
	// end inline asm
	// begin inline asm
	fma.rn.f64    %fd16396, %fd16396, 0.9999, 0.01;
	// end inline asm
	// begin inline asm
	fma.rn.f32    %f16395, %f16395, 0.9999, 0.01;
	// end inline asm
	// begin inline asm
	fma.rn.f32    %f16396, %f16396, 0.9999, 0.01;
	// end inline asm
	// begin inline asm
	fma.rn.f64    %fd16395, %fd16395, 0.9999, 0.01;
	// end inline asm
	// begin inline asm
	fma.rn.f64    %fd16396, %fd16396, 0.9999, 0.01;
	// end inline asm
	// begin inline asm
	fma.rn.f32    %f16395, %f16395, 0.9999, 0.01;
	// end inline asm
	// begin inline asm
	fma.rn.f32    %f16396, %f16396, 0.9999, 0.01;
	// end inline asm
	// begin inline asm
	fma.rn.f64    %fd16395, %fd16395, 0.9999, 0.01;
	// end inline asm
	// begin inline asm
	fma.rn.f64    %fd16396, %fd16396, 0.9999, 0.01;
	// end inline asm
	// begin inline asm
	fma.rn.f32    %f16395, %f16395, 0.9999, 0.01;
	// end inline asm
	// begin inline asm
	fma.rn.f32    %f16396, %f16396, 0.9999, 0.01;
	// end inline asm
	// begin inline asm
	fma.rn.f64    %fd16395, %fd16395, 0.9999, 0.01;
	// end inline asm
	// begin inline asm
	fma.rn.f64    %fd16396, %fd16396, 0.9999, 0.01;
	// end inline asm
	// begin inline asm
	fma.rn.f32    %f16395, %f16395, 0.9999, 0.01;
	// end inline asm
	// begin inline asm
	fma.rn.f32    %f16396, %f16396, 0.9999, 0.01;
	// end inline asm
	// begin inline asm
	fma.rn.f64    %fd16395, %fd16395, 0.9999, 0.01;
	// end inline asm
	// begin inline asm
	fma.rn.f64    %fd16396, %fd16396, 0.9999, 0.01;
	// end inline asm
	// begin inline asm
	fma.rn.f32    %f16395, %f16395, 0.9999, 0.01;
	// end inline asm
	// begin inline asm
	fma.rn.f32    %f16396, %f16396, 0.9999, 0.01;
	// end inline asm
	// begin inline asm
	fma.rn.f64    %fd16395, %fd16395, 0.9999, 0.01;
	// end inline asm
	// begin inline asm
	fma.rn.f64    %fd16396, %fd16396, 0.9999, 0.01;
	// end inline asm
	// begin inline asm
	fma.rn.f32    %f16395, %f16395, 0.9999, 0.01;
	// end inline asm
	// begin inline asm
	fma.rn.f32    %f16396, %f16396, 0.9999, 0.01;
	// end inline asm
	// begin inline asm
	fma.rn.f64    %fd16395, %fd16395, 0.9999, 0.01;
	// end inline asm
	// begin inline asm
	fma.rn.f64    %fd16396, %fd16396, 0.9999, 0.01;
	// end inline asm
	// begin inline asm
	fma.rn.f32    %f16395, %f16395, 0.9999, 0.01;
	// end inline asm
	// begin inline asm
	fma.rn.f32    %f16396, %f16396, 0.9999, 0.01;
	// end inline asm
	// begin inline asm
	fma.rn.f64    %fd16395, %fd16395, 0.9999, 0.01;
	// end inline asm
	// begin inline asm
	fma.rn.f64    %fd16396, %fd16396, 0.9999, 0.01;
	// end inline asm
	// begin inline asm
	fma.rn.f32    %f16395, %f16395, 0.9999, 0.01;
	// end inline asm
	// begin inline asm
	fma.rn.f32    %f16396, %f16396, 0.9999, 0.01;
	// end inline asm
	// begin inline asm
	fma.rn.f64    %fd16395, %fd16395, 0.9999, 0.01;
	// end inline asm
	// begin inline asm
	fma.rn.f64    %fd16396, %fd16396, 0.9999, 0.01;
	// end inline asm
	// begin inline asm
	fma.rn.f32    %f16395, %f16395, 0.9999, 0.01;
	// end inline asm
	// begin inline asm
	fma.rn.f32    %f16396, %f16396, 0.9999, 0.01;
	// end inline asm
	// begin inline asm
	fma.rn.f64    %fd16395, %fd16395, 0.9999, 0.01;
	// end inline asm
	// begin inline asm
	fma.rn.f64    %fd16396, %fd16396, 0.9999, 0.01;
	// end inline asm
	// begin inline asm
	fma.rn.f32    %f16395, %f16395, 0.9999, 0.01;
	// end inline asm
	// begin inline asm
	fma.rn.f32    %f16396, %f16396, 0.9999, 0.01;
	// end inline asm
	// begin inline asm
	fma.rn.f64    %fd16395, %fd16395, 0.9999, 0.01;
	// end inline asm
	// begin inline asm
	fma.rn.f64    %fd16396, %fd16396, 0.9999, 0.01;
	// end inline asm
	// begin inline asm
	fma.rn.f32    %f16395, %f16395, 0.9999, 0.01;
	// end inline asm
	// begin inline asm
	fma.rn.f32    %f16396, %f16396, 0.9999, 0.01;
	// end inline asm
	// begin inline asm
	fma.rn.f64    %fd16395, %fd16395, 0.9999, 0.01;
	// end inline asm
	// begin inline asm
	fma.rn.f64    %fd16396, %fd16396, 0.9999, 0.01;
	// end inline asm
	// begin inline asm
	fma.rn.f32    %f16395, %f16395, 0.9999, 0.01;
	// end inline asm
	// begin inline asm
	fma.rn.f32    %f16396, %f16396, 0.9999, 0.01;
	// end inline asm
	// begin inline asm
	fma.rn.f64    %fd16395, %fd16395, 0.9999, 0.01;
	// end inline asm
	// begin inline asm
	fma.rn.f64    %fd16396, %fd16396, 0.9999, 0.01;
	// end inline asm
	// begin inline asm
	fma.rn.f32    %f16395, %f16395, 0.9999, 0.01;
	// end inline asm
	// begin inline asm
	fma.rn.f32    %f16396, %f16396, 0.9999, 0.01;
	// end inline asm
	// begin inline asm
	fma.rn.f64    %fd16395, %fd16395, 0.9999, 0.01;
	// end inline asm
	// begin inline asm
	fma.rn.f64    %fd16396, %fd16396, 0.9999, 0.01;
	// end inline asm
	// begin inline asm
	fma.rn.f32    %f16395, %f16395, 0.9999, 0.01;
	// end inline asm
	// begin inline asm
	fma.rn.f32    %f16396, %f16396, 0.9999, 0.01;
	// end inline asm
	// begin inline asm
	fma.rn.f64    %fd16395, %fd16395, 0.9999, 0.01;
	// end inline asm
	// begin inline asm
	fma.rn.f64    %fd16396, %fd16396, 0.9999, 0.01;
	// end inline asm
	// begin inline asm
	fma.rn.f32    %f16395, %f16395, 0.9999, 0.01;
	// end inline asm
	// begin inline asm
	fma.rn.f32    %f16396, %f16396, 0.9999, 0.01;
	// end inline asm
	// begin inline asm
	fma.rn.f64    %fd16395, %fd16395, 0.9999, 0.01;
	// end inline asm
	// begin inline asm
	fma.rn.f64    %fd16396, %fd16396, 0.9999, 0.01;
	// end inline asm
	// begin inline asm
	fma.rn.f32    %f16395, %f16395, 0.9999, 0.01;
	// end inline asm
	// begin inline asm
	fma.rn.f32    %f16396, %f16396, 0.9999, 0.01;
	// end inline asm
	// begin inline asm
	fma.rn.f64    %fd16395, %fd16395, 0.9999, 0.01;
	// end inline asm
	// begin inline asm
	fma.rn.f64    %fd16396, %fd16396, 0.9999, 0.01;
	// end inline asm
	// begin inline asm
	fma.rn.f32    %f16395, %f16395, 0.9999, 0.01;
	// end inline asm
	// begin inline asm
	fma.rn.f32    %f16396, %f16396, 0.9999, 0.01;
	// end inline asm
	// begin inline asm
	fma.rn.f64    %fd16395, %fd16395, 0.9999, 0.01;
	// end inline asm
	// begin inline asm
	fma.rn.f64    %fd16396, %fd16396, 0.9999, 0.01;
	// end inline asm
	// begin inline asm
	fma.rn.f32    %f16395, %f16395, 0.9999, 0.01;
	// end inline asm
	// begin inline asm
	fma.rn.f32    %f16396, %f16396, 0.9999, 0.01;
	// end inline asm
	// begin inline asm
	fma.rn.f64    %fd16395, %fd16395, 0.9999, 0.01;
	// end inline asm
	// begin inline asm
	fma.rn.f64    %fd16396, %fd16396, 0.9999, 0.01;
	// end inline asm
	// begin inline asm
	fma.rn.f32    %f16395, %f16395, 0.9999, 0.01;
	// end inline asm
	// begin inline asm
	fma.rn.f32    %f16396, %f16396, 0.9999, 0.01;
	// end inline asm
	// begin inline asm
	fma.rn.f64    %fd16395, %fd16395, 0.9999, 0.01;
	// end inline asm
	// begin inline asm
	fma.rn.f64    %fd16396, %fd16396, 0.9999, 0.01;
	// end inline asm
	// begin inline asm
	fma.rn.f32    %f16395, %f16395, 0.9999, 0.01;
	// end inline asm
	// begin inline asm
	fma.rn.f32    %f16396, %f16396, 0.9999, 0.01;
	// end inline asm
	// begin inline asm
	fma.rn.f64    %fd16395, %fd16395, 0.9999, 0.01;
	// end inline asm
	// begin inline asm
	fma.rn.f64    %fd16396, %fd16396, 0.9999, 0.01;
	// end inline asm
	// begin inline asm
	fma.rn.f32    %f16395, %f16395, 0.9999, 0.01;
	// end inline asm
	// begin inline asm
	fma.rn.f32    %f16396, %f16396, 0.9999, 0.01;
	// end inline asm
	// begin inline asm
	fma.rn.f64    %fd16395, %fd16395, 0.9999, 0.01;
	// end inline asm
	// begin inline asm
	fma.rn.f64    %fd16396, %fd16396, 0.9999, 0.01;
	// end inline asm
	// begin inline asm
	fma.rn.f32    %f16395, %f16395, 0.9999, 0.01;
	// end inline asm
	// begin inline asm
	fma.rn.f32    %f16396, %f16396, 0.9999, 0.01;
	// end inline asm
	// begin inline asm
	fma.rn.f64    %fd16395, %fd16395, 0.9999, 0.01;
	// end inline asm
	// begin inline asm
	fma.rn.f64    %fd16396, %fd16396, 0.9999, 0.01;
	// end inline asm
	// begin inline asm
	fma.rn.f32    %f16395, %f16395, 0.9999, 0.01;
	// end inline asm
	// begin inline asm
	fma.rn.f32    %f16396, %f16396, 0.9999, 0.01;
	// end inline asm
	// begin inline asm
	fma.rn.f64    %fd16395, %fd16395, 0.9999, 0.01;
	// end inline asm
	// begin inline asm
	fma.rn.f64    %fd16396, %fd16396, 0.9999, 0.01;
	// end inline asm
	// begin inline asm
	fma.rn.f32    %f16395, %f16395, 0.9999, 0.01;
	// end inline asm
	// begin inline asm
	fma.rn.f32    %f16396, %f16396, 0.9999, 0.01;
	// end inline asm
	// begin inline asm
	fma.rn.f64    %fd16395, %fd16395, 0.9999, 0.01;
	// end inline asm
	// begin inline asm
	fma.rn.f64    %fd16396, %fd16396, 0.9999, 0.01;
	// end inline asm
	// begin inline asm
	fma.rn.f32    %f16395, %f16395, 0.9999, 0.01;
	// end inline asm
	// begin inline asm
	fma.rn.f32    %f16396, %f16396, 0.9999, 0.01;
	// end inline asm
	// begin inline asm
	fma.rn.f64    %fd16395, %fd16395, 0.9999, 0.01;
	// end inline asm
	// begin inline asm
	fma.rn.f64    %fd16396, %fd16396, 0.9999, 0.01;
	// end inline asm
	// begin inline asm
	fma.rn.f32    %f16395, %f16395, 0.9999, 0.01;
	// end inline asm
	// begin inline asm
	fma.rn.f32    %f16396, %f16396, 0.9999, 0.01;
	// end inline asm
	// begin inline asm
	fma.rn.f64    %fd16395, %fd16395, 0.9999, 0.01;
	// end inline asm
	// begin inline asm
	fma.rn.f64    %fd16396, %fd16396, 0.9999, 0.01;
	// end inline asm
	// begin inline asm
	fma.rn.f32    %f16395, %f16395, 0.9999, 0.01;
	// end inline asm
	// begin inline asm
	fma.rn.f32    %f16396, %f16396, 0.9999, 0.01;
	// end inline asm
	// begin inline asm
	fma.rn.f64    %fd16395, %fd16395, 0.9999, 0.01;
	// end inline asm
	// begin inline asm
	fma.rn.f64    %fd16396, %fd16396, 0.9999, 0.01;
	// end inline asm
	// begin inline asm
	fma.rn.f32    %f16395, %f16395, 0.9999, 0.01;
	// end inline asm
	// begin inline asm
	fma.rn.f32    %f16396, %f16396, 0.9999, 0.01;
	// end inline asm
	// begin inline asm
	fma.rn.f64    %fd16395, %fd16395, 0.9999, 0.01;
	// end inline asm
	// begin inline asm
	fma.rn.f64    %fd16396, %fd16396, 0.9999, 0.01;
	// end inline asm
	// begin inline asm
	fma.rn.f32    %f16395, %f16395, 0.9999, 0.01;
	// end inline asm
	// begin inline asm
	fma.rn.f32    %f16396, %f16396, 0.9999, 0.01;
	// end inline asm
	// begin inline asm
	fma.rn.f64    %fd16395, %fd16395, 0.9999, 0.01;
	// end inline asm
	// begin inline asm
	fma.rn.f64    %fd16396, %fd16396, 0.9999, 0.01;
	// end inline asm
	// begin inline asm
	fma.rn.f32    %f16395, %f16395, 0.9999, 0.01;
	// end inline asm
	// begin inline asm
	fma.rn.f32    %f16396, %f16396, 0.9999, 0.01;
	// end inline asm
	// begin inline asm
	fma.rn.f64    %fd16395, %fd16395, 0.9999, 0.01;
	// end inline asm
	// begin inline asm
	fma.rn.f64    %fd16396, %fd16396, 0.9999, 0.01;
	// end inline asm
	// begin inline asm
	fma.rn.f32    %f16395, %f16395, 0.9999, 0.01;
	// end inline asm
	// begin inline asm
	fma.rn.f32    %f16396, %f16396, 0.9999, 0.01;
	// end inline asm
	// begin inline asm
	fma.rn.f64    %fd16395, %fd16395, 0.9999, 0.01;
	// end inline asm
	// begin inline asm
	fma.rn.f64    %fd16396, %fd16396, 0.9999, 0.01;
	// end inline asm
	// begin inline asm
	fma.rn.f32    %f16395, %f16395, 0.9999, 0.01;
	// end inline asm
	// begin inline asm
	fma.rn.f32    %f16396, %f16396, 0.9999, 0.01;
	// end inline asm
	// begin inline asm
	fma.rn.f64    %fd16395, %fd16395, 0.9999, 0.01;
	// end inline asm
	// begin inline asm
	fma.rn.f64    %fd16396, %fd16396, 0.9999, 0.01;
	// end inline asm
	// begin inline asm
	fma.rn.f32    %f16395, %f16395, 0.9999, 0.01;
	// end inline asm
	// begin inline asm
	fma.rn.f32    %f16396, %f16396, 0.9999, 0.01;
	// end inline asm
	// begin inline asm
	fma.rn.f64    %fd16395, %fd16395, 0.9999, 0.01;
	// end inline asm
	// begin inline asm
	fma.rn.f64    %fd16396, %fd16396, 0.9999, 0.01;
	// end inline asm
	// begin inline asm
	fma.rn.f32    %f16395, %f16395, 0.9999, 0.01;
	// end inline asm
	// begin inline asm
	fma.rn.f32    %f16396, %f16396, 0.9999, 0.01;
	// end inline asm
	// begin inline asm
	fma.rn.f64    %fd16395, %fd16395, 0.9999, 0.01;
	// end inline asm
	// begin inline asm
	fma.rn.f64    %fd16396, %fd16396, 0.9999, 0.01;
	// end inline asm
	// begin inline asm
	fma.rn.f32    %f16395, %f16395, 0.9999, 0.01;
	// end inline asm
	// begin inline asm
	fma.rn.f32    %f16396, %f16396, 0.9999, 0.01;
	// end inline asm
	// begin inline asm
	fma.rn.f64    %fd16395, %fd16395, 0.9999, 0.01;
	// end inline asm
	// begin inline asm
	fma.rn.f64    %fd16396, %fd16396, 0.9999, 0.01;
	// end inline asm
	// begin inline asm
	fma.rn.f32    %f16395, %f16395, 0.9999, 0.01;
	// end inline asm
	// begin inline asm
	fma.rn.f32    %f16396, %f16396, 0.9999, 0.01;
	// end inline asm
	// begin inline asm
	fma.rn.f64    %fd16395, %fd16395, 0.9999, 0.01;
	// end inline asm
	// begin inline asm
	fma.rn.f64    %fd16396, %fd16396, 0.9999, 0.01;
	// end inline asm
	// begin inline asm
	fma.rn.f32    %f16395, %f16395, 0.9999, 0.01;
	// end inline asm
	// begin inline asm
	fma.rn.f32    %f16396, %f16396, 0.9999, 0.01;
	// end inline asm
	// begin inline asm
	fma.rn.f64    %fd16395, %fd16395, 0.9999, 0.01;
	// end inline asm
	// begin inline asm
	fma.rn.f64    %fd16396, %fd16396, 0.9999, 0.01;
	// end inline asm
	// begin inline asm
	fma.rn.f32    %f16395, %f16395, 0.9999, 0.01;
	// end inline asm
	// begin inline asm
	fma.rn.f32    %f16396, %f16396, 0.9999, 0.01;
	// end inline asm
	// begin inline asm
	fma.rn.f64    %fd16395, %fd16395, 0.9999, 0.01;
	// end inline asm
	// begin inline asm
	fma.rn.f64    %fd16396, %fd16396, 0.9999, 0.01;
	// end inline asm
	// begin inline asm
	fma.rn.f32    %f16395, %f16395, 0.9999, 0.01;
	// end inline asm
	// begin inline asm
	fma.rn.f32    %f16396, %f16396, 0.9999, 0.01;
	// end inline asm
	// begin inline asm
	fma.rn.f64    %fd16395, %fd16395, 0.9999, 0.01;
	// end inline asm
	// begin inline asm
	fma.rn.f64    %fd16396, %fd16396, 0.9999, 0.01;
	// end inline asm
	// begin inline asm
	fma.rn.f32    %f16395, %f16395, 0.9999, 0.01;
	// end inline asm
	// begin inline asm
	fma.rn.f32    %f16396, %f16396, 0.9999, 0.01;
	// end inline asm
	// begin inline asm
	fma.rn.f64    %fd16395, %fd16395, 0.9999, 0.01;
	// end inline asm
	// begin inline asm
	fma.rn.f64    %fd16396, %fd16396, 0.9999, 0.01;
	// end inline asm
	// begin inline asm
	fma.rn.f32    %f16395, %f16395, 0.9999, 0.01;
	// end inline asm
	// begin inline asm
	fma.rn.f32    %f16396, %f16396, 0.9999, 0.01;
	// end inline asm
	// begin inline asm
	fma.rn.f64    %fd16395, %fd16395, 0.9999, 0.01;
	// end inline asm
	// begin inline asm
	fma.rn.f64    %fd16396, %fd16396, 0.9999, 0.01;
	// end inline asm
	// begin inline asm
	fma.rn.f32    %f16395, %f16395, 0.9999, 0.01;
	// end inline asm
	// begin inline asm
	fma.rn.f32    %f16396, %f16396, 0.9999, 0.01;
	// end inline asm
	// begin inline asm
	fma.rn.f64    %fd16395, %fd16395, 0.9999, 0.01;
	// end inline asm
	// begin inline asm
	fma.rn.f64    %fd16396, %fd16396, 0.9999, 0.01;
	// end inline asm
	// begin inline asm
	fma.rn.f32    %f16395, %f16395, 0.9999, 0.01;
	// end inline asm
	// begin inline asm
	fma.rn.f32    %f16396, %f16396, 0.9999, 0.01;
	// end inline asm
	// begin inline asm
	fma.rn.f64    %fd16395, %fd16395, 0.9999, 0.01;
	// end inline asm
	// begin inline asm
	fma.rn.f64    %fd16396, %fd16396, 0.9999, 0.01;
	// end inline asm
	// begin inline asm
	fma.rn.f32    %f16395, %f16395, 0.9999, 0.01;
	// end inline asm
	// begin inline asm
	fma.rn.f32    %f16396, %f16396, 0.9999, 0.01;
	// end inline asm
	// begin inline asm
	fma.rn.f64    %fd16395, %fd16395, 0.9999, 0.01;
	// end inline asm
	// begin inline asm
	fma.rn.f64    %fd16396, %fd16396, 0.9999, 0.01;
	// end inline asm
	// begin inline asm
	fma.rn.f32    %f16395, %f16395, 0.9999, 0.01;
	// end inline asm
	// begin inline asm
	fma.rn.f32    %f16396, %f16396, 0.9999, 0.01;
	// end inline asm
	// begin inline asm
	fma.rn.f64    %fd16395, %fd16395, 0.9999, 0.01;
	// end inline asm
	// begin inline asm
	fma.rn.f64    %fd16396, %fd16396, 0.9999, 0.01;
	// end inline asm
	// begin inline asm
	fma.rn.f32    %f16395, %f16395, 0.9999, 0.01;
	// end inline asm
	// begin inline asm
	fma.rn.f32    %f16396, %f16396, 0.9999, 0.01;
	// end inline asm
	// begin inline asm
	fma.rn.f64    %fd16395, %fd16395, 0.9999, 0.01;
	// end inline asm
	// begin inline asm
	fma.rn.f64    %fd16396, %fd16396, 0.9999, 0.01;
	// end inline asm
	// begin inline asm
	fma.rn.f32    %f16395, %f16395, 0.9999, 0.01;
	// end inline asm
	// begin inline asm
	fma.rn.f32    %f16396, %f16396, 0.9999, 0.01;
	// end inline asm
	// begin inline asm
	fma.rn.f64    %fd16395, %fd16395, 0.9999, 0.01;
	// end inline asm
	// begin inline asm
	fma.rn.f64    %fd16396, %fd16396, 0.9999, 0.01;
	// end inline asm
	// begin inline asm
	fma.rn.f32    %f16395, %f16395, 0.9999, 0.01;
	// end inline asm
	// begin inline asm
	fma.rn.f32    %f16396, %f16396, 0.9999, 0.01;
	// end inline asm
	// begin inline asm
	fma.rn.f64    %fd16395, %fd16395, 0.9999, 0.01;
	// end inline asm
	// begin inline asm
	fma.rn.f64    %fd16396, %fd16396, 0.9999, 0.01;
	// end inline asm
	// begin inline asm
	fma.rn.f32    %f16395, %f16395, 0.9999, 0.01;
	// end inline asm
	// begin inline asm
	fma.rn.f32    %f16396, %f16396, 0.9999, 0.01;
	// end inline asm
	// begin inline asm
	fma.rn.f64    %fd16395, %fd16395, 0.9999, 0.01;
	// end inline asm
	// begin inline asm
	fma.rn.f64    %fd16396, %fd16396, 0.9999, 0.01;
	// end inline asm
	// begin inline asm
	fma.rn.f32    %f16395, %f16395, 0.9999, 0.01;
	// end inline asm
	// begin inline asm
	fma.rn.f32    %f16396, %f16396, 0.9999, 0.01;
	// end inline asm
	// begin inline asm
	fma.rn.f64    %fd16395, %fd16395, 0.9999, 0.01;
	// end inline asm
	// begin inline asm
	fma.rn.f64    %fd16396, %fd16396, 0.9999, 0.01;
	// end inline asm
	// begin inline asm
	fma.rn.f32    %f16395, %f16395, 0.9999, 0.01;
	// end inline asm
	// begin inline asm
	fma.rn.f32    %f16396, %f16396, 0.9999, 0.01;
	// end inline asm
	// begin inline asm
	fma.rn.f64    %fd16395, %fd16395, 0.9999, 0.01;
	// end inline asm
	// begin inline asm
	fma.rn.f64    %fd16396, %fd16396, 0.9999, 0.01;
	// end inline asm
	// begin inline asm
	fma.rn.f32    %f16395, %f16395, 0.9999, 0.01;
	// end inline asm
	// begin inline asm
	fma.rn.f32    %f16396, %f16396, 0.9999, 0.01;
	// end inline asm
	// begin inline asm
	fma.rn.f64    %fd16395, %fd16395, 0.9999, 0.01;
	// end inline asm
	// begin inline asm
	fma.rn.f64    %fd16396, %fd16396, 0.9999, 0.01;
	// end inline asm
	// begin inline asm
	fma.rn.f32    %f16395, %f16395, 0.9999, 0.01;
	// end inline asm
	// begin inline asm
	fma.rn.f32    %f16396, %f16396, 0.9999, 0.01;
	// end inline asm
	// begin inline asm
	fma.rn.f64    %fd16395, %fd16395, 0.9999, 0.01;
	// end inline asm
	// begin inline asm
	fma.rn.f64    %fd16396, %fd16396, 0.9999, 0.01;
	// end inline asm
	// begin inline asm
	fma.rn.f32    %f16395, %f16395, 0.9999, 0.01;
	// end inline asm
	// begin inline asm
	fma.rn.f32    %f16396, %f16396, 0.9999, 0.01;
	// end inline asm
	// begin inline asm
	fma.rn.f64    %fd16395, %fd16395, 0.9999, 0.01;
	// end inline asm
	// begin inline asm
	fma.rn.f64    %fd16396, %fd16396, 0.9999, 0.01;
	// end inline asm
	// begin inline asm
	fma.rn.f32    %f16395, %f16395, 0.9999, 0.01;
	// end inline asm
	// begin inline asm
	fma.rn.f32    %f16396, %f16396, 0.9999, 0.01;
	// end inline asm
	// begin inline asm
	fma.rn.f64    %fd16395, %fd16395, 0.9999, 0.01;
	// end inline asm
	// begin inline asm
	fma.rn.f64    %fd16396, %fd16396, 0.9999, 0.01;
	// end inline asm
	// begin inline asm
	fma.rn.f32    %f16395, %f16395, 0.9999, 0.01;
	// end inline asm
	// begin inline asm
	fma.rn.f32    %f16396, %f16396, 0.9999, 0.01;
	// end inline asm
	// begin inline asm
	fma.rn.f64    %fd16395, %fd16395, 0.9999, 0.01;
	// end inline asm
	// begin inline asm
	fma.rn.f64    %fd16396, %fd16396, 0.9999, 0.01;
	// end inline asm
	// begin inline asm
	fma.rn.f32    %f16395, %f16395, 0.9999, 0.01;
	// end inline asm
	// begin inline asm
	fma.rn.f32    %f16396, %f16396, 0.9999, 0.01;
	// end inline asm
	// begin inline asm
	fma.rn.f64    %fd16395, %fd16395, 0.9999, 0.01;
	// end inline asm
	// begin inline asm
	fma.rn.f64    %fd16396, %fd16396, 0.9999, 0.01;
	// end inline asm
	// begin inline asm
	fma.rn.f32    %f16395, %f16395, 0.9999, 0.01;
	// end inline asm
	// begin inline asm
	fma.rn.f32    %f16396, %f16396, 0.9999, 0.01;
	// end inline asm
	// begin inline asm
	fma.rn.f64    %fd16395, %fd16395, 0.9999, 0.01;
	// end inline asm
	// begin inline asm
	fma.rn.f64    %fd16396, %fd16396, 0.9999, 0.01;
	// end inline asm
	// begin inline asm
	fma.rn.f32    %f16395, %f16395, 0.9999, 0.01;
	// end inline asm
	// begin inline asm
	fma.rn.f32    %f16396, %f16396, 0.9999, 0.01;
	// end inline asm
	// begin inline asm
	fma.rn.f64    %fd16395, %fd16395, 0.9999, 0.01;
	// end inline asm
	// begin inline asm
	fma.rn.f64    %fd16396, %fd16396, 0.9999, 0.01;
	// end inline asm
	// begin inline asm
	fma.rn.f32    %f16395, %f16395, 0.9999, 0.01;
	// end inline asm
	// begin inline asm
	fma.rn.f32    %f16396, %f16396, 0.9999, 0.01;
	// end inline asm
	// begin inline asm
	fma.rn.f64    %fd16395, %fd16395, 0.9999, 0.01;
	// end inline asm
	// begin inline asm
	fma.rn.f64    %fd16396, %fd16396, 0.9999, 0.01;
	// end inline asm
	// begin inline asm
	fma.rn.f32    %f16395, %f16395, 0.9999, 0.01;
	// end inline asm
	// begin inline asm
	fma.rn.f32    %f16396, %f16396, 0.9999, 0.01;
	// end inline asm
	// begin inline asm
	fma.rn.f64    %fd16395, %fd16395, 0.9999, 0.01;
	// end inline asm
	// begin inline asm
	fma.rn.f64    %fd16396, %fd16396, 0.9999, 0.01;
	// end inline asm
	// begin inline asm
	fma.rn.f32    %f16395, %f16395, 0.9999, 0.01;
	// end inline asm
	// begin inline asm
	fma.rn.f32    %f16396, %f16396, 0.9999, 0.01;
	// end inline asm
	// begin inline asm
	fma.rn.f64    %fd16395, %fd16395, 0.9999, 0.01;
	// end inline asm
	// begin inline asm
	fma.rn.f64    %fd16396, %fd16396, 0.9999, 0.01;
	// end inline asm
	// begin inline asm
	fma.rn.f32    %f16395, %f16395, 0.9999, 0.01;
	// end inline asm
	// begin inline asm
	fma.rn.f32    %f16396, %f16396, 0.9999, 0.01;
	// end inline asm
	// begin inline asm
	fma.rn.f64    %fd16395, %fd16395, 0.9999, 0.01;
	// end inline asm
	// begin inline asm
	fma.rn.f64    %fd16396, %fd16396, 0.9999, 0.01;
	// end inline asm
	// begin inline asm
	fma.rn.f32    %f16395, %f16395, 0.9999, 0.01;
	// end inline asm
	// begin inline asm
	fma.rn.f32    %f16396, %f16396, 0.9999, 0.01;
	// end inline asm
	// begin inline asm
	fma.rn.f64    %fd16395, %fd16395, 0.9999, 0.01;
	// end inline asm
	// begin inline asm
	fma.rn.f64    %fd16396, %fd16396, 0.9999, 0.01;
	// end inline asm
	// begin inline asm
	fma.rn.f32    %f16395, %f16395, 0.9999, 0.01;
	// end inline asm
	// begin inline asm
	fma.rn.f32    %f16396, %f16396, 0.9999, 0.01;
	// end inline asm
	// begin inline asm
	fma.rn.f64    %fd16395, %fd16395, 0.9999, 0.01;
	// end inline asm
	// begin inline asm
	fma.rn.f64    %fd16396, %fd16396, 0.9999, 0.01;
	// end inline asm
	// begin inline asm
	fma.rn.f32    %f16395, %f16395, 0.9999, 0.01;
	// end inline asm
	// begin inline asm
	fma.rn.f32    %f16396, %f16396, 0.9999, 0.01;
	// end inline asm
	// begin inline asm
	fma.rn.f64    %fd16395, %fd16395, 0.9999, 0.01;
	// end inline asm
	// begin inline asm
	fma.rn.f64    %fd16396, %fd16396, 0.9999, 0.01;
	// end inline asm
	// begin inline asm
	fma.rn.f32    %f16395, %f16395, 0.9999, 0.01;
	// end inline asm
	// begin inline asm
	fma.rn.f32    %f16396, %f16396, 0.9999, 0.01;
	// end inline asm
	// begin inline asm
	fma.rn.f64    %fd16395, %fd16395, 0.9999, 0.01;
	// end inline asm
	// begin inline asm
	fma.rn.f64    %fd16396, %fd16396, 0.9999, 0.01;
	// end inline asm
	// begin inline asm
	fma.rn.f32    %f16395, %f16395, 0.9999, 0.01;
	// end inline asm
	// begin inline asm
	fma.rn.f32    %f16396, %f16396, 0.9999, 0.01;
	// end inline asm
	// begin inline asm
	fma.rn.f64    %fd16395, %fd16395, 0.9999, 0.01;
	// end inline asm
	// begin inline asm
	fma.rn.f64    %fd16396, %fd16396, 0.9999, 0.01;
	// end inline asm
	// begin inline asm
	fma.rn.f32    %f16395, %f16395, 0.9999, 0.01;
	// end inline asm
	// begin inline asm
	fma.rn.f32    %f16396, %f16396, 0.9999, 0.01;
	// end inline asm
	// begin inline asm
	fma.rn.f64    %fd16395, %fd16395, 0.9999, 0.01;
	// end inline asm
	// begin inline asm
	fma.rn.f64    %fd16396, %fd16396, 0.9999, 0.01;
	// end inline asm
	// begin inline asm
	fma.rn.f32    %f16395, %f16395, 0.9999, 0.01;
	// end inline asm
	// begin inline asm
	fma.rn.f32    %f16396, %f16396, 0.9999, 0.01;
	// end inline asm
	// begin inline asm
	fma.rn.f64    %fd16395, %fd16395, 0.9999, 0.01;
	// end inline asm
	// begin inline asm
	fma.rn.f64    %fd16396, %fd16396, 0.9999, 0.01;
	// end inline asm
	// begin inline asm
	fma.rn.f32    %f16395, %f16395, 0.9999, 0.01;
	// end inline asm
	// begin inline asm
	fma.rn.f32    %f16396, %f16396, 0.9999, 0.01;
	// end inline asm
	// begin inline asm
	fma.rn.f64    %fd16395, %fd16395, 0.9999, 0.01;
	// end inline asm
	// begin inline asm
	fma.rn.f64    %fd16396, %fd16396, 0.9999, 0.01;
	// end inline asm
	// begin inline asm
	fma.rn.f32    %f16395, %f16395, 0.9999, 0.01;
	// end inline asm
	// begin inline asm
	fma.rn.f32    %f16396, %f16396, 0.9999, 0.01;
	// end inline asm
	// begin inline asm
	fma.rn.f64    %fd16395, %fd16395, 0.9999, 0.01;
	// end inline asm
	// begin inline asm
	fma.rn.f64    %fd16396, %fd16396, 0.9999, 0.01;
	// end inline asm
	// begin inline asm
	fma.rn.f32    %f16395, %f16395, 0.9999, 0.01;
	// end inline asm
	// begin inline asm
	fma.rn.f32    %f16396, %f16396, 0.9999, 0.01;
	// end inline asm
	// begin inline asm
	fma.rn.f64    %fd16395, %fd16395, 0.9999, 0.01;
	// end inline asm
	// begin inline asm
	fma.rn.f64    %fd16396, %fd16396, 0.9999, 0.01;
	// end inline asm
	// begin inline asm
	fma.rn.f32    %f16395, %f16395, 0.9999, 0.01;
	// end inline asm
	// begin inline asm
	fma.rn.f32    %f16396, %f16396, 0.9999, 0.01;
	// end inline asm
	// begin inline asm
	fma.rn.f64    %fd16395, %fd16395, 0.9999, 0.01;
	// end inline asm
	// begin inline asm
	fma.rn.f64    %fd16396, %fd16396, 0.9999, 0.01;
	// end inline asm
	// begin inline asm
	fma.rn.f32    %f16395, %f16395, 0.9999, 0.01;
	// end inline asm
	// begin inline asm
	fma.rn.f32    %f16396, %f16396, 0.9999, 0.01;
	// end inline asm
	// begin inline asm
	fma.rn.f64    %fd16395, %fd16395, 0.9999, 0.01;
	// end inline asm
	// begin inline asm
	fma.rn.f64    %fd16396, %fd16396, 0.9999, 0.01;
	// end inline asm
	// begin inline asm
	fma.rn.f32    %f16395, %f16395, 0.9999, 0.01;
	// end inline asm
	// begin inline asm
	fma.rn.f32    %f16396, %f16396, 0.9999, 0.01;
	// end inline asm
	// begin inline asm
	fma.rn.f64    %fd16395, %fd16395, 0.9999, 0.01;
	// end inline asm
	// begin inline asm
	fma.rn.f64    %fd16396, %fd16396, 0.9999, 0.01;
	// end inline asm
	// begin inline asm
	fma.rn.f32    %f16395, %f16395, 0.9999, 0.01;
	// end inline asm
	// begin inline asm
	fma.rn.f32    %f16396, %f16396, 0.9999, 0.01;
	// end inline asm
	// begin inline asm
	fma.rn.f64    %fd16395, %fd16395, 0.9999, 0.01;
	// end inline asm
	// begin inline asm
	fma.rn.f64    %fd16396, %fd16396, 0.9999, 0.01;
	// end inline asm
	// begin inline asm
	fma.rn.f32    %f16395, %f16395, 0.9999, 0.01;
	// end inline asm
	// begin inline asm
	fma.rn.f32    %f16396, %f16396, 0.9999, 0.01;
	// end inline asm
	// begin inline asm
	fma.rn.f64    %fd16395, %fd16395, 0.9999, 0.01;
	// end inline asm
	// begin inline asm
	fma.rn.f64    %fd16396, %fd16396, 0.9999, 0.01;
	// end inline asm
	// begin inline asm
	fma.rn.f32    %f16395, %f16395, 0.9999, 0.01;
	// end inline asm
	// begin inline asm
	fma.rn.f32    %f16396, %f16396, 0.9999, 0.01;
	// end inline asm
	// begin inline asm
	fma.rn.f64    %fd16395, %fd16395, 0.9999, 0.01;
	// end inline asm
	// begin inline asm
	fma.rn.f64    %fd16396, %fd16396, 0.9999, 0.01;
	// end inline asm
	// begin inline asm
	fma.rn.f32    %f16395, %f16395, 0.9999, 0.01;
	// end inline asm
	// begin inline asm
	fma.rn.f32    %f16396, %f16396, 0.9999, 0.01;
	// end inline asm
	// begin inline asm
	fma.rn.f64    %fd16395, %fd16395, 0.9999, 0.01;
	// end inline asm
	// begin inline asm
	fma.rn.f64    %fd16396, %fd16396, 0.9999, 0.01;
	// end inline asm
	// begin inline asm
	fma.rn.f32    %f16395, %f16395, 0.9999, 0.01;
	// end inline asm
	// begin inline asm
	fma.rn.f32    %f16396, %f16396, 0.9999, 0.01;
	// end inline asm
	// begin inline asm
	fma.rn.f64    %fd16395, %fd16395, 0.9999, 0.01;
	// end inline asm
	// begin inline asm
	fma.rn.f64    %fd16396, %fd16396, 0.9999, 0.01;
	// end inline asm
	// begin inline asm
	fma.rn.f32    %f16395, %f16395, 0.9999, 0.01;
	// end inline asm
	// begin inline asm
	fma.rn.f32    %f16396, %f16396, 0.9999, 0.01;
	// end inline asm
	// begin inline asm
	fma.rn.f64    %fd16395, %fd16395, 0.9999, 0.01;
	// end inline asm
	// begin inline asm
	fma.rn.f64    %fd16396, %fd16396, 0.9999, 0.01;
	// end inline asm
	// begin inline asm
	fma.rn.f32    %f16395, %f16395, 0.9999, 0.01;
	// end inline asm
	// begin inline asm
	fma.rn.f32    %f16396, %f16396, 0.9999, 0.01;
	// end inline asm
	// begin inline asm
	fma.rn.f64    %fd16395, %fd16395, 0.9999, 0.01;
	// end inline asm
	// begin inline asm
	fma.rn.f64    %fd16396, %fd16396, 0.9999, 0.01;
	// end inline asm
	// begin inline asm
	fma.rn.f32    %f16395, %f16395, 0.9999, 0.01;
	// end inline asm
	// begin inline asm
	fma.rn.f32    %f16396, %f16396, 0.9999, 0.01;
	// end inline asm
	// begin inline asm
	fma.rn.f64    %fd16395, %fd16395, 0.9999, 0.01;
	// end inline asm
	// begin inline asm
	fma.rn.f64    %fd16396, %fd16396, 0.9999, 0.01;
	// end inline asm
	// begin inline asm
	fma.rn.f32    %f16395, %f16395, 0.9999, 0.01;
	// end inline asm
	// begin inline asm
	fma.rn.f32    %f16396, %f16396, 0.9999, 0.01;
	// end inline asm
	// begin inline asm
	fma.rn.f64    %fd16395, %fd16395, 0.9999, 0.01;
	// end inline asm
	// begin inline asm
	fma.rn.f64    %fd16396, %fd16396, 0.9999, 0.01;
	// end inline asm
	// begin inline asm
	fma.rn.f32    %f16395, %f16395, 0.9999, 0.01;
	// end inline asm
	// begin inline asm
	fma.rn.f32    %f16396, %f16396, 0.9999, 0.01;
	// end inline asm
	// begin inline asm
	fma.rn.f64    %fd16395, %fd16395, 0.9999, 0.01;
	// end inline asm
	// begin inline asm
	fma.rn.f64    %fd16396, %fd16396, 0.9999, 0.01;
	// end inline asm
	// begin inline asm
	fma.rn.f32    %f16395, %f16395, 0.9999, 0.01;
	// end inline asm
	// begin inline asm
	fma.rn.f32    %f16396, %f16396, 0.9999, 0.01;
	// end inline asm
	// begin inline asm
	fma.rn.f64    %fd16395, %fd16395, 0.9999, 0.01;
	// end inline asm
	// begin inline asm
	fma.rn.f64    %fd16396, %fd16396, 0.9999, 0.01;
	// end inline asm
	// begin inline asm
	fma.rn.f32    %f16395, %f16395, 0.9999, 0.01;
	// end inline asm
	// begin inline asm
	fma.rn.f32    %f16396, %f16396, 0.9999, 0.01;
	// end inline asm
	// begin inline asm
	fma.rn.f64    %fd16395, %fd16395, 0.9999, 0.01;
	// end inline asm
	// begin inline asm
	fma.rn.f64    %fd16396, %fd16396, 0.9999, 0.01;
	// end inline asm
	// begin inline asm
	fma.rn.f32    %f16395, %f16395, 0.9999, 0.01;
	// end inline asm
	// begin inline asm
	fma.rn.f32    %f16396, %f16396, 0.9999, 0.01;
	// end inline asm
	// begin inline asm
	fma.rn.f64    %fd16395, %fd16395, 0.9999, 0.01;
	// end inline asm
	// begin inline asm
	fma.rn.f64    %fd16396, %fd16396, 0.9999, 0.01;
	// end inline asm
	// begin inline asm
	fma.rn.f32    %f16395, %f16395, 0.9999, 0.01;
	// end inline asm
	// begin inline asm
	fma.rn.f32    %f16396, %f16396, 0.9999, 0.01;
	// end inline asm
	// begin inline asm
	fma.rn.f64    %fd16395, %fd16395, 0.9999, 0.01;
	// end inline asm
	// begin inline asm
	fma.rn.f64    %fd16396, %fd16396, 0.9999, 0.01;
	// end inline asm
	// begin inline asm
	fma.rn.f32    %f16395, %f16395, 0.9999, 0.01;
	// end inline asm
	// begin inline asm
	fma.rn.f32    %f16396, %f16396, 0.9999, 0.01;
	// end inline asm
	// begin inline asm
	fma.rn.f64    %fd16395, %fd16395, 0.9999, 0.01;
	// end inline asm
	// begin inline asm
	fma.rn.f64    %fd16396, %fd16396, 0.9999, 0.01;
	// end inline asm
	// begin inline asm
	fma.rn.f32    %f16395, %f16395, 0.9999, 0.01;
	// end inline asm
	// begin inline asm
	fma.rn.f32    %f16396, %f16396, 0.9999, 0.01;
	// end inline asm
	// begin inline asm
	fma.rn.f64    %fd16395, %fd16395, 0.9999, 0.01;
	// end inline asm
	// begin inline asm
	fma.rn.f64    %fd16396, %fd16396, 0.9999, 0.01;
	// end inline asm
	// begin inline asm
	fma.rn.f32    %f16395, %f16395, 0.9999, 0.01;
	// end inline asm
	// begin inline asm
	fma.rn.f32    %f16396, %f16396, 0.9999, 0.01;
	// end inline asm
	// begin inline asm
	fma.rn.f64    %fd16395, %fd16395, 0.9999, 0.01;
	// end inline asm
	// begin inline asm
	fma.rn.f64    %fd16396, %fd16396, 0.9999, 0.01;
	// end inline asm
	// begin inline asm
	fma.rn.f32    %f16395, %f16395, 0.9999, 0.01;
	// end inline asm
	// begin inline asm
	fma.rn.f32    %f16396, %f16396, 0.9999, 0.01;
	// end inline asm
	// begin inline asm
	fma.rn.f64    %fd16395, %fd16395, 0.9999, 0.01;
	// end inline asm
	// begin inline asm
	fma.rn.f64    %fd16396, %fd16396, 0.9999, 0.01;
	// end inline asm
	// begin inline asm
	fma.rn.f32    %f16395, %f16395, 0.9999, 0.01;
	// end inline asm
	// begin inline asm
	fma.rn.f32    %f16396, %f16396, 0.9999, 0.01;
	// end inline asm
	// begin inline asm
	fma.rn.f64    %fd16395, %fd16395, 0.9999, 0.01;
	// end inline asm
	// begin inline asm
	fma.rn.f64    %fd16396, %fd16396, 0.9999, 0.01;
	// end inline asm
	// begin inline asm
	fma.rn.f32    %f16395, %f16395, 0.9999, 0.01;
	// end inline asm
	// begin inline asm
	fma.rn.f32    %f16396, %f16396, 0.9999, 0.01;
	// end inline asm
	// begin inline asm
	fma.rn.f64    %fd16395, %fd16395, 0.9999, 0.01;
	// end inline asm
	// begin inline asm
	fma.rn.f64    %fd16396, %fd16396, 0.9999, 0.01;
	// end inline asm
	// begin inline asm
	fma.rn.f32    %f16395, %f16395, 0.9999, 0.01;
	// end inline asm
	// begin inline asm
	fma.rn.f32    %f16396, %f16396, 0.9999, 0.01;
	// end inline asm
	// begin inline asm
	fma.rn.f64    %fd16395, %fd16395, 0.9999, 0.01;
	// end inline asm
	// begin inline asm
	fma.rn.f64    %fd16396, %fd16396, 0.9999, 0.01;
	// end inline asm
	// begin inline asm
	fma.rn.f32    %f16395, %f16395, 0.9999, 0.01;
	// end inline asm
	// begin inline asm
	fma.rn.f32    %f16396, %f16396, 0.9999, 0.01;
	// end inline asm
	// begin inline asm
	fma.rn.f64    %fd16395, %fd16395, 0.9999, 0.01;
	// end inline asm
	// begin inline asm
	fma.rn.f64    %fd16396, %fd16396, 0.9999, 0.01;
	// end inline asm
	// begin inline asm
	fma.rn.f32    %f16395, %f16395, 0.9999, 0.01;
	// end inline asm
	// begin inline asm
	fma.rn.f32    %f16396, %f16396, 0.9999, 0.01;
	// end inline asm
	// begin inline asm
	fma.rn.f64    %fd16395, %fd16395, 0.9999, 0.01;
	// end inline asm
	// begin inline asm
	fma.rn.f64    %fd16396, %fd16396, 0.9999, 0.01;
	// end inline asm
	// begin inline asm
	fma.rn.f32    %f16395, %f16395, 0.9999, 0.01;
	// end inline asm
	// begin inline asm
	fma.rn.f32    %f16396, %f16396, 0.9999, 0.01;
	// end inline asm
	// begin inline asm
	fma.rn.f64    %fd16395, %fd16395, 0.9999, 0.01;
	// end inline asm
	// begin inline asm
	fma.rn.f64    %fd16396, %fd16396, 0.9999, 0.01;
	// end inline asm
	// begin inline asm
	fma.rn.f32    %f16395, %f16395, 0.9999, 0.01;
	// end inline asm
	// begin inline asm
	fma.rn.f32    %f16396, %f16396, 0.9999, 0.01;
	// end inline asm
	// begin inline asm
	fma.rn.f64    %fd16395, %fd16395, 0.9999, 0.01;
	// end inline asm
	// begin inline asm
	fma.rn.f64    %fd16396, %fd16396, 0.9999, 0.01;
	// end inline asm
	// begin inline asm
	fma.rn.f32    %f16395, %f16395, 0.9999, 0.01;
	// end inline asm
	// begin inline asm
	fma.rn.f32    %f16396, %f16396, 0.9999, 0.01;
	// end inline asm
	// begin inline asm
	fma.rn.f64    %fd16395, %fd16395, 0.9999, 0.01;
	// end inline asm
	// begin inline asm
	fma.rn.f64    %fd16396, %fd16396, 0.9999, 0.01;
	// end inline asm
	// begin inline asm
	fma.rn.f32    %f16395, %f16395, 0.9999, 0.01;
	// end inline asm
	// begin inline asm
	fma.rn.f32    %f16396, %f16396, 0.9999, 0.01;
	// end inline asm
	// begin inline asm
	fma.rn.f64    %fd16395, %fd16395, 0.9999, 0.01;
	// end inline asm
	// begin inline asm
	fma.rn.f64    %fd16396, %fd16396, 0.9999, 0.01;
	// end inline asm
	// begin inline asm
	fma.rn.f32    %f16395, %f16395, 0.9999, 0.01;
	// end inline asm
	// begin inline asm
	fma.rn.f32    %f16396, %f16396, 0.9999, 0.01;
	// end inline asm
	// begin inline asm
	fma.rn.f64    %fd16395, %fd16395, 0.9999, 0.01;
	// end inline asm
	// begin inline asm
	fma.rn.f64    %fd16396, %fd16396, 0.9999, 0.01;
	// end inline asm
	// begin inline asm
	fma.rn.f32    %f16395, %f16395, 0.9999, 0.01;
	// end inline asm
	// begin inline asm
	fma.rn.f32    %f16396, %f16396, 0.9999, 0.01;
	// end inline asm
	// begin inline asm
	fma.rn.f64    %fd16395, %fd16395, 0.9999, 0.01;
	// end inline asm
	// begin inline asm
	fma.rn.f64    %fd16396, %fd16396, 0.9999, 0.01;
	// end inline asm
	// begin inline asm
	fma.rn.f32    %f16395, %f16395, 0.9999, 0.01;
	// end inline asm
	// begin inline asm
	fma.rn.f32    %f16396, %f16396, 0.9999, 0.01;
	// end inline asm
	// begin inline asm
	fma.rn.f64    %fd16395, %fd16395, 0.9999, 0.01;
	// end inline asm
	// begin inline asm
	fma.rn.f64    %fd16396, %fd16396, 0.9999, 0.01;
	// end inline asm
	// begin inline asm
	fma.rn.f32    %f16395, %f16395, 0.9999, 0.01;
	// end inline asm
	// begin inline asm
	fma.rn.f32    %f16396, %f16396, 0.9999, 0.01;
	// end inline asm
	// begin inline asm
	fma.rn.f64    %fd16395, %fd16395, 0.9999, 0.01;
	// end inline asm
	// begin inline asm
	fma.rn.f64    %fd16396, %fd16396, 0.9999, 0.01;
	// end inline asm
	// begin inline asm
	fma.rn.f32    %f16395, %f16395, 0.9999, 0.01;
	// end inline asm
	// begin inline asm
	fma.rn.f32    %f16396, %f16396, 0.9999, 0.01;
	// end inline asm
	// begin inline asm
	fma.rn.f64    %fd16395, %fd16395, 0.9999, 0.01;
	// end inline asm
	// begin inline asm
	fma.rn.f64    %fd16396, %fd16396, 0.9999, 0.01;
	// end inline asm
	// begin inline asm
	fma.rn.f32    %f16395, %f16395, 0.9999, 0.01;
	// end inline asm
	// begin inline asm
	fma.rn.f32    %f16396, %f16396, 0.9999, 0.01;
	// end inline asm
	// begin inline asm
	fma.rn.f64    %fd16395, %fd16395, 0.9999, 0.01;
	// end inline asm
	// begin inline asm
	fma.rn.f64    %fd16396, %fd16396, 0.9999, 0.01;
	// end inline asm
	// begin inline asm
	fma.rn.f32    %f16395, %f16395, 0.9999, 0.01;
	// end inline asm
	// begin inline asm
	fma.rn.f32    %f16396, %f16396, 0.9999, 0.01;
	// end inline asm
	// begin inline asm
	fma.rn.f64    %fd16395, %fd16395, 0.9999, 0.01;
	// end inline asm
	// begin inline asm
	fma.rn.f64    %fd16396, %fd16396, 0.9999, 0.01;
	// end inline asm
	// begin inline asm
	fma.rn.f32    %f16395, %f16395, 0.9999, 0.01;
	// end inline asm
	// begin inline asm
	fma.rn.f32    %f16396, %f16396, 0.9999, 0.01;
	// end inline asm
	// begin inline asm
	fma.rn.f64    %fd16395, %fd16395, 0.9999, 0.01;
	// end inline asm
	// begin inline asm
	fma.rn.f64    %fd16396, %fd16396, 0.9999, 0.01;
	// end inline asm
	// begin inline asm
	fma.rn.f32    %f16395, %f16395, 0.9999, 0.01;
	// end inline asm
	// begin inline asm
	fma.rn.f32    %f16396, %f16396, 0.9999, 0.01;
	// end inline asm
	// begin inline asm
	fma.rn.f64    %fd16395, %fd16395, 0.9999, 0.01;
	// end inline asm
	// begin inline asm
	fma.rn.f64    %fd16396, %fd16396, 0.9999, 0.01;
	// end inline asm
	// begin inline asm
	fma.rn.f32    %f16395, %f16395, 0.9999, 0.01;
	// end inline asm
	// begin inline asm
	fma.rn.f32    %f16396, %f16396, 0.9999, 0.01;
	// end inline asm
	// begin inline asm
	fma.rn.f64    %fd16395, %fd16395, 0.9999, 0.01;
	// end inline asm
	// begin inline asm
	fma.rn.f64    %fd16396, %fd16396, 0.9999, 0.01;
	// end inline asm
	// begin inline asm
	fma.rn.f32    %f16395, %f16395, 0.9999, 0.01;
	// end inline asm
	// begin inline asm
	fma.rn.f32    %f16396, %f16396, 0.9999, 0.01;
	// end inline asm
	// begin inline asm
	fma.rn.f64    %fd16395, %fd16395, 0.9999, 0.01;
	// end inline asm
	// begin inline asm
	fma.rn.f64    %fd16396, %fd16396, 0.9999, 0.01;
	// end inline asm
	// begin inline asm
	fma.rn.f32    %f16395, %f16395, 0.9999, 0.01;
	// end inline asm
	// begin inline asm
	fma.rn.f32    %f16396, %f16396, 0.9999, 0.01;
	// end inline asm
	// begin inline asm
	fma.rn.f64    %fd16395, %fd16395, 0.9999, 0.01;
	// end inline asm
	// begin inline asm
	fma.rn.f64    %fd16396, %fd16396, 0.9999, 0.01;
	// end inline asm
	// begin inline asm
	fma.rn.f32    %f16395, %f16395, 0.9999, 0.01;
	// end inline asm
	// begin inline asm
	fma.rn.f32    %f16396, %f16396, 0.9999, 0.01;
	// end inline asm
	// begin inline asm
	fma.rn.f64    %fd16395, %fd16395, 0.9999, 0.01;
	// end inline asm
	// begin inline asm
	fma.rn.f64    %fd16396, %fd16396, 0.9999, 0.01;
	// end inline asm
	// begin inline asm
	fma.rn.f32    %f16395, %f16395, 0.9999, 0.01;
	// end inline asm
	// begin inline asm
	fma.rn.f32    %f16396, %f16396, 0.9999, 0.01;
	// end inline asm
	// begin inline asm
	fma.rn.f64    %fd16395, %fd16395, 0.9999, 0.01;
	// end inline asm
	// begin inline asm
	fma.rn.f64    %fd16396, %fd16396, 0.9999, 0.01;
	// end inline asm
	// begin inline asm
	fma.rn.f32    %f16395, %f16395, 0.9999, 0.01;
	// end inline asm
	// begin inline asm
	fma.rn.f32    %f16396, %f16396, 0.9999, 0.01;
	// end inline asm
	// begin inline asm
	fma.rn.f64    %fd16395, %fd16395, 0.9999, 0.01;
	// end inline asm
	// begin inline asm
	fma.rn.f64    %fd16396, %fd16396, 0.9999, 0.01;
	// end inline asm
	// begin inline asm
	fma.rn.f32    %f16395, %f16395, 0.9999, 0.01;
	// end inline asm
	// begin inline asm
	fma.rn.f32    %f16396, %f16396, 0.9999, 0.01;
	// end inline asm
	// begin inline asm
	fma.rn.f64    %fd16395, %fd16395, 0.9999, 0.01;
	// end inline asm
	// begin inline asm
	fma.rn.f64    %fd16396, %fd16396, 0.9999, 0.01;
	// end inline asm
	// begin inline asm
	fma.rn.f32    %f16395, %f16395, 0.9999, 0.01;
	// end inline asm
	// begin inline asm
	fma.rn.f32    %f16396, %f16396, 0.9999, 0.01;
	// end inline asm
	// begin inline asm
	fma.rn.f64    %fd16395, %fd16395, 0.9999, 0.01;
	// end inline asm
	// begin inline asm
	fma.rn.f64    %fd16396, %fd16396, 0.9999, 0.01;
	// end inline asm
	// begin inline asm
	fma.rn.f32    %f16395, %f16395, 0.9999, 0.01;
	// end inline asm
	// begin inline asm
	fma.rn.f32    %f16396, %f16396, 0.9999, 0.01;
	// end inline asm
	// begin inline asm
	fma.rn.f64    %fd16395, %fd16395, 0.9999, 0.01;
	// end inline asm
	// begin inline asm
	fma.rn.f64    %fd16396, %fd16396, 0.9999, 0.01;
	// end inline asm
	// begin inline asm
	fma.rn.f32    %f16395, %f16395, 0.9999, 0.01;
	// end inline asm
	// begin inline asm
	fma.rn.f32    %f16396, %f16396, 0.9999, 0.01;
	// end inline asm
	// begin inline asm
	fma.rn.f64    %fd16395, %fd16395, 0.9999, 0.01;
	// end inline asm
	// begin inline asm
	fma.rn.f64    %fd16396, %fd16396, 0.9999, 0.01;
	// end inline asm
	// begin inline asm
	fma.rn.f32    %f16395, %f16395, 0.9999, 0.01;
	// end inline asm
	// begin inline asm
	fma.rn.f32    %f16396, %f16396, 0.9999, 0.01;
	// end inline asm
	// begin inline asm
	fma.rn.f64    %fd16395, %fd16395, 0.9999, 0.01;
	// end inline asm
	// begin inline asm
	fma.rn.f64    %fd16396, %fd16396, 0.9999, 0.01;
	// end inline asm
	// begin inline asm
	fma.rn.f32    %f16395, %f16395, 0.9999, 0.01;
	// end inline asm
	// begin inline asm
	fma.rn.f32    %f16396, %f16396, 0.9999, 0.01;
	// end inline asm
	// begin inline asm
	fma.rn.f64    %fd16395, %fd16395, 0.9999, 0.01;
	// end inline asm
	// begin inline asm
	fma.rn.f64    %fd16396, %fd16396, 0.9999, 0.01;
	// end inline asm
	// begin inline asm
	fma.rn.f32    %f16395, %f16395, 0.9999, 0.01;
	// end inline asm
	// begin inline asm
	fma.rn.f32    %f16396, %f16396, 0.9999, 0.01;
	// end inline asm
	// begin inline asm
	fma.rn.f64    %fd16395, %fd16395, 0.9999, 0.01;
	// end inline asm
	// begin inline asm
	fma.rn.f64    %fd16396, %fd16396, 0.9999, 0.01;
	// end inline asm
	// begin inline asm
	fma.rn.f32    %f16395, %f16395, 0.9999, 0.01;
	// end inline asm
	// begin inline asm
	fma.rn.f32    %f16396, %f16396, 0.9999, 0.01;
	// end inline asm
	// begin inline asm
	fma.rn.f64    %fd16395, %fd16395, 0.9999, 0.01;
	// end inline asm
	// begin inline asm
	fma.rn.f64    %fd16396, %fd16396, 0.9999, 0.01;
	// end inline asm
	// begin inline asm
	fma.rn.f32    %f16395, %f16395, 0.9999, 0.01;
	// end inline asm
	// begin inline asm
	fma.rn.f32    %f16396, %f16396, 0.9999, 0.01;
	// end inline asm
	// begin inline asm
	fma.rn.f64    %fd16395, %fd16395, 0.9999, 0.01;
	// end inline asm
	// begin inline asm
	fma.rn.f64    %fd16396, %fd16396, 0.9999, 0.01;
	// end inline asm
	// begin inline asm
	fma.rn.f32    %f16395, %f16395, 0.9999, 0.01;
	// end inline asm
	// begin inline asm
	fma.rn.f32    %f16396, %f16396, 0.9999, 0.01;
	// end inline asm
	// begin inline asm
	fma.rn.f64    %fd16395, %fd16395, 0.9999, 0.01;
	// end inline asm
	// begin inline asm
	fma.rn.f64    %fd16396, %fd16396, 0.9999, 0.01;
	// end inline asm
	// begin inline asm
	fma.rn.f32    %f16395, %f16395, 0.9999, 0.01;
	// end inline asm
	// begin inline asm
	fma.rn.f32    %f16396, %f16396, 0.9999, 0.01;
	// end inline asm
	// begin inline asm
	fma.rn.f64    %fd16395, %fd16395, 0.9999, 0.01;
	// end inline asm
	// begin inline asm
	fma.rn.f64    %fd16396, %fd16396, 0.9999, 0.01;
	// end inline asm
	// begin inline asm
	fma.rn.f32    %f16395, %f16395, 0.9999, 0.01;
	// end inline asm
	// begin inline asm
	fma.rn.f32    %f16396, %f16396, 0.9999, 0.01;
	// end inline asm
	// begin inline asm
	fma.rn.f64    %fd16395, %fd16395, 0.9999, 0.01;
	// end inline asm
	// begin inline asm
	fma.rn.f64    %fd16396, %fd16396, 0.9999, 0.01;
	// end inline asm
	// begin inline asm
	fma.rn.f32    %f16395, %f16395, 0.9999, 0.01;
	// end inline asm
	// begin inline asm
	fma.rn.f32    %f16396, %f16396, 0.9999, 0.01;
	// end inline asm
	// begin inline asm
	fma.rn.f64    %fd16395, %fd16395, 0.9999, 0.01;
	// end inline asm
	// begin inline asm
	fma.rn.f64    %fd16396, %fd16396, 0.9999, 0.01;
	// end inline asm
	// begin inline asm
	fma.rn.f32    %f16395, %f16395, 0.9999, 0.01;
	// end inline asm
	// begin inline asm
	fma.rn.f32    %f16396, %f16396, 0.9999, 0.01;
	// end inline asm
	// begin inline asm
	fma.rn.f64    %fd16395, %fd16395, 0.9999, 0.01;
	// end inline asm
	// begin inline asm
	fma.rn.f64    %fd16396, %fd16396, 0.9999, 0.01;
	// end inline asm
	// begin inline asm
	fma.rn.f32    %f16395, %f16395, 0.9999, 0.01;
	// end inline asm
	// begin inline asm
	fma.rn.f32    %f16396, %f16396, 0.9999, 0.01;
	// end inline asm
	// begin inline asm
	fma.rn.f64    %fd16395, %fd16395, 0.9999, 0.01;
	// end inline asm
	// begin inline asm
	fma.rn.f64    %fd16396, %fd16396, 0.9999, 0.01;
	// end inline asm
	// begin inline asm
	fma.rn.f32    %f16395, %f16395, 0.9999, 0.01;
	// end inline asm
	// begin inline asm
	fma.rn.f32    %f16396, %f16396, 0.9999, 0.01;
	// end inline asm
	// begin inline asm
	fma.rn.f64    %fd16395, %fd16395, 0.9999, 0.01;
	// end inline asm
	// begin inline asm
	fma.rn.f64    %fd16396, %fd16396, 0.9999, 0.01;
	// end inline asm
	// begin inline asm
	fma.rn.f32    %f16395, %f16395, 0.9999, 0.01;
	// end inline asm
	// begin inline asm
	fma.rn.f32    %f16396, %f16396, 0.9999, 0.01;
	// end inline asm
	// begin inline asm
	fma.rn.f64    %fd16395, %fd16395, 0.9999, 0.01;
	// end inline asm
	// begin inline asm
	fma.rn.f64    %fd16396, %fd16396, 0.9999, 0.01;
	// end inline asm
	// begin inline asm
	fma.rn.f32    %f16395, %f16395, 0.9999, 0.01;
	// end inline asm
	// begin inline asm
	fma.rn.f32    %f16396, %f16396, 0.9999, 0.01;
	// end inline asm
	// begin inline asm
	fma.rn.f64    %fd16395, %fd16395, 0.9999, 0.01;
	// end inline asm
	// begin inline asm
	fma.rn.f64    %fd16396, %fd16396, 0.9999, 0.01;
	// end inline asm
	// begin inline asm
	fma.rn.f32    %f16395, %f16395, 0.9999, 0.01;
	// end inline asm
	// begin inline asm
	fma.rn.f32    %f16396, %f16396, 0.9999, 0.01;
	// end inline asm
	// begin inline asm
	fma.rn.f64    %fd16395, %fd16395, 0.9999, 0.01;
	// end inline asm
	// begin inline asm
	fma.rn.f64    %fd16396, %fd16396, 0.9999, 0.01;
	// end inline asm
	// begin inline asm
	fma.rn.f32    %f16395, %f16395, 0.9999, 0.01;
	// end inline asm
	// begin inline asm
	fma.rn.f32    %f16396, %f16396, 0.9999, 0.01;
	// end inline asm
	// begin inline asm
	fma.rn.f64    %fd16395, %fd16395, 0.9999, 0.01;
	// end inline asm
	// begin inline asm
	fma.rn.f64    %fd16396, %fd16396, 0.9999, 0.01;
	// end inline asm
	// begin inline asm
	fma.rn.f32    %f16395, %f16395, 0.9999, 0.01;
	// end inline asm
	// begin inline asm
	fma.rn.f32    %f16396, %f16396, 0.9999, 0.01;
	// end inline asm
	// begin inline asm
	fma.rn.f64    %fd16395, %fd16395, 0.9999, 0.01;
	// end inline asm
	// begin inline asm
	fma.rn.f64    %fd16396, %fd16396, 0.9999, 0.01;
	// end inline asm
	// begin inline asm
	fma.rn.f32    %f16395, %f16395, 0.9999, 0.01;
	// end inline asm
	// begin inline asm
	fma.rn.f32    %f16396, %f16396, 0.9999, 0.01;
	// end inline asm
	// begin inline asm
	fma.rn.f64    %fd16395, %fd16395, 0.9999, 0.01;
	// end inline asm
	// begin inline asm
	fma.rn.f64    %fd16396, %fd16396, 0.9999, 0.01;
	// end inline asm
	// begin inline asm
	fma.rn.f32    %f16395, %f16395, 0.9999, 0.01;
	// end inline asm
	// begin inline asm
	fma.rn.f32    %f16396, %f16396, 0.9999, 0.01;
	// end inline asm
	// begin inline asm
	fma.rn.f64    %fd16395, %fd16395, 0.9999, 0.01;
	// end inline asm
	// begin inline asm
	fma.rn.f64    %fd16396, %fd16396, 0.9999, 0.01;
	// end inline asm
	// begin inline asm
	fma.rn.f32    %f16395, %f16395, 0.9999, 0.01;
	// end inline asm
	// begin inline asm
	fma.rn.f32    %f16396, %f16396, 0.9999, 0.01;
	// end inline asm
	// begin inline asm
	fma.rn.f64    %fd16395, %fd16395, 0.9999, 0.01;
	// end inline asm
	// begin inline asm
	fma.rn.f64    %fd16396, %fd16396, 0.9999, 0.01;
	// end inline asm
	// begin inline asm
	fma.rn.f32    %f16395, %f16395, 0.9999, 0.01;
	// end inline asm
	// begin inline asm
	fma.rn.f32    %f16396, %f16396, 0.9999, 0.01;
	// end inline asm
	// begin inline asm
	fma.rn.f64    %fd16395, %fd16395, 0.9999, 0.01;
	// end inline asm
	// begin inline asm
	fma.rn.f64    %fd16396, %fd16396, 0.9999, 0.01;
	// end inline asm
	// begin inline asm
	fma.rn.f32    %f16395, %f16395, 0.9999, 0.01;
	// end inline asm
	// begin inline asm
	fma.rn.f32    %f16396, %f16396, 0.9999, 0.01;
	// end inline asm
	// begin inline asm
	fma.rn.f64    %fd16395, %fd16395, 0.9999, 0.01;
	// end inline asm
	// begin inline asm
	fma.rn.f64    %fd16396, %fd16396, 0.9999, 0.01;
	// end inline asm
	// begin inline asm
	fma.rn.f32    %f16395, %f16395, 0.9999, 0.01;
	// end inline asm
	// begin inline asm
	fma.rn.f32    %f16396, %f16396, 0.9999, 0.01;
	// end inline asm
	// begin inline asm
	fma.rn.f64    %fd16395, %fd16395, 0.9999, 0.01;
	// end inline asm
	// begin inline asm
	fma.rn.f64    %fd16396, %fd16396, 0.9999, 0.01;
	// end inline asm
	// begin inline asm
	fma.rn.f32    %f16395, %f16395, 0.9999, 0.01;
	// end inline asm
	// begin inline asm
	fma.rn.f32    %f16396, %f16396, 0.9999, 0.01;
	// end inline asm
	// begin inline asm
	fma.rn.f64    %fd16395, %fd16395, 0.9999, 0.01;
	// end inline asm
	// begin inline asm
	fma.rn.f64    %fd16396, %fd16396, 0.9999, 0.01;
	// end inline asm
	// begin inline asm
	fma.rn.f32    %f16395, %f16395, 0.9999, 0.01;
	// end inline asm
	// begin inline asm
	fma.rn.f32    %f16396, %f16396, 0.9999, 0.01;
	// end inline asm
	// begin inline asm
	fma.rn.f64    %fd16395, %fd16395, 0.9999, 0.01;
	// end inline asm
	// begin inline asm
	fma.rn.f64    %fd16396, %fd16396, 0.9999, 0.01;
	// end inline asm
	// begin inline asm
	fma.rn.f32    %f16395, %f16395, 0.9999, 0.01;
	// end inline asm
	// begin inline asm
	fma.rn.f32    %f16396, %f16396, 0.9999, 0.01;
	// end inline asm
	// begin inline asm
	fma.rn.f64    %fd16395, %fd16395, 0.9999, 0.01;
	// end inline asm
	// begin inline asm
	fma.rn.f64    %fd16396, %fd16396, 0.9999, 0.01;
	// end inline asm
	// begin inline asm
	fma.rn.f32    %f16395, %f16395, 0.9999, 0.01;
	// end inline asm
	// begin inline asm
	fma.rn.f32    %f16396, %f16396, 0.9999, 0.01;
	// end inline asm
	// begin inline asm
	fma.rn.f64    %fd16395, %fd16395, 0.9999, 0.01;
	// end inline asm
	// begin inline asm
	fma.rn.f64    %fd16396, %fd16396, 0.9999, 0.01;
	// end inline asm
	// begin inline asm
	fma.rn.f32    %f16395, %f16395, 0.9999, 0.01;
	// end inline asm
	// begin inline asm
	fma.rn.f32    %f16396, %f16396, 0.9999, 0.01;
	// end inline asm
	// begin inline asm
	fma.rn.f64    %fd16395, %fd16395, 0.9999, 0.01;
	// end inline asm
	// begin inline asm
	fma.rn.f64    %fd16396, %fd16396, 0.9999, 0.01;
	// end inline asm
	// begin inline asm
	fma.rn.f32    %f16395, %f16395, 0.9999, 0.01;
	// end inline asm
	// begin inline asm
	fma.rn.f32    %f16396, %f16396, 0.9999, 0.01;
	// end inline asm
	// begin inline asm
	fma.rn.f64    %fd16395, %fd16395, 0.9999, 0.01;
	// end inline asm
	// begin inline asm
	fma.rn.f64    %fd16396, %fd16396, 0.9999, 0.01;
	// end inline asm
	// begin inline asm
	fma.rn.f32    %f16395, %f16395, 0.9999, 0.01;
	// end inline asm
	// begin inline asm
	fma.rn.f32    %f16396, %f16396, 0.9999, 0.01;
	// end inline asm
	// begin inline asm
	fma.rn.f64    %fd16395, %fd16395, 0.9999, 0.01;
	// end inline asm
	// begin inline asm
	fma.rn.f64    %fd16396, %fd16396, 0.9999, 0.01;
	// end inline asm
	// begin inline asm
	fma.rn.f32    %f16395, %f16395, 0.9999, 0.01;
	// end inline asm
	// begin inline asm
	fma.rn.f32    %f16396, %f16396, 0.9999, 0.01;
	// end inline asm
	// begin inline asm
	fma.rn.f64    %fd16395, %fd16395, 0.9999, 0.01;
	// end inline asm
	// begin inline asm
	fma.rn.f64    %fd16396, %fd16396, 0.9999, 0.01;
	// end inline asm
	// begin inline asm
	fma.rn.f32    %f16395, %f16395, 0.9999, 0.01;
	// end inline asm
	// begin inline asm
	fma.rn.f32    %f16396, %f16396, 0.9999, 0.01;
	// end inline asm
	// begin inline asm
	fma.rn.f64    %fd16395, %fd16395, 0.9999, 0.01;
	// end inline asm
	// begin inline asm
	fma.rn.f64    %fd16396, %fd16396, 0.9999, 0.01;
	// end inline asm
	// begin inline asm
	fma.rn.f32    %f16395, %f16395, 0.9999, 0.01;
	// end inline asm
	// begin inline asm
	fma.rn.f32    %f16396, %f16396, 0.9999, 0.01;
	// end inline asm
	// begin inline asm
	fma.rn.f64    %fd16395, %fd16395, 0.9999, 0.01;
	// end inline asm
	// begin inline asm
	fma.rn.f64    %fd16396, %fd16396, 0.9999, 0.01;
	// end inline asm
	// begin inline asm
	fma.rn.f32    %f16395, %f16395, 0.9999, 0.01;
	// end inline asm
	// begin inline asm
	fma.rn.f32    %f16396, %f16396, 0.9999, 0.01;
	// end inline asm
	// begin inline asm
	fma.rn.f64    %fd16395, %fd16395, 0.9999, 0.01;
	// end inline asm
	// begin inline asm
	fma.rn.f64    %fd16396, %fd16396, 0.9999, 0.01;
	// end inline asm
	// begin inline asm
	fma.rn.f32    %f16395, %f16395, 0.9999, 0.01;
	// end inline asm
	// begin inline asm
	fma.rn.f32    %f16396, %f16396, 0.9999, 0.01;
	// end inline asm
	// begin inline asm
	fma.rn.f64    %fd16395, %fd16395, 0.9999, 0.01;
	// end inline asm
	// begin inline asm
	fma.rn.f64    %fd16396, %fd16396, 0.9999, 0.01;
	// end inline asm
	// begin inline asm
	fma.rn.f32    %f16395, %f16395, 0.9999, 0.01;
	// end inline asm
	// begin inline asm
	fma.rn.f32    %f16396, %f16396, 0.9999, 0.01;
	// end inline asm
	// begin inline asm
	fma.rn.f64    %fd16395, %fd16395, 0.9999, 0.01;
	// end inline asm
	// begin inline asm
	fma.rn.f64    %fd16396, %fd16396, 0.9999, 0.01;
	// end inline asm
	// begin inline asm
	fma.rn.f32    %f16395, %f16395, 0.9999, 0.01;
	// end inline asm
	// begin inline asm
	fma.rn.f32    %f16396, %f16396, 0.9999, 0.01;
	// end inline asm
	// begin inline asm
	fma.rn.f64    %fd16395, %fd16395, 0.9999, 0.01;
	// end inline asm
	// begin inline asm
	fma.rn.f64    %fd16396, %fd16396, 0.9999, 0.01;
	// end inline asm
	// begin inline asm
	fma.rn.f32    %f16395, %f16395, 0.9999, 0.01;
	// end inline asm
	// begin inline asm
	fma.rn.f32    %f16396, %f16396, 0.9999, 0.01;
	// end inline asm
	// begin inline asm
	fma.rn.f64    %fd16395, %fd16395, 0.9999, 0.01;
	// end inline asm
	// begin inline asm
	fma.rn.f64    %fd16396, %fd16396, 0.9999, 0.01;
	// end inline asm
	// begin inline asm
	fma.rn.f32    %f16395, %f16395, 0.9999, 0.01;
	// end inline asm
	// begin inline asm
	fma.rn.f32    %f16396, %f16396, 0.9999, 0.01;
	// end inline asm
	// begin inline asm
	fma.rn.f64    %fd16395, %fd16395, 0.9999, 0.01;
	// end inline asm
	// begin inline asm
	fma.rn.f64    %fd16396, %fd16396, 0.9999, 0.01;
	// end inline asm
	// begin inline asm
	fma.rn.f32    %f16395, %f16395, 0.9999, 0.01;
	// end inline asm
	// begin inline asm
	fma.rn.f32    %f16396, %f16396, 0.9999, 0.01;
	// end inline asm
	// begin inline asm
	fma.rn.f64    %fd16395, %fd16395, 0.9999, 0.01;
	// end inline asm
	// begin inline asm
	fma.rn.f64    %fd16396, %fd16396, 0.9999, 0.01;
	// end inline asm
	// begin inline asm
	fma.rn.f32    %f16395, %f16395, 0.9999, 0.01;
	// end inline asm
	// begin inline asm
	fma.rn.f32    %f16396, %f16396, 0.9999, 0.01;
	// end inline asm
	// begin inline asm
	fma.rn.f64    %fd16395, %fd16395, 0.9999, 0.01;
	// end inline asm
	// begin inline asm
	fma.rn.f64    %fd16396, %fd16396, 0.9999, 0.01;
	// end inline asm
	// begin inline asm
	fma.rn.f32    %f16395, %f16395, 0.9999, 0.01;
	// end inline asm
	// begin inline asm
	fma.rn.f32    %f16396, %f16396, 0.9999, 0.01;
	// end inline asm
	// begin inline asm
	fma.rn.f64    %fd16395, %fd16395, 0.9999, 0.01;
	// end inline asm
	// begin inline asm
	fma.rn.f64    %fd16396, %fd16396, 0.9999, 0.01;
	// end inline asm
	// begin inline asm
	fma.rn.f32    %f16395, %f16395, 0.9999, 0.01;
	// end inline asm
	// begin inline asm
	fma.rn.f32    %f16396, %f16396, 0.9999, 0.01;
	// end inline asm
	// begin inline asm
	fma.rn.f64    %fd16395, %fd16395, 0.9999, 0.01;
	// end inline asm
	// begin inline asm
	fma.rn.f64    %fd16396, %fd16396, 0.9999, 0.01;
	// end inline asm
	// begin inline asm
	fma.rn.f32    %f16395, %f16395, 0.9999, 0.01;
	// end inline asm
	// begin inline asm
	fma.rn.f32    %f16396, %f16396, 0.9999, 0.01;
	// end inline asm
	// begin inline asm
	fma.rn.f64    %fd16395, %fd16395, 0.9999, 0.01;
	// end inline asm
	// begin inline asm
	fma.rn.f64    %fd16396, %fd16396, 0.9999, 0.01;
	// end inline asm
	// begin inline asm
	fma.rn.f32    %f16395, %f16395, 0.9999, 0.01;
	// end inline asm
	// begin inline asm
	fma.rn.f32    %f16396, %f16396, 0.9999, 0.01;
	// end inline asm
	// begin inline asm
	fma.rn.f64    %fd16395, %fd16395, 0.9999, 0.01;
	// end inline asm
	// begin inline asm
	fma.rn.f64    %fd16396, %fd16396, 0.9999, 0.01;
	// end inline asm
	// begin inline asm
	fma.rn.f32    %f16395, %f16395, 0.9999, 0.01;
	// end inline asm
	// begin inline asm
	fma.rn.f32    %f16396, %f16396, 0.9999, 0.01;
	// end inline asm
	// begin inline asm
	fma.rn.f64    %fd16395, %fd16395, 0.9999, 0.01;
	// end inline asm
	// begin inline asm
	fma.rn.f64    %fd16396, %fd16396, 0.9999, 0.01;
	// end inline asm
	// begin inline asm
	fma.rn.f32    %f16395, %f16395, 0.9999, 0.01;
	// end inline asm
	// begin inline asm
	fma.rn.f32    %f16396, %f16396, 0.9999, 0.01;
	// end inline asm
	// begin inline asm
	fma.rn.f64    %fd16395, %fd16395, 0.9999, 0.01;
	// end inline asm
	// begin inline asm
	fma.rn.f64    %fd16396, %fd16396, 0.9999, 0.01;
	// end inline asm
	// begin inline asm
	fma.rn.f32    %f16395, %f16395, 0.9999, 0.01;
	// end inline asm
	// begin inline asm
	fma.rn.f32    %f16396, %f16396, 0.9999, 0.01;
	// end inline asm
	// begin inline asm
	fma.rn.f64    %fd16395, %fd16395, 0.9999, 0.01;
	// end inline asm
	// begin inline asm
	fma.rn.f64    %fd16396, %fd16396, 0.9999, 0.01;
	// end inline asm
	// begin inline asm
	fma.rn.f32    %f16395, %f16395, 0.9999, 0.01;
	// end inline asm
	// begin inline asm
	fma.rn.f32    %f16396, %f16396, 0.9999, 0.01;
	// end inline asm
	// begin inline asm
	fma.rn.f64    %fd16395, %fd16395, 0.9999, 0.01;
	// end inline asm
	// begin inline asm
	fma.rn.f64    %fd16396, %fd16396, 0.9999, 0.01;
	// end inline asm
	// begin inline asm
	fma.rn.f32    %f16395, %f16395, 0.9999, 0.01;
	// end inline asm
	// begin inline asm
	fma.rn.f32    %f16396, %f16396, 0.9999, 0.01;
	// end inline asm
	// begin inline asm
	fma.rn.f64    %fd16395, %fd16395, 0.9999, 0.01;
	// end inline asm
	// begin inline asm
	fma.rn.f64    %fd16396, %fd16396, 0.9999, 0.01;
	// end inline asm
	// begin inline asm
	fma.rn.f32    %f16395, %f16395, 0.9999, 0.01;
	// end inline asm
	// begin inline asm
	fma.rn.f32    %f16396, %f16396, 0.9999, 0.01;
	// end inline asm
	// begin inline asm
	fma.rn.f64    %fd16395, %fd16395, 0.9999, 0.01;
	// end inline asm
	// begin inline asm
	fma.rn.f64    %fd16396, %fd16396, 0.9999, 0.01;
	// end inline asm
	// begin inline asm
	fma.rn.f32    %f16395, %f16395, 0.9999, 0.01;
	// end inline asm
	// begin inline asm
	fma.rn.f32    %f16396, %f16396, 0.9999, 0.01;
	// end inline asm
	// begin inline asm
	fma.rn.f64    %fd16395, %fd16395, 0.9999, 0.01;
	// end inline asm
	// begin inline asm
	fma.rn.f64    %fd16396, %fd16396, 0.9999, 0.01;
	// end inline asm
	// begin inline asm
	fma.rn.f32    %f16395, %f16395, 0.9999, 0.01;
	// end inline asm
	// begin inline asm
	fma.rn.f32    %f16396, %f16396, 0.9999, 0.01;
	// end inline asm
	// begin inline asm
	fma.rn.f64    %fd16395, %fd16395, 0.9999, 0.01;
	// end inline asm
	// begin inline asm
	fma.rn.f64    %fd16396, %fd16396, 0.9999, 0.01;
	// end inline asm
	// begin inline asm
	fma.rn.f32    %f16395, %f16395, 0.9999, 0.01;
	// end inline asm
	// begin inline asm
	fma.rn.f32    %f16396, %f16396, 0.9999, 0.01;
	// end inline asm
	// begin inline asm
	fma.rn.f64    %fd16395, %fd16395, 0.9999, 0.01;
	// end inline asm
	// begin inline asm
	fma.rn.f64    %fd16396, %fd16396, 0.9999, 0.01;
	// end inline asm
	// begin inline asm
	fma.rn.f32    %f16395, %f16395, 0.9999, 0.01;
	// end inline asm
	// begin inline asm
	fma.rn.f32    %f16396, %f16396, 0.9999, 0.01;
	// end inline asm
	// begin inline asm
	fma.rn.f64    %fd16395, %fd16395, 0.9999, 0.01;
	// end inline asm
	// begin inline asm
	fma.rn.f64    %fd16396, %fd16396, 0.9999, 0.01;
	// end inline asm
	// begin inline asm
	fma.rn.f32    %f16395, %f16395, 0.9999, 0.01;
	// end inline asm
	// begin inline asm
	fma.rn.f32    %f16396, %f16396, 0.9999, 0.01;
	// end inline asm
	// begin inline asm
	fma.rn.f64    %fd16395, %fd16395, 0.9999, 0.01;
	// end inline asm
	// begin inline asm
	fma.rn.f64    %fd16396, %fd16396, 0.9999, 0.01;
	// end inline asm
	// begin inline asm
	fma.rn.f32    %f16395, %f16395, 0.9999, 0.01;
	// end inline asm
	// begin inline asm
	fma.rn.f32    %f16396, %f16396, 0.9999, 0.01;
	// end inline asm
	// begin inline asm
	fma.rn.f64    %fd16395, %fd16395, 0.9999, 0.01;
	// end inline asm
	// begin inline asm
	fma.rn.f64    %fd16396, %fd16396, 0.9999, 0.01;
	// end inline asm
	// begin inline asm
	fma.rn.f32    %f16395, %f16395, 0.9999, 0.01;
	// end inline asm
	// begin inline asm
	fma.rn.f32    %f16396, %f16396, 0.9999, 0.01;
	// end inline asm
	// begin inline asm
	fma.rn.f64    %fd16395, %fd16395, 0.9999, 0.01;
	// end inline asm
	// begin inline asm
	fma.rn.f64    %fd16396, %fd16396, 0.9999, 0.01;
	// end inline asm
	// begin inline asm
	fma.rn.f32    %f16395, %f16395, 0.9999, 0.01;
	// end inline asm
	// begin inline asm
	fma.rn.f32    %f16396, %f16396, 0.9999, 0.01;
	// end inline asm
	// begin inline asm
	fma.rn.f64    %fd16395, %fd16395, 0.9999, 0.01;
	// end inline asm
	// begin inline asm
	fma.rn.f64    %fd16396, %fd16396, 0.9999, 0.01;
	// end inline asm
	// begin inline asm
	fma.rn.f32    %f16395, %f16395, 0.9999, 0.01;
	// end inline asm
	// begin inline asm
	fma.rn.f32    %f16396, %f16396, 0.9999, 0.01;
	// end inline asm
	// begin inline asm
	fma.rn.f64    %fd16395, %fd16395, 0.9999, 0.01;
	// end inline asm
	// begin inline asm
	fma.rn.f64    %fd16396, %fd16396, 0.9999, 0.01;
	// end inline asm
	// begin inline asm
	fma.rn.f32    %f16395, %f16395, 0.9999, 0.01;
	// end inline asm
	// begin inline asm
	fma.rn.f32    %f16396, %f16396, 0.9999, 0.01;
	// end inline asm
	// begin inline asm
	fma.rn.f64    %fd16395, %fd16395, 0.9999, 0.01;
	// end inline asm
	// begin inline asm
	fma.rn.f64    %fd16396, %fd16396, 0.9999, 0.01;
	// end inline asm
	// begin inline asm
	fma.rn.f32    %f16395, %f16395, 0.9999, 0.01;
	// end inline asm
	// begin inline asm
	fma.rn.f32    %f16396, %f16396, 0.9999, 0.01;
	// end inline asm
	// begin inline asm
	fma.rn.f64    %fd16395, %fd16395, 0.9999, 0.01;
	// end inline asm
	// begin inline asm
	fma.rn.f64    %fd16396, %fd16396, 0.9999, 0.01;
	// end inline asm
	// begin inline asm
	fma.rn.f32    %f16395, %f16395, 0.9999, 0.01;
	// end inline asm
	// begin inline asm
	fma.rn.f32    %f16396, %f16396, 0.9999, 0.01;
	// end inline asm
	// begin inline asm
	fma.rn.f64    %fd16395, %fd16395, 0.9999, 0.01;
	// end inline asm
	// begin inline asm
	fma.rn.f64    %fd16396, %fd16396, 0.9999, 0.01;
	// end inline asm
	// begin inline asm
	fma.rn.f32    %f16395, %f16395, 0.9999, 0.01;
	// end inline asm
	// begin inline asm
	fma.rn.f32    %f16396, %f16396, 0.9999, 0.01;
	// end inline asm
	// begin inline asm
	fma.rn.f64    %fd16395, %fd16395, 0.9999, 0.01;
	// end inline asm
	// begin inline asm
	fma.rn.f64    %fd16396, %fd16396, 0.9999, 0.01;
	// end inline asm
	// begin inline asm
	fma.rn.f32    %f16395, %f16395, 0.9999, 0.01;
	// end inline asm
	// begin inline asm
	fma.rn.f32    %f16396, %f16396, 0.9999, 0.01;
	// end inline asm
	// begin inline asm
	fma.rn.f64    %fd16395, %fd16395, 0.9999, 0.01;
	// end inline asm
	// begin inline asm
	fma.rn.f64    %fd16396, %fd16396, 0.9999, 0.01;
	// end inline asm
	// begin inline asm
	fma.rn.f32    %f16395, %f16395, 0.9999, 0.01;
	// end inline asm
	// begin inline asm
	fma.rn.f32    %f16396, %f16396, 0.9999, 0.01;
	// end inline asm
	// begin inline asm
	fma.rn.f64    %fd16395, %fd16395, 0.9999, 0.01;
	// end inline asm
	// begin inline asm
	fma.rn.f64    %fd16396, %fd16396, 0.9999, 0.01;
	// end inline asm
	// begin inline asm
	fma.rn.f32    %f16395, %f16395, 0.9999, 0.01;
	// end inline asm
	// begin inline asm
	fma.rn.f32    %f16396, %f16396, 0.9999, 0.01;
	// end inline asm
	// begin inline asm
	fma.rn.f64    %fd16395, %fd16395, 0.9999, 0.01;
	// end inline asm
	// begin inline asm
	fma.rn.f64    %fd16396, %fd16396, 0.9999, 0.01;
	// end inline asm
	// begin inline asm
	fma.rn.f32    %f16395, %f16395, 0.9999, 0.01;
	// end inline asm
	// begin inline asm
	fma.rn.f32    %f16396, %f16396, 0.9999, 0.01;
	// end inline asm
	// begin inline asm
	fma.rn.f64    %fd16395, %fd16395, 0.9999, 0.01;
	// end inline asm
	// begin inline asm
	fma.rn.f64    %fd16396, %fd16396, 0.9999, 0.01;
	// end inline asm
	// begin inline asm
	fma.rn.f32    %f16395, %f16395, 0.9999, 0.01;
	// end inline asm
	// begin inline asm
	fma.rn.f32    %f16396, %f16396, 0.9999, 0.01;
	// end inline asm
	// begin inline asm
	fma.rn.f64    %fd16395, %fd16395, 0.9999, 0.01;
	// end inline asm
	// begin inline asm
	fma.rn.f64    %fd16396, %fd16396, 0.9999, 0.01;
	// end inline asm
	// begin inline asm
	fma.rn.f32    %f16395, %f16395, 0.9999, 0.01;
	// end inline asm
	// begin inline asm
	fma.rn.f32    %f16396, %f16396, 0.9999, 0.01;
	// end inline asm
	// begin inline asm
	fma.rn.f64    %fd16395, %fd16395, 0.9999, 0.01;
	// end inline asm
	// begin inline asm
	fma.rn.f64    %fd16396, %fd16396, 0.9999, 0.01;
	// end inline asm
	// begin inline asm
	fma.rn.f32    %f16395, %f16395, 0.9999, 0.01;
	// end inline asm
	// begin inline asm
	fma.rn.f32    %f16396, %f16396, 0.9999, 0.01;
	// end inline asm
	// begin inline asm
	fma.rn.f64    %fd16395, %fd16395, 0.9999, 0.01;
	// end inline asm
	// begin inline asm
	fma.rn.f64    %fd16396, %fd16396, 0.9999, 0.01;
	// end inline asm
	// begin inline asm
	fma.rn.f32    %f16395, %f16395, 0.9999, 0.01;
	// end inline asm
	// begin inline asm
	fma.rn.f32    %f16396, %f16396, 0.9999, 0.01;
	// end inline asm
	// begin inline asm
	fma.rn.f64    %fd16395, %fd16395, 0.9999, 0.01;
	// end inline asm
	// begin inline asm
	fma.rn.f64    %fd16396, %fd16396, 0.9999, 0.01;
	// end inline asm
	// begin inline asm
	fma.rn.f32    %f16395, %f16395, 0.9999, 0.01;
	// end inline asm
	// begin inline asm
	fma.rn.f32    %f16396, %f16396, 0.9999, 0.01;
	// end inline asm
	// begin inline asm
	fma.rn.f64    %fd16395, %fd16395, 0.9999, 0.01;
	// end inline asm
	// begin inline asm
	fma.rn.f64    %fd16396, %fd16396, 0.9999, 0.01;
	// end inline asm
	// begin inline asm
	fma.rn.f32    %f16395, %f16395, 0.9999, 0.01;
	// end inline asm
	// begin inline asm
	fma.rn.f32    %f16396, %f16396, 0.9999, 0.01;
	// end inline asm
	// begin inline asm
	fma.rn.f64    %fd16395, %fd16395, 0.9999, 0.01;
	// end inline asm
	// begin inline asm
	fma.rn.f64    %fd16396, %fd16396, 0.9999, 0.01;
	// end inline asm
	// begin inline asm
	fma.rn.f32    %f16395, %f16395, 0.9999, 0.01;
	// end inline asm
	// begin inline asm
	fma.rn.f32    %f16396, %f16396, 0.9999, 0.01;
	// end inline asm
	// begin inline asm
	fma.rn.f64    %fd16395, %fd16395, 0.9999, 0.01;
	// end inline asm
	// begin inline asm
	fma.rn.f64    %fd16396, %fd16396, 0.9999, 0.01;
	// end inline asm
	// begin inline asm
	fma.rn.f32    %f16395, %f16395, 0.9999, 0.01;
	// end inline asm
	// begin inline asm
	fma.rn.f32    %f16396, %f16396, 0.9999, 0.01;
	// end inline asm
	// begin inline asm
	fma.rn.f64    %fd16395, %fd16395, 0.9999, 0.01;
	// end inline asm
	// begin inline asm
	fma.rn.f64    %fd16396, %fd16396, 0.9999, 0.01;
	// end inline asm
	// begin inline asm
	fma.rn.f32    %f16395, %f16395, 0.9999, 0.01;
	// end inline asm
	// begin inline asm
	fma.rn.f32    %f16396, %f16396, 0.9999, 0.01;
	// end inline asm
	// begin inline asm
	fma.rn.f64    %fd16395, %fd16395, 0.9999, 0.01;
	// end inline asm
	// begin inline asm
	fma.rn.f64    %fd16396, %fd16396, 0.9999, 0.01;
	// end inline asm
	// begin inline asm
	fma.rn.f32    %f16395, %f16395, 0.9999, 0.01;
	// end inline asm
	// begin inline asm
	fma.rn.f32    %f16396, %f16396, 0.9999, 0.01;
	// end inline asm
	// begin inline asm
	fma.rn.f64    %fd16395, %fd16395, 0.9999, 0.01;
	// end inline asm
	// begin inline asm
	fma.rn.f64    %fd16396, %fd16396, 0.9999, 0.01;
	// end inline asm
	// begin inline asm
	fma.rn.f32    %f16395, %f16395, 0.9999, 0.01;
	// end inline asm
	// begin inline asm
	fma.rn.f32    %f16396, %f16396, 0.9999, 0.01;
	// end inline asm
	// begin inline asm
	fma.rn.f64    %fd16395, %fd16395, 0.9999, 0.01;
	// end inline asm
	// begin inline asm
	fma.rn.f64    %fd16396, %fd16396, 0.9999, 0.01;
	// end inline asm
	// begin inline asm
	fma.rn.f32    %f16395, %f16395, 0.9999, 0.01;
	// end inline asm
	// begin inline asm
	fma.rn.f32    %f16396, %f16396, 0.9999, 0.01;
	// end inline asm
	// begin inline asm
	fma.rn.f64    %fd16395, %fd16395, 0.9999, 0.01;
	// end inline asm
	// begin inline asm
	fma.rn.f64    %fd16396, %fd16396, 0.9999, 0.01;
	// end inline asm
	// begin inline asm
	fma.rn.f32    %f16395, %f16395, 0.9999, 0.01;
	// end inline asm
	// begin inline asm
	fma.rn.f32    %f16396, %f16396, 0.9999, 0.01;
	// end inline asm
	// begin inline asm
	fma.rn.f64    %fd16395, %fd16395, 0.9999, 0.01;
	// end inline asm
	// begin inline asm
	fma.rn.f64    %fd16396, %fd16396, 0.9999, 0.01;
	// end inline asm
	// begin inline asm
	fma.rn.f32    %f16395, %f16395, 0.9999, 0.01;
	// end inline asm
	// begin inline asm
	fma.rn.f32    %f16396, %f16396, 0.9999, 0.01;
	// end inline asm
	// begin inline asm
	fma.rn.f64    %fd16395, %fd16395, 0.9999, 0.01;
	// end inline asm
	// begin inline asm
	fma.rn.f64    %fd16396, %fd16396, 0.9999, 0.01;
	// end inline asm
	// begin inline asm
	fma.rn.f32    %f16395, %f16395, 0.9999, 0.01;
	// end inline asm
	// begin inline asm
	fma.rn.f32    %f16396, %f16396, 0.9999, 0.01;
	// end inline asm
	// begin inline asm
	fma.rn.f64    %fd16395, %fd16395, 0.9999, 0.01;
	// end inline asm
	// begin inline asm
	fma.rn.f64    %fd16396, %fd16396, 0.9999, 0.01;
	// end inline asm
	// begin inline asm
	fma.rn.f32    %f16395, %f16395, 0.9999, 0.01;
	// end inline asm
	// begin inline asm
	fma.rn.f32    %f16396, %f16396, 0.9999, 0.01;
	// end inline asm
	// begin inline asm
	fma.rn.f64    %fd16395, %fd16395, 0.9999, 0.01;
	// end inline asm
	// begin inline asm
	fma.rn.f64    %fd16396, %fd16396, 0.9999, 0.01;
	// end inline asm
	// begin inline asm
	fma.rn.f32    %f16395, %f16395, 0.9999, 0.01;
	// end inline asm
	// begin inline asm
	fma.rn.f32    %f16396, %f16396, 0.9999, 0.01;
	// end inline asm
	// begin inline asm
	fma.rn.f64    %fd16395, %fd16395, 0.9999, 0.01;
	// end inline asm
	// begin inline asm
	fma.rn.f64    %fd16396, %fd16396, 0.9999, 0.01;
	// end inline asm
	// begin inline asm
	fma.rn.f32    %f16395, %f16395, 0.9999, 0.01;
	// end inline asm
	// begin inline asm
	fma.rn.f32    %f16396, %f16396, 0.9999, 0.01;
	// end inline asm
	// begin inline asm
	fma.rn.f64    %fd16395, %fd16395, 0.9999, 0.01;
	// end inline asm
	// begin inline asm
	fma.rn.f64    %fd16396, %fd16396, 0.9999, 0.01;
	// end inline asm
	// begin inline asm
	fma.rn.f32    %f16395, %f16395, 0.9999, 0.01;
	// end inline asm
	// begin inline asm
	fma.rn.f32    %f16396, %f16396, 0.9999, 0.01;
	// end inline asm
	// begin inline asm
	fma.rn.f64    %fd16395, %fd16395, 0.9999, 0.01;
	// end inline asm
	// begin inline asm
	fma.rn.f64    %fd16396, %fd16396, 0.9999, 0.01;
	// end inline asm
	// begin inline asm
	fma.rn.f32    %f16395, %f16395, 0.9999, 0.01;
	// end inline asm
	// begin inline asm
	fma.rn.f32    %f16396, %f16396, 0.9999, 0.01;
	// end inline asm
	// begin inline asm
	fma.rn.f64    %fd16395, %fd16395, 0.9999, 0.01;
	// end inline asm
	// begin inline asm
	fma.rn.f64    %fd16396, %fd16396, 0.9999, 0.01;
	// end inline asm
	// begin inline asm
	fma.rn.f32    %f16395, %f16395, 0.9999, 0.01;
	// end inline asm
	// begin inline asm
	fma.rn.f32    %f16396, %f16396, 0.9999, 0.01;
	// end inline asm
	// begin inline asm
	fma.rn.f64    %fd16395, %fd16395, 0.9999, 0.01;
	// end inline asm
	// begin inline asm
	fma.rn.f64    %fd16396, %fd16396, 0.9999, 0.01;
	// end inline asm
	// begin inline asm
	fma.rn.f32    %f16395, %f16395, 0.9999, 0.01;
	// end inline asm
	// begin inline asm
	fma.rn.f32    %f16396, %f16396, 0.9999, 0.01;
	// end inline asm
	// begin inline asm
	fma.rn.f64    %fd16395, %fd16395, 0.9999, 0.01;
	// end inline asm
	// begin inline asm
	fma.rn.f64    %fd16396, %fd16396, 0.9999, 0.01;
	// end inline asm
	// begin inline asm
	fma.rn.f32    %f16395, %f16395, 0.9999, 0.01;
	// end inline asm
	// begin inline asm
	fma.rn.f32    %f16396, %f16396, 0.9999, 0.01;
	// end inline asm
	// begin inline asm
	fma.rn.f64    %fd16395, %fd16395, 0.9999, 0.01;
	// end inline asm
	// begin inline asm
	fma.rn.f64    %fd16396, %fd16396, 0.9999, 0.01;
	// end inline asm
	// begin inline asm
	fma.rn.f32    %f16395, %f16395, 0.9999, 0.01;
	// end inline asm
	// begin inline asm
	fma.rn.f32    %f16396, %f16396, 0.9999, 0.01;
	// end inline asm
	// begin inline asm
	fma.rn.f64    %fd16395, %fd16395, 0.9999, 0.01;
	// end inline asm
	// begin inline asm
	fma.rn.f64    %fd16396, %fd16396, 0.9999, 0.01;
	// end inline asm
	// begin inline asm
	fma.rn.f32    %f16395, %f16395, 0.9999, 0.01;
	// end inline asm
	// begin inline asm
	fma.rn.f32    %f16396, %f16396, 0.9999, 0.01;
	// end inline asm
	// begin inline asm
	fma.rn.f64    %fd16395, %fd16395, 0.9999, 0.01;
	// end inline asm
	// begin inline asm
	fma.rn.f64    %fd16396, %fd16396, 0.9999, 0.01;
	// end inline asm
	// begin inline asm
	fma.rn.f32    %f16395, %f16395, 0.9999, 0.01;
	// end inline asm
	// begin inline asm
	fma.rn.f32    %f16396, %f16396, 0.9999, 0.01;
	// end inline asm
	// begin inline asm
	fma.rn.f64    %fd16395, %fd16395, 0.9999, 0.01;
	// end inline asm
	// begin inline asm
	fma.rn.f64    %fd16396, %fd16396, 0.9999, 0.01;
	// end inline asm
	// begin inline asm
	fma.rn.f32    %f16395, %f16395, 0.9999, 0.01;
	// end inline asm
	// begin inline asm
	fma.rn.f32    %f16396, %f16396, 0.9999, 0.01;
	// end inline asm
	// begin inline asm
	fma.rn.f64    %fd16395, %fd16395, 0.9999, 0.01;
	// end inline asm
	// begin inline asm
	fma.rn.f64    %fd16396, %fd16396, 0.9999, 0.01;
	// end inline asm
	// begin inline asm
	fma.rn.f32    %f16395, %f16395, 0.9999, 0.01;
	// end inline asm
	// begin inline asm
	fma.rn.f32    %f16396, %f16396, 0.9999, 0.01;
	// end inline asm
	// begin inline asm
	fma.rn.f64    %fd16395, %fd16395, 0.9999, 0.01;
	// end inline asm
	// begin inline asm
	fma.rn.f64    %fd16396, %fd16396, 0.9999, 0.01;
	// end inline asm
	// begin inline asm
	fma.rn.f32    %f16395, %f16395, 0.9999, 0.01;
	// end inline asm
	// begin inline asm
	fma.rn.f32    %f16396, %f16396, 0.9999, 0.01;
	// end inline asm
	// begin inline asm
	fma.rn.f64    %fd16395, %fd16395, 0.9999, 0.01;
	// end inline asm
	// begin inline asm
	fma.rn.f64    %fd16396, %fd16396, 0.9999, 0.01;
	// end inline asm
	// begin inline asm
	fma.rn.f32    %f16395, %f16395, 0.9999, 0.01;
	// end inline asm
	// begin inline asm
	fma.rn.f32    %f16396, %f16396, 0.9999, 0.01;
	// end inline asm
	// begin inline asm
	fma.rn.f64    %fd16395, %fd16395, 0.9999, 0.01;
	// end inline asm
	// begin inline asm
	fma.rn.f64    %fd16396, %fd16396, 0.9999, 0.01;
	// end inline asm
	// begin inline asm
	fma.rn.f32    %f16395, %f16395, 0.9999, 0.01;
	// end inline asm
	// begin inline asm
	fma.rn.f32    %f16396, %f16396, 0.9999, 0.01;
	// end inline asm
	// begin inline asm
	fma.rn.f64    %fd16395, %fd16395, 0.9999, 0.01;
	// end inline asm
	// begin inline asm
	fma.rn.f64    %fd16396, %fd16396, 0.9999, 0.01;
	// end inline asm
	// begin inline asm
	fma.rn.f32    %f16395, %f16395, 0.9999, 0.01;
	// end inline asm
	// begin inline asm
	fma.rn.f32    %f16396, %f16396, 0.9999, 0.01;
	// end inline asm
	// begin inline asm
	fma.rn.f64    %fd16395, %fd16395, 0.9999, 0.01;
	// end inline asm
	// begin inline asm
	fma.rn.f64    %fd16396, %fd16396, 0.9999, 0.01;
	// end inline asm
	// begin inline asm
	fma.rn.f32    %f16395, %f16395, 0.9999, 0.01;
	// end inline asm
	// begin inline asm
	fma.rn.f32    %f16396, %f16396, 0.9999, 0.01;
	// end inline asm
	// begin inline asm
	fma.rn.f64    %fd16395, %fd16395, 0.9999, 0.01;
	// end inline asm
	// begin inline asm
	fma.rn.f64    %fd16396, %fd16396, 0.9999, 0.01;
	// end inline asm
	// begin inline asm
	fma.rn.f32    %f16395, %f16395, 0.9999, 0.01;
	// end inline asm
	// begin inline asm
	fma.rn.f32    %f16396, %f16396, 0.9999, 0.01;
	// end inline asm
	// begin inline asm
	fma.rn.f64    %fd16395, %fd16395, 0.9999, 0.01;
	// end inline asm
	// begin inline asm
	fma.rn.f64    %fd16396, %fd16396, 0.9999, 0.01;
	// end inline asm
	// begin inline asm
	fma.rn.f32    %f16395, %f16395, 0.9999, 0.01;
	// end inline asm
	// begin inline asm
	fma.rn.f32    %f16396, %f16396, 0.9999, 0.01;
	// end inline asm
	// begin inline asm
	fma.rn.f64    %fd16395, %fd16395, 0.9999, 0.01;
	// end inline asm
	// begin inline asm
	fma.rn.f64    %fd16396, %fd16396, 0.9999, 0.01;
	// end inline asm
	// begin inline asm
	fma.rn.f32    %f16395, %f16395, 0.9999, 0.01;
	// end inline asm
	// begin inline asm
	fma.rn.f32    %f16396, %f16396, 0.9999, 0.01;
	// end inline asm
	// begin inline asm
	fma.rn.f64    %fd16395, %fd16395, 0.9999, 0.01;
	// end inline asm
	// begin inline asm
	fma.rn.f64    %fd16396, %fd16396, 0.9999, 0.01;
	// end inline asm
	// begin inline asm
	fma.rn.f32    %f16395, %f16395, 0.9999, 0.01;
	// end inline asm
	// begin inline asm
	fma.rn.f32    %f16396, %f16396, 0.9999, 0.01;
	// end inline asm
	// begin inline asm
	fma.rn.f64    %fd16395, %fd16395, 0.9999, 0.01;
	// end inline asm
	// begin inline asm
	fma.rn.f64    %fd16396, %fd16396, 0.9999, 0.01;
	// end inline asm
	// begin inline asm
	fma.rn.f32    %f16395, %f16395, 0.9999, 0.01;
	// end inline asm
	// begin inline asm
	fma.rn.f32    %f16396, %f16396, 0.9999, 0.01;
	// end inline asm
	// begin inline asm
	fma.rn.f64    %fd16395, %fd16395, 0.9999, 0.01;
	// end inline asm
	// begin inline asm
	fma.rn.f64    %fd16396, %fd16396, 0.9999, 0.01;
	// end inline asm
	// begin inline asm
	fma.rn.f32    %f16395, %f16395, 0.9999, 0.01;
	// end inline asm
	// begin inline asm
	fma.rn.f32    %f16396, %f16396, 0.9999, 0.01;
	// end inline asm
	// begin inline asm
	fma.rn.f64    %fd16395, %fd16395, 0.9999, 0.01;
	// end inline asm
	// begin inline asm
	fma.rn.f64    %fd16396, %fd16396, 0.9999, 0.01;
	// end inline asm
	// begin inline asm
	fma.rn.f32    %f16395, %f16395, 0.9999, 0.01;
	// end inline asm
	// begin inline asm
	fma.rn.f32    %f16396, %f16396, 0.9999, 0.01;
	// end inline asm
	// begin inline asm
	fma.rn.f64    %fd16395, %fd16395, 0.9999, 0.01;
	// end inline asm
	// begin inline asm
	fma.rn.f64    %fd16396, %fd16396, 0.9999, 0.01;
	// end inline asm
	// begin inline asm
	fma.rn.f32    %f16395, %f16395, 0.9999, 0.01;
	// end inline asm
	// begin inline asm
	fma.rn.f32    %f16396, %f16396, 0.9999, 0.01;
	// end inline asm
	// begin inline asm
	fma.rn.f64    %fd16395, %fd16395, 0.9999, 0.01;
	// end inline asm
	// begin inline asm
	fma.rn.f64    %fd16396, %fd16396, 0.9999, 0.01;
	// end inline asm
	// begin inline asm
	fma.rn.f32    %f16395, %f16395, 0.9999, 0.01;
	// end inline asm
	// begin inline asm
	fma.rn.f32    %f16396, %f16396, 0.9999, 0.01;
	// end inline asm
	// begin inline asm
	fma.rn.f64    %fd16395, %fd16395, 0.9999, 0.01;
	// end inline asm
	// begin inline asm
	fma.rn.f64    %fd16396, %fd16396, 0.9999, 0.01;
	// end inline asm
	// begin inline asm
	fma.rn.f32    %f16395, %f16395, 0.9999, 0.01;
	// end inline asm
	// begin inline asm
	fma.rn.f32    %f16396, %f16396, 0.9999, 0.01;
	// end inline asm
	// begin inline asm
	fma.rn.f64    %fd16395, %fd16395, 0.9999, 0.01;
	// end inline asm
	// begin inline asm
	fma.rn.f64    %fd16396, %fd16396, 0.9999, 0.01;
	// end inline asm
	// begin inline asm
	fma.rn.f32    %f16395, %f16395, 0.9999, 0.01;
	// end inline asm
	// begin inline asm
	fma.rn.f32    %f16396, %f16396, 0.9999, 0.01;
	// end inline asm
	// begin inline asm
	fma.rn.f64    %fd16395, %fd16395, 0.9999, 0.01;
	// end inline asm
	// begin inline asm
	fma.rn.f64    %fd16396, %fd16396, 0.9999, 0.01;
	// end inline asm
	// begin inline asm
	fma.rn.f32    %f16395, %f16395, 0.9999, 0.01;
	// end inline asm
	// begin inline asm
	fma.rn.f32    %f16396, %f16396, 0.9999, 0.01;
	// end inline asm
	// begin inline asm
	fma.rn.f64    %fd16395, %fd16395, 0.9999, 0.01;
	// end inline asm
	// begin inline asm
	fma.rn.f64    %fd16396, %fd16396, 0.9999, 0.01;
	// end inline asm
	// begin inline asm
	fma.rn.f32    %f16395, %f16395, 0.9999, 0.01;
	// end inline asm
	// begin inline asm
	fma.rn.f32    %f16396, %f16396, 0.9999, 0.01;
	// end inline asm
	// begin inline asm
	fma.rn.f64    %fd16395, %fd16395, 0.9999, 0.01;
	// end inline asm
	// begin inline asm
	fma.rn.f64    %fd16396, %fd16396, 0.9999, 0.01;
	// end inline asm
	// begin inline asm
	fma.rn.f32    %f16395, %f16395, 0.9999, 0.01;
	// end inline asm
	// begin inline asm
	fma.rn.f32    %f16396, %f16396, 0.9999, 0.01;
	// end inline asm
	// begin inline asm
	fma.rn.f64    %fd16395, %fd16395, 0.9999, 0.01;
	// end inline asm
	// begin inline asm
	fma.rn.f64    %fd16396, %fd16396, 0.9999, 0.01;
	// end inline asm
	// begin inline asm
	fma.rn.f32    %f16395, %f16395, 0.9999, 0.01;
	// end inline asm
	// begin inline asm
	fma.rn.f32    %f16396, %f16396, 0.9999, 0.01;
	// end inline asm
	// begin inline asm
	fma.rn.f64    %fd16395, %fd16395, 0.9999, 0.01;
	// end inline asm
	// begin inline asm
	fma.rn.f64    %fd16396, %fd16396, 0.9999, 0.01;
	// end inline asm
	// begin inline asm
	fma.rn.f32    %f16395, %f16395, 0.9999, 0.01;
	// end inline asm
	// begin inline asm
	fma.rn.f32    %f16396, %f16396, 0.9999, 0.01;
	// end inline asm
	// begin inline asm
	fma.rn.f64    %fd16395, %fd16395, 0.9999, 0.01;
	// end inline asm
	// begin inline asm
	fma.rn.f64    %fd16396, %fd16396, 0.9999, 0.01;
	// end inline asm
	// begin inline asm
	fma.rn.f32    %f16395, %f16395, 0.9999, 0.01;
	// end inline asm
	// begin inline asm
	fma.rn.f32    %f16396, %f16396, 0.9999, 0.01;
	// end inline asm
	// begin inline asm
	fma.rn.f64    %fd16395, %fd16395, 0.9999, 0.01;
	// end inline asm
	// begin inline asm
	fma.rn.f64    %fd16396, %fd16396, 0.9999, 0.01;
	// end inline asm
	// begin inline asm
	fma.rn.f32    %f16395, %f16395, 0.9999, 0.01;
	// end inline asm
	// begin inline asm
	fma.rn.f32    %f16396, %f16396, 0.9999, 0.01;
	// end inline asm
	// begin inline asm
	fma.rn.f64    %fd16395, %fd16395, 0.9999, 0.01;
	// end inline asm
	// begin inline asm
	fma.rn.f64    %fd16396, %fd16396, 0.9999, 0.01;
	// end inline asm
	// begin inline asm
	fma.rn.f32    %f16395, %f16395, 0.9999, 0.01;
	// end inline asm
	// begin inline asm
	fma.rn.f32    %f16396, %f16396, 0.9999, 0.01;
	// end inline asm
	// begin inline asm
	fma.rn.f64    %fd16395, %fd16395, 0.9999, 0.01;
	// end inline asm
	// begin inline asm
	fma.rn.f64    %fd16396, %fd16396, 0.9999, 0.01;
	// end inline asm
	// begin inline asm
	fma.rn.f32    %f16395, %f16395, 0.9999, 0.01;
	// end inline asm
	// begin inline asm
	fma.rn.f32    %f16396, %f16396, 0.9999, 0.01;
	// end inline asm
	// begin inline asm
	fma.rn.f64    %fd16395, %fd16395, 0.9999, 0.01;
	// end inline asm
	// begin inline asm
	fma.rn.f64    %fd16396, %fd16396, 0.9999, 0.01;
	// end inline asm
	// begin inline asm
	fma.rn.f32    %f16395, %f16395, 0.9999, 0.01;
	// end inline asm
	// begin inline asm
	fma.rn.f32    %f16396, %f16396, 0.9999, 0.01;
	// end inline asm
	// begin inline asm
	fma.rn.f64    %fd16395, %fd16395, 0.9999, 0.01;
	// end inline asm
	// begin inline asm
	fma.rn.f64    %fd16396, %fd16396, 0.9999, 0.01;
	// end inline asm
	// begin inline asm
	fma.rn.f32    %f16395, %f16395, 0.9999, 0.01;
	// end inline asm
	// begin inline asm
	fma.rn.f32    %f16396, %f16396, 0.9999, 0.01;
	// end inline asm
	// begin inline asm
	fma.rn.f64    %fd16395, %fd16395, 0.9999, 0.01;
	// end inline asm
	// begin inline asm
	fma.rn.f64    %fd16396, %fd16396, 0.9999, 0.01;
	// end inline asm
	// begin inline asm
	fma.rn.f32    %f16395, %f16395, 0.9999, 0.01;
	// end inline asm
	// begin inline asm
	fma.rn.f32    %f16396, %f16396, 0.9999, 0.01;
	// end inline asm
	// begin inline asm
	fma.rn.f64    %fd16395, %fd16395, 0.9999, 0.01;
	// end inline asm
	// begin inline asm
	fma.rn.f64    %fd16396, %fd16396, 0.9999, 0.01;
	// end inline asm
	// begin inline asm
	fma.rn.f32    %f16395, %f16395, 0.9999, 0.01;
	// end inline asm
	// begin inline asm
	fma.rn.f32    %f16396, %f16396, 0.9999, 0.01;
	// end inline asm
	// begin inline asm
	fma.rn.f64    %fd16395, %fd16395, 0.9999, 0.01;
	// end inline asm
	// begin inline asm
	fma.rn.f64    %fd16396, %fd16396, 0.9999, 0.01;
	// end inline asm
	// begin inline asm
	fma.rn.f32    %f16395, %f16395, 0.9999, 0.01;
	// end inline asm
	// begin inline asm
	fma.rn.f32    %f16396, %f16396, 0.9999, 0.01;
	// end inline asm
	// begin inline asm
	fma.rn.f64    %fd16395, %fd16395, 0.9999, 0.01;
	// end inline asm
	// begin inline asm
	fma.rn.f64    %fd16396, %fd16396, 0.9999, 0.01;
	// end inline asm
	// begin inline asm
	fma.rn.f32    %f16395, %f16395, 0.9999, 0.01;
	// end inline asm
	// begin inline asm
	fma.rn.f32    %f16396, %f16396, 0.9999, 0.01;
	// end inline asm
	// begin inline asm
	fma.rn.f64    %fd16395, %fd16395, 0.9999, 0.01;
	// end inline asm
	// begin inline asm
	fma.rn.f64    %fd16396, %fd16396, 0.9999, 0.01;
	// end inline asm
	// begin inline asm
	fma.rn.f32    %f16395, %f16395, 0.9999, 0.01;
	// end inline asm
	// begin inline asm
	fma.rn.f32    %f16396, %f16396, 0.9999, 0.01;
	// end inline asm
	// begin inline asm
	fma.rn.f64    %fd16395, %fd16395, 0.9999, 0.01;
	// end inline asm
	// begin inline asm
	fma.rn.f64    %fd16396, %fd16396, 0.9999, 0.01;
	// end inline asm
	// begin inline asm
	fma.rn.f32    %f16395, %f16395, 0.9999, 0.01;
	// end inline asm
	// begin inline asm
	fma.rn.f32    %f16396, %f16396, 0.9999, 0.01;
	// end inline asm
	// begin inline asm
	fma.rn.f64    %fd16395, %fd16395, 0.9999, 0.01;
	// end inline asm
	// begin inline asm
	fma.rn.f64    %fd16396, %fd16396, 0.9999, 0.01;
	// end inline asm
	// begin inline asm
	fma.rn.f32    %f16395, %f16395, 0.9999, 0.01;
	// end inline asm
	// begin inline asm
	fma.rn.f32    %f16396, %f16396, 0.9999, 0.01;
	// end inline asm
	// begin inline asm
	fma.rn.f64    %fd16395, %fd16395, 0.9999, 0.01;
	// end inline asm
	// begin inline asm
	fma.rn.f64    %fd16396, %fd16396, 0.9999, 0.01;
	// end inline asm
	// begin inline asm
	fma.rn.f32    %f16395, %f16395, 0.9999, 0.01;
	// end inline asm
	// begin inline asm
	fma.rn.f32    %f16396, %f16396, 0.9999, 0.01;
	// end inline asm
	// begin inline asm
	fma.rn.f64    %fd16395, %fd16395, 0.9999, 0.01;
	// end inline asm
	// begin inline asm
	fma.rn.f64    %fd16396, %fd16396, 0.9999, 0.01;
	// end inline asm
	// begin inline asm
	fma.rn.f32    %f16395, %f16395, 0.9999, 0.01;
	// end inline asm
	// begin inline asm
	fma.rn.f32    %f16396, %f16396, 0.9999, 0.01;
	// end inline asm
	// begin inline asm
	fma.rn.f64    %fd16395, %fd16395, 0.9999, 0.01;
	// end inline asm
	// begin inline asm
	fma.rn.f64    %fd16396, %fd16396, 0.9999, 0.01;
	// end inline asm
	// begin inline asm
	fma.rn.f32    %f16395, %f16395, 0.9999, 0.01;
	// end inline asm
	// begin inline asm
	fma.rn.f32    %f16396, %f16396, 0.9999, 0.01;
	// end inline asm
	// begin inline asm
	fma.rn.f64    %fd16395, %fd16395, 0.9999, 0.01;
	// end inline asm
	// begin inline asm
	fma.rn.f64    %fd16396, %fd16396, 0.9999, 0.01;
	// end inline asm
	// begin inline asm
	fma.rn.f32    %f16395, %f16395, 0.9999, 0.01;
	// end inline asm
	// begin inline asm
	fma.rn.f32    %f16396, %f16396, 0.9999, 0.01;
	// end inline asm
	// begin inline asm
	fma.rn.f64    %fd16395, %fd16395, 0.9999, 0.01;
	// end inline asm
	// begin inline asm
	fma.rn.f64    %fd16396, %fd16396, 0.9999, 0.01;
	// end inline asm
	// begin inline asm
	fma.rn.f32    %f16395, %f16395, 0.9999, 0.01;
	// end inline asm
	// begin inline asm
	fma.rn.f32    %f16396, %f16396, 0.9999, 0.01;
	// end inline asm
	// begin inline asm
	fma.rn.f64    %fd16395, %fd16395, 0.9999, 0.01;
	// end inline asm
	// begin inline asm
	fma.rn.f64    %fd16396, %fd16396, 0.9999, 0.01;
	// end inline asm
	// begin inline asm
	fma.rn.f32    %f16395, %f16395, 0.9999, 0.01;
	// end inline asm
	// begin inline asm
	fma.rn.f32    %f16396, %f16396, 0.9999, 0.01;
	// end inline asm
	// begin inline asm
	fma.rn.f64    %fd16395, %fd16395, 0.9999, 0.01;
	// end inline asm
	// begin inline asm
	fma.rn.f64    %fd16396, %fd16396, 0.9999, 0.01;
	// end inline asm
	// begin inline asm
	fma.rn.f32    %f16395, %f16395, 0.9999, 0.01;
	// end inline asm
	// begin inline asm
	fma.rn.f32    %f16396, %f16396, 0.9999, 0.01;
	// end inline asm
	// begin inline asm
	fma.rn.f64    %fd16395, %fd16395, 0.9999, 0.01;
	// end inline asm
	// begin inline asm
	fma.rn.f64    %fd16396, %fd16396, 0.9999, 0.01;
	// end inline asm
	// begin inline asm
	fma.rn.f32    %f16395, %f16395, 0.9999, 0.01;
	// end inline asm
	// begin inline asm
	fma.rn.f32    %f16396, %f16396, 0.9999, 0.01;
	// end inline asm
	// begin inline asm
	fma.rn.f64    %fd16395, %fd16395, 0.9999, 0.01;
	// end inline asm
	// begin inline asm
	fma.rn.f64    %fd16396, %fd16396, 0.9999, 0.01;
	// end inline asm
	// begin inline asm
	fma.rn.f32    %f16395, %f16395, 0.9999, 0.01;
	// end inline asm
	// begin inline asm
	fma.rn.f32    %f16396, %f16396, 0.9999, 0.01;
	// end inline asm
	// begin inline asm
	fma.rn.f64    %fd16395, %fd16395, 0.9999, 0.01;
	// end inline asm
	// begin inline asm
	fma.rn.f64    %fd16396, %fd16396, 0.9999, 0.01;
	// end inline asm
	// begin inline asm
	fma.rn.f32    %f16395, %f16395, 0.9999, 0.01;
	// end inline asm
	// begin inline asm
	fma.rn.f32    %f16396, %f16396, 0.9999, 0.01;
	// end inline asm
	// begin inline asm
	fma.rn.f64    %fd16395, %fd16395, 0.9999, 0.01;
	// end inline asm
	// begin inline asm
	fma.rn.f64    %fd16396, %fd16396, 0.9999, 0.01;
	// end inline asm
	// begin inline asm
	fma.rn.f32    %f16395, %f16395, 0.9999, 0.01;
	// end inline asm
	// begin inline asm
	fma.rn.f32    %f16396, %f16396, 0.9999, 0.01;
	// end inline asm
	// begin inline asm
	fma.rn.f64    %fd16395, %fd16395, 0.9999, 0.01;
	// end inline asm
	// begin inline asm
	fma.rn.f64    %fd16396, %fd16396, 0.9999, 0.01;
	// end inline asm
	// begin inline asm
	fma.rn.f32    %f16395, %f16395, 0.9999, 0.01;
	// end inline asm
	// begin inline asm
	fma.rn.f32    %f16396, %f16396, 0.9999, 0.01;
	// end inline asm
	// begin inline asm
	fma.rn.f64    %fd16395, %fd16395, 0.9999, 0.01;
	// end inline asm
	// begin inline asm
	fma.rn.f64    %fd16396, %fd16396, 0.9999, 0.01;
	// end inline asm
	// begin inline asm
	fma.rn.f32    %f16395, %f16395, 0.9999, 0.01;
	// end inline asm
	// begin inline asm
	fma.rn.f32    %f16396, %f16396, 0.9999, 0.01;
	// end inline asm
	// begin inline asm
	fma.rn.f64    %fd16395, %fd16395, 0.9999, 0.01;
	// end inline asm
	// begin inline asm
	fma.rn.f64    %fd16396, %fd16396, 0.9999, 0.01;
	// end inline asm
	// begin inline asm
	fma.rn.f32    %f16395, %f16395, 0.9999, 0.01;
	// end inline asm
	// begin inline asm
	fma.rn.f32    %f16396, %f16396, 0.9999, 0.01;
	// end inline asm
	// begin inline asm
	fma.rn.f64    %fd16395, %fd16395, 0.9999, 0.01;
	// end inline asm
	// begin inline asm
	fma.rn.f64    %fd16396, %fd16396, 0.9999, 0.01;
	// end inline asm
	// begin inline asm
	fma.rn.f32    %f16395, %f16395, 0.9999, 0.01;
	// end inline asm
	// begin inline asm
	fma.rn.f32    %f16396, %f16396, 0.9999, 0.01;
	// end inline asm
	// begin inline asm
	fma.rn.f64    %fd16395, %fd16395, 0.9999, 0.01;
	// end inline asm
	// begin inline asm
	fma.rn.f64    %fd16396, %fd16396, 0.9999, 0.01;
	// end inline asm
	// begin inline asm
	fma.rn.f32    %f16395, %f16395, 0.9999, 0.01;
	// end inline asm
	// begin inline asm
	fma.rn.f32    %f16396, %f16396, 0.9999, 0.01;
	// end inline asm
	// begin inline asm
	fma.rn.f64    %fd16395, %fd16395, 0.9999, 0.01;
	// end inline asm
	// begin inline asm
	fma.rn.f64    %fd16396, %fd16396, 0.9999, 0.01;
	// end inline asm
	// begin inline asm
	fma.rn.f32    %f16395, %f16395, 0.9999, 0.01;
	// end inline asm
	// begin inline asm
	fma.rn.f32    %f16396, %f16396, 0.9999, 0.01;
	// end inline asm
	// begin inline asm
	fma.rn.f64    %fd16395, %fd16395, 0.9999, 0.01;
	// end inline asm
	// begin inline asm
	fma.rn.f64    %fd16396, %fd16396, 0.9999, 0.01;
	// end inline asm
	// begin inline asm
	fma.rn.f32    %f16395, %f16395, 0.9999, 0.01;
	// end inline asm
	// begin inline asm
	fma.rn.f32    %f16396, %f16396, 0.9999, 0.01;
	// end inline asm
	// begin inline asm
	fma.rn.f64    %fd16395, %fd16395, 0.9999, 0.01;
	// end inline asm
	// begin inline asm
	fma.rn.f64    %fd16396, %fd16396, 0.9999, 0.01;
	// end inline asm
	// begin inline asm
	fma.rn.f32    %f16395, %f16395, 0.9999, 0.01;
	// end inline asm
	// begin inline asm
	fma.rn.f32    %f16396, %f16396, 0.9999, 0.01;
	// end inline asm
	// begin inline asm
	fma.rn.f64    %fd16395, %fd16395, 0.9999, 0.01;
	// end inline asm
	// begin inline asm
	fma.rn.f64    %fd16396, %fd16396, 0.9999, 0.01;
	// end inline asm
	// begin inline asm
	fma.rn.f32    %f16395, %f16395, 0.9999, 0.01;
	// end inline asm
	// begin inline asm
	fma.rn.f32    %f16396, %f16396, 0.9999, 0.01;
	// end inline asm
	// begin inline asm
	fma.rn.f64    %fd16395, %fd16395, 0.9999, 0.01;
	// end inline asm
	// begin inline asm
	fma.rn.f64    %fd16396, %fd16396, 0.9999, 0.01;
	// end inline asm
	// begin inline asm
	fma.rn.f32    %f16395, %f16395, 0.9999, 0.01;
	// end inline asm
	// begin inline asm
	fma.rn.f32    %f16396, %f16396, 0.9999, 0.01;
	// end inline asm
	// begin inline asm
	fma.rn.f64    %fd16395, %fd16395, 0.9999, 0.01;
	// end inline asm
	// begin inline asm
	fma.rn.f64    %fd16396, %fd16396, 0.9999, 0.01;
	// end inline asm
	// begin inline asm
	fma.rn.f32    %f16395, %f16395, 0.9999, 0.01;
	// end inline asm
	// begin inline asm
	fma.rn.f32    %f16396, %f16396, 0.9999, 0.01;
	// end inline asm
	// begin inline asm
	fma.rn.f64    %fd16395, %fd16395, 0.9999, 0.01;
	// end inline asm
	// begin inline asm
	fma.rn.f64    %fd16396, %fd16396, 0.9999, 0.01;
	// end inline asm
	// begin inline asm
	fma.rn.f32    %f16395, %f16395, 0.9999, 0.01;
	// end inline asm
	// begin inline asm
	fma.rn.f32    %f16396, %f16396, 0.9999, 0.01;
	// end inline asm
	// begin inline asm
	fma.rn.f64    %fd16395, %fd16395, 0.9999, 0.01;
	// end inline asm
	// begin inline asm
	fma.rn.f64    %fd16396, %fd16396, 0.9999, 0.01;
	// end inline asm
	// begin inline asm
	fma.rn.f32    %f16395, %f16395, 0.9999, 0.01;
	// end inline asm
	// begin inline asm
	fma.rn.f32    %f16396, %f16396, 0.9999, 0.01;
	// end inline asm
	// begin inline asm
	fma.rn.f64    %fd16395, %fd16395, 0.9999, 0.01;
	// end inline asm
	// begin inline asm
	fma.rn.f64    %fd16396, %fd16396, 0.9999, 0.01;
	// end inline asm
	// begin inline asm
	fma.rn.f32    %f16395, %f16395, 0.9999, 0.01;
	// end inline asm
	// begin inline asm
	fma.rn.f32    %f16396, %f16396, 0.9999, 0.01;
	// end inline asm
	// begin inline asm
	fma.rn.f64    %fd16395, %fd16395, 0.9999, 0.01;
	// end inline asm
	// begin inline asm
	fma.rn.f64    %fd16396, %fd16396, 0.9999, 0.01;
	// end inline asm
	// begin inline asm
	fma.rn.f32    %f16395, %f16395, 0.9999, 0.01;
	// end inline asm
	// begin inline asm
	fma.rn.f32    %f16396, %f16396, 0.9999, 0.01;
	// end inline asm
	// begin inline asm
	fma.rn.f64    %fd16395, %fd16395, 0.9999, 0.01;
	// end inline asm
	// begin inline asm
	fma.rn.f64    %fd16396, %fd16396, 0.9999, 0.01;
	// end inline asm
	// begin inline asm
	fma.rn.f32    %f16395, %f16395, 0.9999, 0.01;
	// end inline asm
	// begin inline asm
	fma.rn.f32    %f16396, %f16396, 0.9999, 0.01;
	// end inline asm
	// begin inline asm
	fma.rn.f64    %fd16395, %fd16395, 0.9999, 0.01;
	// end inline asm
	// begin inline asm
	fma.rn.f64    %fd16396, %fd16396, 0.9999, 0.01;
	// end inline asm
	// begin inline asm
	fma.rn.f32    %f16395, %f16395, 0.9999, 0.01;
	// end inline asm
	// begin inline asm
	fma.rn.f32    %f16396, %f16396, 0.9999, 0.01;
	// end inline asm
	// begin inline asm
	fma.rn.f64    %fd16395, %fd16395, 0.9999, 0.01;
	// end inline asm
	// begin inline asm
	fma.rn.f64    %fd16396, %fd16396, 0.9999, 0.01;
	// end inline asm
	// begin inline asm
	fma.rn.f32    %f16395, %f16395, 0.9999, 0.01;
	// end inline asm
	// begin inline asm
	fma.rn.f32    %f16396, %f16396, 0.9999, 0.01;
	// end inline asm
	// begin inline asm
	fma.rn.f64    %fd16395, %fd16395, 0.9999, 0.01;
	// end inline asm
	// begin inline asm
	fma.rn.f64    %fd16396, %fd16396, 0.9999, 0.01;
	// end inline asm
	// begin inline asm
	fma.rn.f32    %f16395, %f16395, 0.9999, 0.01;
	// end inline asm
	// begin inline asm
	fma.rn.f32    %f16396, %f16396, 0.9999, 0.01;
	// end inline asm
	// begin inline asm
	fma.rn.f64    %fd16395, %fd16395, 0.9999, 0.01;
	// end inline asm
	// begin inline asm
	fma.rn.f64    %fd16396, %fd16396, 0.9999, 0.01;
	// end inline asm
	// begin inline asm
	fma.rn.f32    %f16395, %f16395, 0.9999, 0.01;
	// end inline asm
	// begin inline asm
	fma.rn.f32    %f16396, %f16396, 0.9999, 0.01;
	// end inline asm
	// begin inline asm
	fma.rn.f64    %fd16395, %fd16395, 0.9999, 0.01;
	// end inline asm
	// begin inline asm
	fma.rn.f64    %fd16396, %fd16396, 0.9999, 0.01;
	// end inline asm
	// begin inline asm
	fma.rn.f32    %f16395, %f16395, 0.9999, 0.01;
	// end inline asm
	// begin inline asm
	fma.rn.f32    %f16396, %f16396, 0.9999, 0.01;
	// end inline asm
	// begin inline asm
	fma.rn.f64    %fd16395, %fd16395, 0.9999, 0.01;
	// end inline asm
	// begin inline asm
	fma.rn.f64    %fd16396, %fd16396, 0.9999, 0.01;
	// end inline asm
	// begin inline asm
	fma.rn.f32    %f16395, %f16395, 0.9999, 0.01;
	// end inline asm
	// begin inline asm
	fma.rn.f32    %f16396, %f16396, 0.9999, 0.01;
	// end inline asm
	// begin inline asm
	fma.rn.f64    %fd16395, %fd16395, 0.9999, 0.01;
	// end inline asm
	// begin inline asm
	fma.rn.f64    %fd16396, %fd16396, 0.9999, 0.01;
	// end inline asm
	// begin inline asm
	fma.rn.f32    %f16395, %f16395, 0.9999, 0.01;
	// end inline asm
	// begin inline asm
	fma.rn.f32    %f16396, %f16396, 0.9999, 0.01;
	// end inline asm
	// begin inline asm
	fma.rn.f64    %fd16395, %fd16395, 0.9999, 0.01;
	// end inline asm
	// begin inline asm
	fma.rn.f64    %fd16396, %fd16396, 0.9999, 0.01;
	// end inline asm
	// begin inline asm
	fma.rn.f32    %f16395, %f16395, 0.9999, 0.01;
	// end inline asm
	// begin inline asm
	fma.rn.f32    %f16396, %f16396, 0.9999, 0.01;
	// end inline asm
	// begin inline asm
	fma.rn.f64    %fd16395, %fd16395, 0.9999, 0.01;
	// end inline asm
	// begin inline asm
	fma.rn.f64    %fd16396, %fd16396, 0.9999, 0.01;
	// end inline asm
	// begin inline asm
	fma.rn.f32    %f16395, %f16395, 0.9999, 0.01;
	// end inline asm
	// begin inline asm
	fma.rn.f32    %f16396, %f16396, 0.9999, 0.01;
	// end inline asm
	// begin inline asm
	fma.rn.f64    %fd16395, %fd16395, 0.9999, 0.01;
	// end inline asm
	// begin inline asm
	fma.rn.f64    %fd16396, %fd16396, 0.9999, 0.01;
	// end inline asm
	// begin inline asm
	fma.rn.f32    %f16395, %f16395, 0.9999, 0.01;
	// end inline asm
	// begin inline asm
	fma.rn.f32    %f16396, %f16396, 0.9999, 0.01;
	// end inline asm
	// begin inline asm
	fma.rn.f64    %fd16395, %fd16395, 0.9999, 0.01;
	// end inline asm
	// begin inline asm
	fma.rn.f64    %fd16396, %fd16396, 0.9999, 0.01;
	// end inline asm
	// begin inline asm
	fma.rn.f32    %f16395, %f16395, 0.9999, 0.01;
	// end inline asm
	// begin inline asm
	fma.rn.f32    %f16396, %f16396, 0.9999, 0.01;
	// end inline asm
	// begin inline asm
	fma.rn.f64    %fd16395, %fd16395, 0.9999, 0.01;
	// end inline asm
	// begin inline asm
	fma.rn.f64    %fd16396, %fd16396, 0.9999, 0.01;
	// end inline asm
	// begin inline asm
	fma.rn.f32    %f16395, %f16395, 0.9999, 0.01;
	// end inline asm
	// begin inline asm
	fma.rn.f32    %f16396, %f16396, 0.9999, 0.01;
	// end inline asm
	// begin inline asm
	fma.rn.f64    %fd16395, %fd16395, 0.9999, 0.01;
	// end inline asm
	// begin inline asm
	fma.rn.f64    %fd16396, %fd16396, 0.9999, 0.01;
	// end inline asm
	// begin inline asm
	fma.rn.f32    %f16395, %f16395, 0.9999, 0.01;
	// end inline asm
	// begin inline asm
	fma.rn.f32    %f16396, %f16396, 0.9999, 0.01;
	// end inline asm
	// begin inline asm
	fma.rn.f64    %fd16395, %fd16395, 0.9999, 0.01;
	// end inline asm
	// begin inline asm
	fma.rn.f64    %fd16396, %fd16396, 0.9999, 0.01;
	// end inline asm
	// begin inline asm
	fma.rn.f32    %f16395, %f16395, 0.9999, 0.01;
	// end inline asm
	// begin inline asm
	fma.rn.f32    %f16396, %f16396, 0.9999, 0.01;
	// end inline asm
	// begin inline asm
	fma.rn.f64    %fd16395, %fd16395, 0.9999, 0.01;
	// end inline asm
	// begin inline asm
	fma.rn.f64    %fd16396, %fd16396, 0.9999, 0.01;
	// end inline asm
	// begin inline asm
	fma.rn.f32    %f16395, %f16395, 0.9999, 0.01;
	// end inline asm
	// begin inline asm
	fma.rn.f32    %f16396, %f16396, 0.9999, 0.01;
	// end inline asm
	// begin inline asm
	fma.rn.f64    %fd16395, %fd16395, 0.9999, 0.01;
	// end inline asm
	// begin inline asm
	fma.rn.f64    %fd16396, %fd16396, 0.9999, 0.01;
	// end inline asm
	// begin inline asm
	fma.rn.f32    %f16395, %f16395, 0.9999, 0.01;
	// end inline asm
	// begin inline asm
	fma.rn.f32    %f16396, %f16396, 0.9999, 0.01;
	// end inline asm
	// begin inline asm
	fma.rn.f64    %fd16395, %fd16395, 0.9999, 0.01;
	// end inline asm
	// begin inline asm
	fma.rn.f64    %fd16396, %fd16396, 0.9999, 0.01;
	// end inline asm
	// begin inline asm
	fma.rn.f32    %f16395, %f16395, 0.9999, 0.01;
	// end inline asm
	// begin inline asm
	fma.rn.f32    %f16396, %f16396, 0.9999, 0.01;
	// end inline asm
	// begin inline asm
	fma.rn.f64    %fd16395, %fd16395, 0.9999, 0.01;
	// end inline asm
	// begin inline asm
	fma.rn.f64    %fd16396, %fd16396, 0.9999, 0.01;
	// end inline asm
	// begin inline asm
	fma.rn.f32    %f16395, %f16395, 0.9999, 0.01;
	// end inline asm
	// begin inline asm
	fma.rn.f32    %f16396, %f16396, 0.9999, 0.01;
	// end inline asm
	// begin inline asm
	fma.rn.f64    %fd16395, %fd16395, 0.9999, 0.01;
	// end inline asm
	// begin inline asm
	fma.rn.f64    %fd16396, %fd16396, 0.9999, 0.01;
	// end inline asm
	// begin inline asm
	fma.rn.f32    %f16395, %f16395, 0.9999, 0.01;
	// end inline asm
	// begin inline asm
	fma.rn.f32    %f16396, %f16396, 0.9999, 0.01;
	// end inline asm
	// begin inline asm
	fma.rn.f64    %fd16395, %fd16395, 0.9999, 0.01;
	// end inline asm
	// begin inline asm
	fma.rn.f64    %fd16396, %fd16396, 0.9999, 0.01;
	// end inline asm
	// begin inline asm
	fma.rn.f32    %f16395, %f16395, 0.9999, 0.01;
	// end inline asm
	// begin inline asm
	fma.rn.f32    %f16396, %f16396, 0.9999, 0.01;
	// end inline asm
	// begin inline asm
	fma.rn.f64    %fd16395, %fd16395, 0.9999, 0.01;
	// end inline asm
	// begin inline asm
	fma.rn.f64    %fd16396, %fd16396, 0.9999, 0.01;
	// end inline asm
	// begin inline asm
	fma.rn.f32    %f16395, %f16395, 0.9999, 0.01;
	// end inline asm
	// begin inline asm
	fma.rn.f32    %f16396, %f16396, 0.9999, 0.01;
	// end inline asm
	// begin inline asm
	fma.rn.f64    %fd16395, %fd16395, 0.9999, 0.01;
	// end inline asm
	// begin inline asm
	fma.rn.f64    %fd16396, %fd16396, 0.9999, 0.01;
	// end inline asm
	// begin inline asm
	fma.rn.f32    %f16395, %f16395, 0.9999, 0.01;
	// end inline asm
	// begin inline asm
	fma.rn.f32    %f16396, %f16396, 0.9999, 0.01;
	// end inline asm
	// begin inline asm
	fma.rn.f64    %fd16395, %fd16395, 0.9999, 0.01;
	// end inline asm
	// begin inline asm
	fma.rn.f64    %fd16396, %fd16396, 0.9999, 0.01;
	// end inline asm
	// begin inline asm
	fma.rn.f32    %f16395, %f16395, 0.9999, 0.01;
	// end inline asm
	// begin inline asm
	fma.rn.f32    %f16396, %f16396, 0.9999, 0.01;
	// end inline asm
	// begin inline asm
	fma.rn.f64    %fd16395, %fd16395, 0.9999, 0.01;
	// end inline asm
	// begin inline asm
	fma.rn.f64    %fd16396, %fd16396, 0.9999, 0.01;
	// end inline asm
	// begin inline asm
	fma.rn.f32    %f16395, %f16395, 0.9999, 0.01;
	// end inline asm
	// begin inline asm
	fma.rn.f32    %f16396, %f16396, 0.9999, 0.01;
	// end inline asm
	// begin inline asm
	fma.rn.f64    %fd16395, %fd16395, 0.9999, 0.01;
	// end inline asm
	// begin inline asm
	fma.rn.f64    %fd16396, %fd16396, 0.9999, 0.01;
	// end inline asm
	// begin inline asm
	fma.rn.f32    %f16395, %f16395, 0.9999, 0.01;
	// end inline asm
	// begin inline asm
	fma.rn.f32    %f16396, %f16396, 0.9999, 0.01;
	// end inline asm
	// begin inline asm
	fma.rn.f64    %fd16395, %fd16395, 0.9999, 0.01;
	// end inline asm
	// begin inline asm
	fma.rn.f64    %fd16396, %fd16396, 0.9999, 0.01;
	// end inline asm
	// begin inline asm
	fma.rn.f32    %f16395, %f16395, 0.9999, 0.01;
	// end inline asm
	// begin inline asm
	fma.rn.f32    %f16396, %f16396, 0.9999, 0.01;
	// end inline asm
	// begin inline asm
	fma.rn.f64    %fd16395, %fd16395, 0.9999, 0.01;
	// end inline asm
	// begin inline asm
	fma.rn.f64    %fd16396, %fd16396, 0.9999, 0.01;
	// end inline asm
	// begin inline asm
	fma.rn.f32    %f16395, %f16395, 0.9999, 0.01;
	// end inline asm
	// begin inline asm
	fma.rn.f32    %f16396, %f16396, 0.9999, 0.01;
	// end inline asm
	// begin inline asm
	fma.rn.f64    %fd16395, %fd16395, 0.9999, 0.01;
	// end inline asm
	// begin inline asm
	fma.rn.f64    %fd16396, %fd16396, 0.9999, 0.01;
	// end inline asm
	// begin inline asm
	fma.rn.f32    %f16395, %f16395, 0.9999, 0.01;
	// end inline asm
	// begin inline asm
	fma.rn.f32    %f16396, %f16396, 0.9999, 0.01;
	// end inline asm
	// begin inline asm
	fma.rn.f64    %fd16395, %fd16395, 0.9999, 0.01;
	// end inline asm
	// begin inline asm
	fma.rn.f64    %fd16396, %fd16396, 0.9999, 0.01;
	// end inline asm
	// begin inline asm
	fma.rn.f32    %f16395, %f16395, 0.9999, 0.01;
	// end inline asm
	// begin inline asm
	fma.rn.f32    %f16396, %f16396, 0.9999, 0.01;
	// end inline asm
	// begin inline asm
	fma.rn.f64    %fd16395, %fd16395, 0.9999, 0.01;
	// end inline asm
	// begin inline asm
	fma.rn.f64    %fd16396, %fd16396, 0.9999, 0.01;
	// end inline asm
	// begin inline asm
	fma.rn.f32    %f16395, %f16395, 0.9999, 0.01;
	// end inline asm
	// begin inline asm
	fma.rn.f32    %f16396, %f16396, 0.9999, 0.01;
	// end inline asm
	// begin inline asm
	fma.rn.f64    %fd16395, %fd16395, 0.9999, 0.01;
	// end inline asm
	// begin inline asm
	fma.rn.f64    %fd16396, %fd16396, 0.9999, 0.01;
	// end inline asm
	// begin inline asm
	fma.rn.f32    %f16395, %f16395, 0.9999, 0.01;
	// end inline asm
	// begin inline asm
	fma.rn.f32    %f16396, %f16396, 0.9999, 0.01;
	// end inline asm
	// begin inline asm
	fma.rn.f64    %fd16395, %fd16395, 0.9999, 0.01;
	// end inline asm
	// begin inline asm
	fma.rn.f64    %fd16396, %fd16396, 0.9999, 0.01;
	// end inline asm
	// begin inline asm
	fma.rn.f32    %f16395, %f16395, 0.9999, 0.01;
	// end inline asm
	// begin inline asm
	fma.rn.f32    %f16396, %f16396, 0.9999, 0.01;
	// end inline asm
	// begin inline asm
	fma.rn.f64    %fd16395, %fd16395, 0.9999, 0.01;
	// end inline asm
	// begin inline asm
	fma.rn.f64    %fd16396, %fd16396, 0.9999, 0.01;
	// end inline asm
	// begin inline asm
	fma.rn.f32    %f16395, %f16395, 0.9999, 0.01;
	// end inline asm
	// begin inline asm
	fma.rn.f32    %f16396, %f16396, 0.9999, 0.01;
	// end inline asm
	// begin inline asm
	fma.rn.f64    %fd16395, %fd16395, 0.9999, 0.01;
	// end inline asm
	// begin inline asm
	fma.rn.f64    %fd16396, %fd16396, 0.9999, 0.01;
	// end inline asm
	// begin inline asm
	fma.rn.f32    %f16395, %f16395, 0.9999, 0.01;
	// end inline asm
	// begin inline asm
	fma.rn.f32    %f16396, %f16396, 0.9999, 0.01;
	// end inline asm
	// begin inline asm
	fma.rn.f64    %fd16395, %fd16395, 0.9999, 0.01;
	// end inline asm
	// begin inline asm
	fma.rn.f64    %fd16396, %fd16396, 0.9999, 0.01;
	// end inline asm
	// begin inline asm
	fma.rn.f32    %f16395, %f16395, 0.9999, 0.01;
	// end inline asm
	// begin inline asm
	fma.rn.f32    %f16396, %f16396, 0.9999, 0.01;
	// end inline asm
	// begin inline asm
	fma.rn.f64    %fd16395, %fd16395, 0.9999, 0.01;
	// end inline asm
	// begin inline asm
	fma.rn.f64    %fd16396, %fd16396, 0.9999, 0.01;
	// end inline asm
	// begin inline asm
	fma.rn.f32    %f16395, %f16395, 0.9999, 0.01;
	// end inline asm
	// begin inline asm
	fma.rn.f32    %f16396, %f16396, 0.9999, 0.01;
	// end inline asm
	// begin inline asm
	fma.rn.f64    %fd16395, %fd16395, 0.9999, 0.01;
	// end inline asm
	// begin inline asm
	fma.rn.f64    %fd16396, %fd16396, 0.9999, 0.01;
	// end inline asm
	// begin inline asm
	fma.rn.f32    %f16395, %f16395, 0.9999, 0.01;
	// end inline asm
	// begin inline asm
	fma.rn.f32    %f16396, %f16396, 0.9999, 0.01;
	// end inline asm
	// begin inline asm
	fma.rn.f64    %fd16395, %fd16395, 0.9999, 0.01;
	// end inline asm
	// begin inline asm
	fma.rn.f64    %fd16396, %fd16396, 0.9999, 0.01;
	// end inline asm
	// begin inline asm
	fma.rn.f32    %f16395, %f16395, 0.9999, 0.01;
	// end inline asm
	// begin inline asm
	fma.rn.f32    %f16396, %f16396, 0.9999, 0.01;
	// end inline asm
	// begin inline asm
	fma.rn.f64    %fd16395, %fd16395, 0.9999, 0.01;
	// end inline asm
	// begin inline asm
	fma.rn.f64    %fd16396, %fd16396, 0.9999, 0.01;
	// end inline asm
	// begin inline asm
	fma.rn.f32    %f16395, %f16395, 0.9999, 0.01;
	// end inline asm
	// begin inline asm
	fma.rn.f32    %f16396, %f16396, 0.9999, 0.01;
	// end inline asm
	// begin inline asm
	fma.rn.f64    %fd16395, %fd16395, 0.9999, 0.01;
	// end inline asm
	// begin inline asm
	fma.rn.f64    %fd16396, %fd16396, 0.9999, 0.01;
	// end inline asm
	// begin inline asm
	fma.rn.f32    %f16395, %f16395, 0.9999, 0.01;
	// end inline asm
	// begin inline asm
	fma.rn.f32    %f16396, %f16396, 0.9999, 0.01;
	// end inline asm
	// begin inline asm
	fma.rn.f64    %fd16395, %fd16395, 0.9999, 0.01;
	// end inline asm
	// begin inline asm
	fma.rn.f64    %fd16396, %fd16396, 0.9999, 0.01;
	// end inline asm
	// begin inline asm
	fma.rn.f32    %f16395, %f16395, 0.9999, 0.01;
	// end inline asm
	// begin inline asm
	fma.rn.f32    %f16396, %f16396, 0.9999, 0.01;
	// end inline asm
	// begin inline asm
	fma.rn.f64    %fd16395, %fd16395, 0.9999, 0.01;
	// end inline asm
	// begin inline asm
	fma.rn.f64    %fd16396, %fd16396, 0.9999, 0.01;
	// end inline asm
	// begin inline asm
	fma.rn.f32    %f16395, %f16395, 0.9999, 0.01;
	// end inline asm
	// begin inline asm
	fma.rn.f32    %f16396, %f16396, 0.9999, 0.01;
	// end inline asm
	// begin inline asm
	fma.rn.f64    %fd16395, %fd16395, 0.9999, 0.01;
	// end inline asm
	// begin inline asm
	fma.rn.f64    %fd16396, %fd16396, 0.9999, 0.01;
	// end inline asm
	// begin inline asm
	fma.rn.f32    %f16395, %f16395, 0.9999, 0.01;
	// end inline asm
	// begin inline asm
	fma.rn.f32    %f16396, %f16396, 0.9999, 0.01;
	// end inline asm
	// begin inline asm
	fma.rn.f64    %fd16395, %fd16395, 0.9999, 0.01;
	// end inline asm
	// begin inline asm
	fma.rn.f64    %fd16396, %fd16396, 0.9999, 0.01;
	// end inline asm
	// begin inline asm
	fma.rn.f32    %f16395, %f16395, 0.9999, 0.01;
	// end inline asm
	// begin inline asm
	fma.rn.f32    %f16396, %f16396, 0.9999, 0.01;
	// end inline asm
	// begin inline asm
	fma.rn.f64    %fd16395, %fd16395, 0.9999, 0.01;
	// end inline asm
	// begin inline asm
	fma.rn.f64    %fd16396, %fd16396, 0.9999, 0.01;
	// end inline asm
	// begin inline asm
	fma.rn.f32    %f16395, %f16395, 0.9999, 0.01;
	// end inline asm
	// begin inline asm
	fma.rn.f32    %f16396, %f16396, 0.9999, 0.01;
	// end inline asm
	// begin inline asm
	fma.rn.f64    %fd16395, %fd16395, 0.9999, 0.01;
	// end inline asm
	// begin inline asm
	fma.rn.f64    %fd16396, %fd16396, 0.9999, 0.01;
	// end inline asm
	// begin inline asm
	fma.rn.f32    %f16395, %f16395, 0.9999, 0.01;
	// end inline asm
	// begin inline asm
	fma.rn.f32    %f16396, %f16396, 0.9999, 0.01;
	// end inline asm
	// begin inline asm
	fma.rn.f64    %fd16395, %fd16395, 0.9999, 0.01;
	// end inline asm
	// begin inline asm
	fma.rn.f64    %fd16396, %fd16396, 0.9999, 0.01;
	// end inline asm
	// begin inline asm
	fma.rn.f32    %f16395, %f16395, 0.9999, 0.01;
	// end inline asm
	// begin inline asm
	fma.rn.f32    %f16396, %f16396, 0.9999, 0.01;
	// end inline asm
	// begin inline asm
	fma.rn.f64    %fd16395, %fd16395, 0.9999, 0.01;
	// end inline asm
	// begin inline asm
	fma.rn.f64    %fd16396, %fd16396, 0.9999, 0.01;
	// end inline asm
	// begin inline asm
	fma.rn.f32    %f16395, %f16395, 0.9999, 0.01;
	// end inline asm
	// begin inline asm
	fma.rn.f32    %f16396, %f16396, 0.9999, 0.01;
	// end inline asm
	// begin inline asm
	fma.rn.f64    %fd16395, %fd16395, 0.9999, 0.01;
	// end inline asm
	// begin inline asm
	fma.rn.f64    %fd16396, %fd16396, 0.9999, 0.01;
	// end inline asm
	// begin inline asm
	fma.rn.f32    %f16395, %f16395, 0.9999, 0.01;
	// end inline asm
	// begin inline asm
	fma.rn.f32    %f16396, %f16396, 0.9999, 0.01;
	// end inline asm
	// begin inline asm
	fma.rn.f64    %fd16395, %fd16395, 0.9999, 0.01;
	// end inline asm
	// begin inline asm
	fma.rn.f64    %fd16396, %fd16396, 0.9999, 0.01;
	// end inline asm
	// begin inline asm
	fma.rn.f32    %f16395, %f16395, 0.9999, 0.01;
	// end inline asm
	// begin inline asm
	fma.rn.f32    %f16396, %f16396, 0.9999, 0.01;
	// end inline asm
	// begin inline asm
	fma.rn.f64    %fd16395, %fd16395, 0.9999, 0.01;
	// end inline asm
	// begin inline asm
	fma.rn.f64    %fd16396, %fd16396, 0.9999, 0.01;
	// end inline asm
	// begin inline asm
	fma.rn.f32    %f16395, %f16395, 0.9999, 0.01;
	// end inline asm
	// begin inline asm
	fma.rn.f32    %f16396, %f16396, 0.9999, 0.01;
	// end inline asm
	// begin inline asm
	fma.rn.f64    %fd16395, %fd16395, 0.9999, 0.01;
	// end inline asm
	// begin inline asm
	fma.rn.f64    %fd16396, %fd16396, 0.9999, 0.01;
	// end inline asm
	// begin inline asm
	fma.rn.f32    %f16395, %f16395, 0.9999, 0.01;
	// end inline asm
	// begin inline asm
	fma.rn.f32    %f16396, %f16396, 0.9999, 0.01;
	// end inline asm
	// begin inline asm
	fma.rn.f64    %fd16395, %fd16395, 0.9999, 0.01;
	// end inline asm
	// begin inline asm
	fma.rn.f64    %fd16396, %fd16396, 0.9999, 0.01;
	// end inline asm
	// begin inline asm
	fma.rn.f32    %f16395, %f16395, 0.9999, 0.01;
	// end inline asm
	// begin inline asm
	fma.rn.f32    %f16396, %f16396, 0.9999, 0.01;
	// end inline asm
	// begin inline asm
	fma.rn.f64    %fd16395, %fd16395, 0.9999, 0.01;
	// end inline asm
	// begin inline asm
	fma.rn.f64    %fd16396, %fd16396, 0.9999, 0.01;
	// end inline asm
	// begin inline asm
	fma.rn.f32    %f16395, %f16395, 0.9999, 0.01;
	// end inline asm
	// begin inline asm
	fma.rn.f32    %f16396, %f16396, 0.9999, 0.01;
	// end inline asm
	// begin inline asm
	fma.rn.f64    %fd16395, %fd16395, 0.9999, 0.01;
	// end inline asm
	// begin inline asm
	fma.rn.f64    %fd16396, %fd16396, 0.9999, 0.01;
	// end inline asm
	// begin inline asm
	fma.rn.f32    %f16395, %f16395, 0.9999, 0.01;
	// end inline asm
	// begin inline asm
	fma.rn.f32    %f16396, %f16396, 0.9999, 0.01;
	// end inline asm
	mov.f64 	%fd1426, %fd16395;
	// begin inline asm
	fma.rn.f64    %fd1426, %fd1426, 0.9999, 0.01;
	// end inline asm
	mov.f64 	%fd1428, %fd16396;
	// begin inline asm
	fma.rn.f64    %fd1428, %fd1428, 0.9999, 0.01;
	// end inline asm
	mov.f32 	%f1426, %f16395;
	// begin inline asm
	fma.rn.f32    %f1426, %f1426, 0.9999, 0.01;
	// end inline asm
	mov.f32 	%f1428, %f16396;
	// begin inline asm
	fma.rn.f32    %f1428, %f1428, 0.9999, 0.01;
	// end inline asm
	// begin inline asm
	fma.rn.f64    %fd1426, %fd1426, 0.9999, 0.01;
	// end inline asm
	// begin inline asm
	fma.rn.f64    %fd1428, %fd1428, 0.9999, 0.01;
	// end inline asm
	// begin inline asm
	fma.rn.f32    %f1426, %f1426, 0.9999, 0.01;
	// end inline asm
	// begin inline asm
	fma.rn.f32    %f1428, %f1428, 0.9999, 0.01;
	// end inline asm
	// begin inline asm
	fma.rn.f64    %fd1426, %fd1426, 0.9999, 0.01;
	// end inline asm
	// begin inline asm
	fma.rn.f64    %fd1428, %fd1428, 0.9999, 0.01;
	// end inline asm
	// begin inline asm
	fma.rn.f32    %f1426, %f1426, 0.9999, 0.01;
	// end inline asm
	// begin inline asm
	fma.rn.f32    %f1428, %f1428, 0.9999, 0.01;
	// end inline asm
	// begin inline asm
	fma.rn.f64    %fd1426, %fd1426, 0.9999, 0.01;
	// end inline asm
	// begin inline asm
	fma.rn.f64    %fd1428, %fd1428, 0.9999, 0.01;
	// end inline asm
	// begin inline asm
	fma.rn.f32    %f1426, %f1426, 0.9999, 0.01;
	// end inline asm
	// begin inline asm
	fma.rn.f32    %f1428, %f1428, 0.9999, 0.01;
	// end inline asm
	// begin inline asm
	fma.rn.f64    %fd1426, %fd1426, 0.9999, 0.01;
	// end inline asm
	// begin inline asm
	fma.rn.f64    %fd1428, %fd1428, 0.9999, 0.01;
	// end inline asm
	// begin inline asm
	fma.rn.f32    %f1426, %f1426, 0.9999, 0.01;
	// end inline asm
	// begin inline asm
	fma.rn.f32    %f1428, %f1428, 0.9999, 0.01;
	// end inline asm
	// begin inline asm
	fma.rn.f64    %fd1426, %fd1426, 0.9999, 0.01;
	// end inline asm
	// begin inline asm
	fma.rn.f64    %fd1428, %fd1428, 0.9999, 0.01;
	// end inline asm
	// begin inline asm
	fma.rn.f32    %f1426, %f1426, 0.9999, 0.01;
	// end inline asm
	// begin inline asm
	fma.rn.f32    %f1428, %f1428, 0.9999, 0.01;
	// end inline asm
	// begin inline asm
	fma.rn.f64    %fd1426, %fd1426, 0.9999, 0.01;
	// end inline asm
	// begin inline asm
	fma.rn.f64    %fd1428, %fd1428, 0.9999, 0.01;
	// end inline asm
	// begin inline asm
	fma.rn.f32    %f1426, %f1426, 0.9999, 0.01;
	// end inline asm
	// begin inline asm
	fma.rn.f32    %f1428, %f1428, 0.9999, 0.01;
	// end inline asm
	// begin inline asm
	fma.rn.f64    %fd1426, %fd1426, 0.9999, 0.01;
	// end inline asm
	// begin inline asm
	fma.rn.f64    %fd1428, %fd1428, 0.9999, 0.01;
	// end inline asm
	// begin inline asm
	fma.rn.f32    %f1426, %f1426, 0.9999, 0.01;
	// end inline asm
	// begin inline asm
	fma.rn.f32    %f1428, %f1428, 0.9999, 0.01;
	// end inline asm
	// begin inline asm
	fma.rn.f64    %fd1426, %fd1426, 0.9999, 0.01;
	// end inline asm
	// begin inline asm
	fma.rn.f64    %fd1428, %fd1428, 0.9999, 0.01;
	// end inline asm
	// begin inline asm
	fma.rn.f32    %f1426, %f1426, 0.9999, 0.01;
	// end inline asm
	// begin inline asm
	fma.rn.f32    %f1428, %f1428, 0.9999, 0.01;
	// end inline asm
	// begin inline asm
	fma.rn.f64    %fd1426, %fd1426, 0.9999, 0.01;
	// end inline asm
	// begin inline asm
	fma.rn.f64    %fd1428, %fd1428, 0.9999, 0.01;
	// end inline asm
	// begin inline asm
	fma.rn.f32    %f1426, %f1426, 0.9999, 0.01;
	// end inline asm
	// begin inline asm
	fma.rn.f32    %f1428, %f1428, 0.9999, 0.01;
	// end inline asm
	// begin inline asm
	fma.rn.f64    %fd1426, %fd1426, 0.9999, 0.01;
	// end inline asm
	// begin inline asm
	fma.rn.f64    %fd1428, %fd1428, 0.9999, 0.01;
	// end inline asm
	// begin inline asm
	fma.rn.f32    %f1426, %f1426, 0.9999, 0.01;
	// end inline asm
	// begin inline asm
	fma.rn.f32    %f1428, %f1428, 0.9999, 0.01;
	// end inline asm
	// begin inline asm
	fma.rn.f64    %fd1426, %fd1426, 0.9999, 0.01;
	// end inline asm
	// begin inline asm
	fma.rn.f64    %fd1428, %fd1428, 0.9999, 0.01;
	// end inline asm
	// begin inline asm
	fma.rn.f32    %f1426, %f1426, 0.9999, 0.01;
	// end inline asm
	// begin inline asm
	fma.rn.f32    %f1428, %f1428, 0.9999, 0.01;
	// end inline asm
	// begin inline asm
	fma.rn.f64    %fd1426, %fd1426, 0.9999, 0.01;
	// end inline asm
	// begin inline asm
	fma.rn.f64    %fd1428, %fd1428, 0.9999, 0.01;
	// end inline asm
	// begin inline asm
	fma.rn.f32    %f1426, %f1426, 0.9999, 0.01;
	// end inline asm
	// begin inline asm
	fma.rn.f32    %f1428, %f1428, 0.9999, 0.01;
	// end inline asm
	// begin inline asm
	fma.rn.f64    %fd1426, %fd1426, 0.9999, 0.01;
	// end inline asm
	// begin inline asm
	fma.rn.f64    %fd1428, %fd1428, 0.9999, 0.01;
	// end inline asm
	// begin inline asm
	fma.rn.f32    %f1426, %f1426, 0.9999, 0.01;
	// end inline asm
	// begin inline asm
	fma.rn.f32    %f1428, %f1428, 0.9999, 0.01;
	// end inline asm
	// begin inline asm
	fma.rn.f64    %fd1426, %fd1426, 0.9999, 0.01;
	// end inline asm
	// begin inline asm
	fma.rn.f64    %fd1428, %fd1428, 0.9999, 0.01;
	// end inline asm
	// begin inline asm
	fma.rn.f32    %f1426, %f1426, 0.9999, 0.01;
	// end inline asm
	// begin inline asm
	fma.rn.f32    %f1428, %f1428, 0.9999, 0.01;
	// end inline asm
	// begin inline asm
	fma.rn.f64    %fd1426, %fd1426, 0.9999, 0.01;
	// end inline asm
	// begin inline asm
	fma.rn.f64    %fd1428, %fd1428, 0.9999, 0.01;
	// end inline asm
	// begin inline asm
	fma.rn.f32    %f1426, %f1426, 0.9999, 0.01;
	// end inline asm
	// begin inline asm
	fma.rn.f32    %f1428, %f1428, 0.9999, 0.01;
	// end inline asm
	// begin inline asm
	fma.rn.f64    %fd1426, %fd1426, 0.9999, 0.01;
	// end inline asm
	// begin inline asm
	fma.rn.f64    %fd1428, %fd1428, 0.9999, 0.01;
	// end inline asm
	// begin inline asm
	fma.rn.f32    %f1426, %f1426, 0.9999, 0.01;
	// end inline asm
	// begin inline asm
	fma.rn.f32    %f1428, %f1428, 0.9999, 0.01;
	// end inline asm
	// begin inline asm
	fma.rn.f64    %fd1426, %fd1426, 0.9999, 0.01;
	// end inline asm
	// begin inline asm
	fma.rn.f64    %fd1428, %fd1428, 0.9999, 0.01;
	// end inline asm
	// begin inline asm
	fma.rn.f32    %f1426, %f1426, 0.9999, 0.01;
	// end inline asm
	// begin inline asm
	fma.rn.f32    %f1428, %f1428, 0.9999, 0.01;
	// end inline asm
	// begin inline asm
	fma.rn.f64    %fd1426, %fd1426, 0.9999, 0.01;
	// end inline asm
	// begin inline asm
	fma.rn.f64    %fd1428, %fd1428, 0.9999, 0.01;
	// end inline asm
	// begin inline asm
	fma.rn.f32    %f1426, %f1426, 0.9999, 0.01;
	// end inline asm
	// begin inline asm
	fma.rn.f32    %f1428, %f1428, 0.9999, 0.01;
	// end inline asm
	// begin inline asm
	fma.rn.f64    %fd1426, %fd1426, 0.9999, 0.01;
	// end inline asm
	// begin inline asm
	fma.rn.f64    %fd1428, %fd1428, 0.9999, 0.01;
	// end inline asm
	// begin inline asm
	fma.rn.f32    %f1426, %f1426, 0.9999, 0.01;
	// end inline asm
	// begin inline asm
	fma.rn.f32    %f1428, %f1428, 0.9999, 0.01;
	// end inline asm
	// begin inline asm
	fma.rn.f64    %fd1426, %fd1426, 0.9999, 0.01;
	// end inline asm
	// begin inline asm
	fma.rn.f64    %fd1428, %fd1428, 0.9999, 0.01;
	// end inline asm
	// begin inline asm
	fma.rn.f32    %f1426, %f1426, 0.9999, 0.01;
	// end inline asm
	// begin inline asm
	fma.rn.f32    %f1428, %f1428, 0.9999, 0.01;
	// end inline asm
	// begin inline asm
	fma.rn.f64    %fd1426, %fd1426, 0.9999, 0.01;
	// end inline asm
	// begin inline asm
	fma.rn.f64    %fd1428, %fd1428, 0.9999, 0.01;
	// end inline asm
	// begin inline asm
	fma.rn.f32    %f1426, %f1426, 0.9999, 0.01;
	// end inline asm
	// begin inline asm
	fma.rn.f32    %f1428, %f1428, 0.9999, 0.01;
	// end inline asm
	// begin inline asm
	fma.rn.f64    %fd1426, %fd1426, 0.9999, 0.01;
	// end inline asm
	// begin inline asm
	fma.rn.f64    %fd1428, %fd1428, 0.9999, 0.01;
	// end inline asm
	// begin inline asm
	fma.rn.f32    %f1426, %f1426, 0.9999, 0.01;
	// end inline asm
	// begin inline asm
	fma.rn.f32    %f1428, %f1428, 0.9999, 0.01;
	// end inline asm
	// begin inline asm
	fma.rn.f64    %fd1426, %fd1426, 0.9999, 0.01;
	// end inline asm
	// begin inline asm
	fma.rn.f64    %fd1428, %fd1428, 0.9999, 0.01;
	// end inline asm
	// begin inline asm
	fma.rn.f32    %f1426, %f1426, 0.9999, 0.01;
	// end inline asm
	// begin inline asm
	fma.rn.f32    %f1428, %f1428, 0.9999, 0.01;
	// end inline asm
	// begin inline asm
	fma.rn.f64    %fd1426, %fd1426, 0.9999, 0.01;
	// end inline asm
	// begin inline asm
	fma.rn.f64    %fd1428, %fd1428, 0.9999, 0.01;
	// end inline asm
	// begin inline asm
	fma.rn.f32    %f1426, %f1426, 0.9999, 0.01;
	// end inline asm
	// begin inline asm
	fma.rn.f32    %f1428, %f1428, 0.9999, 0.01;
	// end inline asm
	// begin inline asm
	fma.rn.f64    %fd1426, %fd1426, 0.9999, 0.01;
	// end inline asm
	// begin inline asm
	fma.rn.f64    %fd1428, %fd1428, 0.9999, 0.01;
	// end inline asm
	// begin inline asm
	fma.rn.f32    %f1426, %f1426, 0.9999, 0.01;
	// end inline asm
	// begin inline asm
	fma.rn.f32    %f1428, %f1428, 0.9999, 0.01;
	// end inline asm
	// begin inline asm
	fma.rn.f64    %fd1426, %fd1426, 0.9999, 0.01;
	// end inline asm
	// begin inline asm
	fma.rn.f64    %fd1428, %fd1428, 0.9999, 0.01;
	// end inline asm
	// begin inline asm
	fma.rn.f32    %f1426, %f1426, 0.9999, 0.01;
	// end inline asm
	// begin inline asm
	fma.rn.f32    %f1428, %f1428, 0.9999, 0.01;
	// end inline asm
	// begin inline asm
	fma.rn.f64    %fd1426, %fd1426, 0.9999, 0.01;
	// end inline asm
	// begin inline asm
	fma.rn.f64    %fd1428, %fd1428, 0.9999, 0.01;
	// end inline asm
	// begin inline asm
	fma.rn.f32    %f1426, %f1426, 0.9999, 0.01;
	// end inline asm
	// begin inline asm
	fma.rn.f32    %f1428, %f1428, 0.9999, 0.01;
	// end inline asm
	// begin inline asm
	fma.rn.f64    %fd1426, %fd1426, 0.9999, 0.01;
	// end inline asm
	// begin inline asm
	fma.rn.f64    %fd1428, %fd1428, 0.9999, 0.01;
	// end inline asm
	// begin inline asm
	fma.rn.f32    %f1426, %f1426, 0.9999, 0.01;
	// end inline asm
	// begin inline asm
	fma.rn.f32    %f1428, %f1428, 0.9999, 0.01;
	// end inline asm
	// begin inline asm
	fma.rn.f64    %fd1426, %fd1426, 0.9999, 0.01;
	// end inline asm
	// begin inline asm
	fma.rn.f64    %fd1428, %fd1428, 0.9999, 0.01;
	// end inline asm
	// begin inline asm
	fma.rn.f32    %f1426, %f1426, 0.9999, 0.01;
	// end inline asm
	// begin inline asm
	fma.rn.f32    %f1428, %f1428, 0.9999, 0.01;
	// end inline asm
	// begin inline asm
	fma.rn.f64    %fd1426, %fd1426, 0.9999, 0.01;
	// end inline asm
	// begin inline asm
	fma.rn.f64    %fd1428, %fd1428, 0.9999, 0.01;
	// end inline asm
	// begin inline asm
	fma.rn.f32    %f1426, %f1426, 0.9999, 0.01;
	// end inline asm
	// begin inline asm
	fma.rn.f32    %f1428, %f1428, 0.9999, 0.01;
	// end inline asm
	// begin inline asm
	fma.rn.f64    %fd1426, %fd1426, 0.9999, 0.01;
	// end inline asm
	// begin inline asm
	fma.rn.f64    %fd1428, %fd1428, 0.9999, 0.01;
	// end inline asm
	// begin inline asm
	fma.rn.f32    %f1426, %f1426, 0.9999, 0.01;
	// end inline asm
	// begin inline asm
	fma.rn.f32    %f1428, %f1428, 0.9999, 0.01;
	// end inline asm
	// begin inline asm
	fma.rn.f64    %fd1426, %fd1426, 0.9999, 0.01;
	// end inline asm
	// begin inline asm
	fma.rn.f64    %fd1428, %fd1428, 0.9999, 0.01;
	// end inline asm
	// begin inline asm
	fma.rn.f32    %f1426, %f1426, 0.9999, 0.01;
	// end inline asm
	// begin inline asm
	fma.rn.f32    %f1428, %f1428, 0.9999, 0.01;
	// end inline asm
	// begin inline asm
	fma.rn.f64    %fd1426, %fd1426, 0.9999, 0.01;
	// end inline asm
	// begin inline asm
	fma.rn.f64    %fd1428, %fd1428, 0.9999, 0.01;
	// end inline asm
	// begin inline asm
	fma.rn.f32    %f1426, %f1426, 0.9999, 0.01;
	// end inline asm
	// begin inline asm
	fma.rn.f32    %f1428, %f1428, 0.9999, 0.01;
	// end inline asm
	// begin inline asm
	fma.rn.f64    %fd1426, %fd1426, 0.9999, 0.01;
	// end inline asm
	// begin inline asm
	fma.rn.f64    %fd1428, %fd1428, 0.9999, 0.01;
	// end inline asm
	// begin inline asm
	fma.rn.f32    %f1426, %f1426, 0.9999, 0.01;
	// end inline asm
	// begin inline asm
	fma.rn.f32    %f1428, %f1428, 0.9999, 0.01;
	// end inline asm
	// begin inline asm
	fma.rn.f64    %fd1426, %fd1426, 0.9999, 0.01;
	// end inline asm
	// begin inline asm
	fma.rn.f64    %fd1428, %fd1428, 0.9999, 0.01;
	// end inline asm
	// begin inline asm
	fma.rn.f32    %f1426, %f1426, 0.9999, 0.01;
	// end inline asm
	// begin inline asm
	fma.rn.f32    %f1428, %f1428, 0.9999, 0.01;
	// end inline asm
	// begin inline asm
	fma.rn.f64    %fd1426, %fd1426, 0.9999, 0.01;
	// end inline asm
	// begin inline asm
	fma.rn.f64    %fd1428, %fd1428, 0.9999, 0.01;
	// end inline asm
	// begin inline asm
	fma.rn.f32    %f1426, %f1426, 0.9999, 0.01;
	// end inline asm
	// begin inline asm
	fma.rn.f32    %f1428, %f1428, 0.9999, 0.01;
	// end inline asm
	// begin inline asm
	fma.rn.f64    %fd1426, %fd1426, 0.9999, 0.01;
	// end inline asm
	// begin inline asm
	fma.rn.f64    %fd1428, %fd1428, 0.9999, 0.01;
	// end inline asm
	// begin inline asm
	fma.rn.f32    %f1426, %f1426, 0.9999, 0.01;
	// end inline asm
	// begin inline asm
	fma.rn.f32    %f1428, %f1428, 0.9999, 0.01;
	// end inline asm
	// begin inline asm
	fma.rn.f64    %fd1426, %fd1426, 0.9999, 0.01;
	// end inline asm
	// begin inline asm
	fma.rn.f64    %fd1428, %fd1428, 0.9999, 0.01;
	// end inline asm
	// begin inline asm
	fma.rn.f32    %f1426, %f1426, 0.9999, 0.01;
	// end inline asm
	// begin inline asm
	fma.rn.f32    %f1428, %f1428, 0.9999, 0.01;
	// end inline asm
	// begin inline asm
	fma.rn.f64    %fd1426, %fd1426, 0.9999, 0.01;
	// end inline asm
	// begin inline asm
	fma.rn.f64    %fd1428, %fd1428, 0.9999, 0.01;
	// end inline asm
	// begin inline asm
	fma.rn.f32    %f1426, %f1426, 0.9999, 0.01;
	// end inline asm
	// begin inline asm
	fma.rn.f32    %f1428, %f1428, 0.9999, 0.01;
	// end inline asm
	// begin inline asm
	fma.rn.f64    %fd1426, %fd1426, 0.9999, 0.01;
	// end inline asm
	// begin inline asm
	fma.rn.f64    %fd1428, %fd1428, 0.9999, 0.01;
	// end inline asm
	// begin inline asm
	fma.rn.f32    %f1426, %f1426, 0.9999, 0.01;
	// end inline asm
	// begin inline asm
	fma.rn.f32    %f1428, %f1428, 0.9999, 0.01;
	// end inline asm
	// begin inline asm
	fma.rn.f64    %fd1426, %fd1426, 0.9999, 0.01;
	// end inline asm
	// begin inline asm
	fma.rn.f64    %fd1428, %fd1428, 0.9999, 0.01;
	// end inline asm
	// begin inline asm
	fma.rn.f32    %f1426, %f1426, 0.9999, 0.01;
	// end inline asm
	// begin inline asm
	fma.rn.f32    %f1428, %f1428, 0.9999, 0.01;
	// end inline asm
	// begin inline asm
	fma.rn.f64    %fd1426, %fd1426, 0.9999, 0.01;
	// end inline asm
	// begin inline asm
	fma.rn.f64    %fd1428, %fd1428, 0.9999, 0.01;
	// end inline asm
	// begin inline asm
	fma.rn.f32    %f1426, %f1426, 0.9999, 0.01;
	// end inline asm
	// begin inline asm
	fma.rn.f32    %f1428, %f1428, 0.9999, 0.01;
	// end inline asm
	// begin inline asm
	fma.rn.f64    %fd1426, %fd1426, 0.9999, 0.01;
	// end inline asm
	// begin inline asm
	fma.rn.f64    %fd1428, %fd1428, 0.9999, 0.01;
	// end inline asm
	// begin inline asm
	fma.rn.f32    %f1426, %f1426, 0.9999, 0.01;
	// end inline asm
	// begin inline asm
	fma.rn.f32    %f1428, %f1428, 0.9999, 0.01;
	// end inline asm
	// begin inline asm
	fma.rn.f64    %fd1426, %fd1426, 0.9999, 0.01;
	// end inline asm
	// begin inline asm
	fma.rn.f64    %fd1428, %fd1428, 0.9999, 0.01;
	// end inline asm
	// begin inline asm
	fma.rn.f32    %f1426, %f1426, 0.9999, 0.01;
	// end inline asm
	// begin inline asm
	fma.rn.f32    %f1428, %f1428, 0.9999, 0.01;
	// end inline asm
	// begin inline asm
	fma.rn.f64    %fd1426, %fd1426, 0.9999, 0.01;
	// end inline asm
	// begin inline asm
	fma.rn.f64    %fd1428, %fd1428, 0.9999, 0.01;
	// end inline asm
	// begin inline asm
	fma.rn.f32    %f1426, %f1426, 0.9999, 0.01;
	// end inline asm
	// begin inline asm
	fma.rn.f32    %f1428, %f1428, 0.9999, 0.01;
	// end inline asm
	// begin inline asm
	fma.rn.f64    %fd1426, %fd1426, 0.9999, 0.01;
	// end inline asm
	// begin inline asm
	fma.rn.f64    %fd1428, %fd1428, 0.9999, 0.01;
	// end inline asm
	// begin inline asm
	fma.rn.f32    %f1426, %f1426, 0.9999, 0.01;
	// end inline asm
	// begin inline asm
	fma.rn.f32    %f1428, %f1428, 0.9999, 0.01;
	// end inline asm
	// begin inline asm
	fma.rn.f64    %fd1426, %fd1426, 0.9999, 0.01;
	// end inline asm
	// begin inline asm
	fma.rn.f64    %fd1428, %fd1428, 0.9999, 0.01;
	// end inline asm
	// begin inline asm
	fma.rn.f32    %f1426, %f1426, 0.9999, 0.01;
	// end inline asm
	// begin inline asm
	fma.rn.f32    %f1428, %f1428, 0.9999, 0.01;
	// end inline asm
	// begin inline asm
	fma.rn.f64    %fd1426, %fd1426, 0.9999, 0.01;
	// end inline asm
	// begin inline asm
	fma.rn.f64    %fd1428, %fd1428, 0.9999, 0.01;
	// end inline asm
	// begin inline asm
	fma.rn.f32    %f1426, %f1426, 0.9999, 0.01;
	// end inline asm
	// begin inline asm
	fma.rn.f32    %f1428, %f1428, 0.9999, 0.01;
	// end inline asm
	// begin inline asm
	fma.rn.f64    %fd1426, %fd1426, 0.9999, 0.01;
	// end inline asm
	// begin inline asm
	fma.rn.f64    %fd1428, %fd1428, 0.9999, 0.01;
	// end inline asm
	// begin inline asm
	fma.rn.f32    %f1426, %f1426, 0.9999, 0.01;
	// end inline asm
	// begin inline asm
	fma.rn.f32    %f1428, %f1428, 0.9999, 0.01;
	// end inline asm
	// begin inline asm
	fma.rn.f64    %fd1426, %fd1426, 0.9999, 0.01;
	// end inline asm
	// begin inline asm
	fma.rn.f64    %fd1428, %fd1428, 0.9999, 0.01;
	// end inline asm
	// begin inline asm
	fma.rn.f32    %f1426, %f1426, 0.9999, 0.01;
	// end inline asm
	// begin inline asm
	fma.rn.f32    %f1428, %f1428, 0.9999, 0.01;
	// end inline asm
	// begin inline asm
	fma.rn.f64    %fd1426, %fd1426, 0.9999, 0.01;
	// end inline asm
	// begin inline asm
	fma.rn.f64    %fd1428, %fd1428, 0.9999, 0.01;
	// end inline asm
	// begin inline asm
	fma.rn.f32    %f1426, %f1426, 0.9999, 0.01;
	// end inline asm
	// begin inline asm
	fma.rn.f32    %f1428, %f1428, 0.9999, 0.01;
	// end inline asm
	// begin inline asm
	fma.rn.f64    %fd1426, %fd1426, 0.9999, 0.01;
	// end inline asm
	// begin inline asm
	fma.rn.f64    %fd1428, %fd1428, 0.9999, 0.01;
	// end inline asm
	// begin inline asm
	fma.rn.f32    %f1426, %f1426, 0.9999, 0.01;
	// end inline asm
	// begin inline asm
	fma.rn.f32    %f1428, %f1428, 0.9999, 0.01;
	// end inline asm
	// begin inline asm
	fma.rn.f64    %fd1426, %fd1426, 0.9999, 0.01;
	// end inline asm
	// begin inline asm
	fma.rn.f64    %fd1428, %fd1428, 0.9999, 0.01;
	// end inline asm
	// begin inline asm
	fma.rn.f32    %f1426, %f1426, 0.9999, 0.01;
	// end inline asm
	// begin inline asm
	fma.rn.f32    %f1428, %f1428, 0.9999, 0.01;
	// end inline asm
	// begin inline asm
	fma.rn.f64    %fd1426, %fd1426, 0.9999, 0.01;
	// end inline asm
	// begin inline asm
	fma.rn.f64    %fd1428, %fd1428, 0.9999, 0.01;
	// end inline asm
	// begin inline asm
	fma.rn.f32    %f1426, %f1426, 0.9999, 0.01;
	// end inline asm
	// begin inline asm
	fma.rn.f32    %f1428, %f1428, 0.9999, 0.01;
	// end inline asm
	// begin inline asm
	fma.rn.f64    %fd1426, %fd1426, 0.9999, 0.01;
	// end inline asm
	// begin inline asm
	fma.rn.f64    %fd1428, %fd1428, 0.9999, 0.01;
	// end inline asm
	// begin inline asm
	fma.rn.f32    %f1426, %f1426, 0.9999, 0.01;
	// end inline asm
	// begin inline asm
	fma.rn.f32    %f1428, %f1428, 0.9999, 0.01;
	// end inline asm
	// begin inline asm
	fma.rn.f64    %fd1426, %fd1426, 0.9999, 0.01;
	// end inline asm
	// begin inline asm
	fma.rn.f64    %fd1428, %fd1428, 0.9999, 0.01;
	// end inline asm
	// begin inline asm
	fma.rn.f32    %f1426, %f1426, 0.9999, 0.01;
	// end inline asm
	// begin inline asm
	fma.rn.f32    %f1428, %f1428, 0.9999, 0.01;
	// end inline asm
	// begin inline asm
	fma.rn.f64    %fd1426, %fd1426, 0.9999, 0.01;
	// end inline asm
	// begin inline asm
	fma.rn.f64    %fd1428, %fd1428, 0.9999, 0.01;
	// end inline asm
	// begin inline asm
	fma.rn.f32    %f1426, %f1426, 0.9999, 0.01;
	// end inline asm
	// begin inline asm
	fma.rn.f32    %f1428, %f1428, 0.9999, 0.01;
	// end inline asm
	// begin inline asm
	fma.rn.f64    %fd1426, %fd1426, 0.9999, 0.01;
	// end inline asm
	// begin inline asm
	fma.rn.f64    %fd1428, %fd1428, 0.9999, 0.01;
	// end inline asm
	// begin inline asm
	fma.rn.f32    %f1426, %f1426, 0.9999, 0.01;
	// end inline asm
	// begin inline asm
	fma.rn.f32    %f1428, %f1428, 0.9999, 0.01;
	// end inline asm
	// begin inline asm
	fma.rn.f64    %fd1426, %fd1426, 0.9999, 0.01;
	// end inline asm
	// begin inline asm
	fma.rn.f64    %fd1428, %fd1428, 0.9999, 0.01;
	// end inline asm
	// begin inline asm
	fma.rn.f32    %f1426, %f1426, 0.9999, 0.01;
	// end inline asm
	// begin inline asm
	fma.rn.f32    %f1428, %f1428, 0.9999, 0.01;
	// end inline asm
	// begin inline asm
	fma.rn.f64    %fd1426, %fd1426, 0.9999, 0.01;
	// end inline asm
	// begin inline asm
	fma.rn.f64    %fd1428, %fd1428, 0.9999, 0.01;
	// end inline asm
	// begin inline asm
	fma.rn.f32    %f1426, %f1426, 0.9999, 0.01;
	// end inline asm
	// begin inline asm
	fma.rn.f32    %f1428, %f1428, 0.9999, 0.01;
	// end inline asm
	// begin inline asm
	fma.rn.f64    %fd1426, %fd1426, 0.9999, 0.01;
	// end inline asm
	// begin inline asm
	fma.rn.f64    %fd1428, %fd1428, 0.9999, 0.01;
	// end inline asm
	// begin inline asm
	fma.rn.f32    %f1426, %f1426, 0.9999, 0.01;
	// end inline asm
	// begin inline asm
	fma.rn.f32    %f1428, %f1428, 0.9999, 0.01;
	// end inline asm
	// begin inline asm
	fma.rn.f64    %fd1426, %fd1426, 0.9999, 0.01;
	// end inline asm
	// begin inline asm
	fma.rn.f64    %fd1428, %fd1428, 0.9999, 0.01;
	// end inline asm
	// begin inline asm
	fma.rn.f32    %f1426, %f1426, 0.9999, 0.01;
	// end inline asm
	// begin inline asm
	fma.rn.f32    %f1428, %f1428, 0.9999, 0.01;
	// end inline asm
	// begin inline asm
	fma.rn.f64    %fd1426, %fd1426, 0.9999, 0.01;
	// end inline asm
	// begin inline asm
	fma.rn.f64    %fd1428, %fd1428, 0.9999, 0.01;
	// end inline asm
	// begin inline asm
	fma.rn.f32    %f1426, %f1426, 0.9999, 0.01;
	// end inline asm
	// begin inline asm
	fma.rn.f32    %f1428, %f1428, 0.9999, 0.01;
	// end inline asm
	// begin inline asm
	fma.rn.f64    %fd1426, %fd1426, 0.9999, 0.01;
	// end inline asm
	// begin inline asm
	fma.rn.f64    %fd1428, %fd1428, 0.9999, 0.01;
	// end inline asm
	// begin inline asm
	fma.rn.f32    %f1426, %f1426, 0.9999, 0.01;
	// end inline asm
	// begin inline asm
	fma.rn.f32    %f1428, %f1428, 0.9999, 0.01;
	// end inline asm
	// begin inline asm
	fma.rn.f64    %fd1426, %fd1426, 0.9999, 0.01;
	// end inline asm
	// begin inline asm
	fma.rn.f64    %fd1428, %fd1428, 0.9999, 0.01;
	// end inline asm
	// begin inline asm
	fma.rn.f32    %f1426, %f1426, 0.9999, 0.01;
	// end inline asm
	// begin inline asm
	fma.rn.f32    %f1428, %f1428, 0.9999, 0.01;
	// end inline asm
	// begin inline asm
	fma.rn.f64    %fd1426, %fd1426, 0.9999, 0.01;
	// end inline asm
	// begin inline asm
	fma.rn.f64    %fd1428, %fd1428, 0.9999, 0.01;
	// end inline asm
	// begin inline asm
	fma.rn.f32    %f1426, %f1426, 0.9999, 0.01;
	// end inline asm
	// begin inline asm
	fma.rn.f32    %f1428, %f1428, 0.9999, 0.01;
	// end inline asm
	// begin inline asm
	fma.rn.f64    %fd1426, %fd1426, 0.9999, 0.01;
	// end inline asm
	// begin inline asm
	fma.rn.f64    %fd1428, %fd1428, 0.9999, 0.01;
	// end inline asm
	// begin inline asm
	fma.rn.f32    %f1426, %f1426, 0.9999, 0.01;
	// end inline asm
	// begin inline asm
	fma.rn.f32    %f1428, %f1428, 0.9999, 0.01;
	// end inline asm
	// begin inline asm
	fma.rn.f64    %fd1426, %fd1426, 0.9999, 0.01;
	// end inline asm
	// begin inline asm
	fma.rn.f64    %fd1428, %fd1428, 0.9999, 0.01;
	// end inline asm
	// begin inline asm
	fma.rn.f32    %f1426, %f1426, 0.9999, 0.01;
	// end inline asm
	// begin inline asm
	fma.rn.f32    %f1428, %f1428, 0.9999, 0.01;
	// end inline asm
	// begin inline asm
	fma.rn.f64    %fd1426, %fd1426, 0.9999, 0.01;
	// end inline asm
	// begin inline asm
	fma.rn.f64    %fd1428, %fd1428, 0.9999, 0.01;
	// end inline asm
	// begin inline asm
	fma.rn.f32    %f1426, %f1426, 0.9999, 0.01;
	// end inline asm
	// begin inline asm
	fma.rn.f32    %f1428, %f1428, 0.9999, 0.01;
	// end inline asm
	// begin inline asm
	fma.rn.f64    %fd1426, %fd1426, 0.9999, 0.01;
	// end inline asm
	// begin inline asm
	fma.rn.f64    %fd1428, %fd1428, 0.9999, 0.01;
	// end inline asm
	// begin inline asm
	fma.rn.f32    %f1426, %f1426, 0.9999, 0.01;
	// end inline asm
	// begin inline asm
	fma.rn.f32    %f1428, %f1428, 0.9999, 0.01;
	// end inline asm
	// begin inline asm
	fma.rn.f64    %fd1426, %fd1426, 0.9999, 0.01;
	// end inline asm
	// begin inline asm
	fma.rn.f64    %fd1428, %fd1428, 0.9999, 0.01;
	// end inline asm
	// begin inline asm
	fma.rn.f32    %f1426, %f1426, 0.9999, 0.01;
	// end inline asm
	// begin inline asm
	fma.rn.f32    %f1428, %f1428, 0.9999, 0.01;
	// end inline asm
	// begin inline asm
	fma.rn.f64    %fd1426, %fd1426, 0.9999, 0.01;
	// end inline asm
	// begin inline asm
	fma.rn.f64    %fd1428, %fd1428, 0.9999, 0.01;
	// end inline asm
	// begin inline asm
	fma.rn.f32    %f1426, %f1426, 0.9999, 0.01;
	// end inline asm
	// begin inline asm
	fma.rn.f32    %f1428, %f1428, 0.9999, 0.01;
	// end inline asm
	// begin inline asm
	fma.rn.f64    %fd1426, %fd1426, 0.9999, 0.01;
	// end inline asm
	// begin inline asm
	fma.rn.f64    %fd1428, %fd1428, 0.9999, 0.01;
	// end inline asm
	// begin inline asm
	fma.rn.f32    %f1426, %f1426, 0.9999, 0.01;
	// end inline asm
	// begin inline asm
	fma.rn.f32    %f1428, %f1428, 0.9999, 0.01;
	// end inline asm
	// begin inline asm
	fma.rn.f64    %fd1426, %fd1426, 0.9999, 0.01;
	// end inline asm
	// begin inline asm
	fma.rn.f64    %fd1428, %fd1428, 0.9999, 0.01;
	// end inline asm
	// begin inline asm
	fma.rn.f32    %f1426, %f1426, 0.9999, 0.01;
	// end inline asm
	// begin inline asm
	fma.rn.f32    %f1428, %f1428, 0.9999, 0.01;
	// end inline asm
	// begin inline asm
	fma.rn.f64    %fd1426, %fd1426, 0.9999, 0.01;
	// end inline asm
	// begin inline asm
	fma.rn.f64    %fd1428, %fd1428, 0.9999, 0.01;
	// end inline asm
	// begin inline asm
	fma.rn.f32    %f1426, %f1426, 0.9999, 0.01;
	// end inline asm
	// begin inline asm
	fma.rn.f32    %f1428, %f1428, 0.9999, 0.01;
	// end inline asm
	// begin inline asm
	fma.rn.f64    %fd1426, %fd1426, 0.9999, 0.01;
	// end inline asm
	// begin inline asm
	fma.rn.f64    %fd1428, %fd1428, 0.9999, 0.01;
	// end inline asm
	// begin inline asm
	fma.rn.f32    %f1426, %f1426, 0.9999, 0.01;
	// end inline asm
	// begin inline asm
	fma.rn.f32    %f1428, %f1428, 0.9999, 0.01;
	// end inline asm
	// begin inline asm
	fma.rn.f64    %fd1426, %fd1426, 0.9999, 0.01;
	// end inline asm
	// begin inline asm
	fma.rn.f64    %fd1428, %fd1428, 0.9999, 0.01;
	// end inline asm
	// begin inline asm
	fma.rn.f32    %f1426, %f1426, 0.9999, 0.01;
	// end inline asm
	// begin inline asm
	fma.rn.f32    %f1428, %f1428, 0.9999, 0.01;
	// end inline asm
	// begin inline asm
	fma.rn.f64    %fd1426, %fd1426, 0.9999, 0.01;
	// end inline asm
	// begin inline asm
	fma.rn.f64    %fd1428, %fd1428, 0.9999, 0.01;
	// end inline asm
	// begin inline asm
	fma.rn.f32    %f1426, %f1426, 0.9999, 0.01;
	// end inline asm
	// begin inline asm
	fma.rn.f32    %f1428, %f1428, 0.9999, 0.01;
	// end inline asm
	// begin inline asm
	fma.rn.f64    %fd1426, %fd1426, 0.9999, 0.01;
	// end inline asm
	// begin inline asm
	fma.rn.f64    %fd1428, %fd1428, 0.9999, 0.01;
	// end inline asm
	// begin inline asm
	fma.rn.f32    %f1426, %f1426, 0.9999, 0.01;
	// end inline asm
	// begin inline asm
	fma.rn.f32    %f1428, %f1428, 0.9999, 0.01;
	// end inline asm
	// begin inline asm
	fma.rn.f64    %fd1426, %fd1426, 0.9999, 0.01;
	// end inline asm
	// begin inline asm
	fma.rn.f64    %fd1428, %fd1428, 0.9999, 0.01;
	// end inline asm
	// begin inline asm
	fma.rn.f32    %f1426, %f1426, 0.9999, 0.01;
	// end inline asm
	// begin inline asm
	fma.rn.f32    %f1428, %f1428, 0.9999, 0.01;
	// end inline asm
	// begin inline asm
	fma.rn.f64    %fd1426, %fd1426, 0.9999, 0.01;
	// end inline asm
	// begin inline asm
	fma.rn.f64    %fd1428, %fd1428, 0.9999, 0.01;
	// end inline asm
	// begin inline asm
	fma.rn.f32    %f1426, %f1426, 0.9999, 0.01;
	// end inline asm
	// begin inline asm
	fma.rn.f32    %f1428, %f1428, 0.9999, 0.01;
	// end inline asm
	// begin inline asm
	fma.rn.f64    %fd1426, %fd1426, 0.9999, 0.01;
	// end inline asm
	// begin inline asm
	fma.rn.f64    %fd1428, %fd1428, 0.9999, 0.01;
	// end inline asm
	// begin inline asm
	fma.rn.f32    %f1426, %f1426, 0.9999, 0.01;
	// end inline asm
	// begin inline asm
	fma.rn.f32    %f1428, %f1428, 0.9999, 0.01;
	// end inline asm
	// begin inline asm
	fma.rn.f64    %fd1426, %fd1426, 0.9999, 0.01;
	// end inline asm
	// begin inline asm
	fma.rn.f64    %fd1428, %fd1428, 0.9999, 0.01;
	// end inline asm
	// begin inline asm
	fma.rn.f32    %f1426, %f1426, 0.9999, 0.01;
	// end inline asm
	// begin inline asm
	fma.rn.f32    %f1428, %f1428, 0.9999, 0.01;
	// end inline asm
	// begin inline asm
	fma.rn.f64    %fd1426, %fd1426, 0.9999, 0.01;
	// end inline asm
	// begin inline asm
	fma.rn.f64    %fd1428, %fd1428, 0.9999, 0.01;
	// end inline asm
	// begin inline asm
	fma.rn.f32    %f1426, %f1426, 0.9999, 0.01;
	// end inline asm
	// begin inline asm
	fma.rn.f32    %f1428, %f1428, 0.9999, 0.01;
	// end inline asm
	// begin inline asm
	fma.rn.f64    %fd1426, %fd1426, 0.9999, 0.01;
	// end inline asm
	// begin inline asm
	fma.rn.f64    %fd1428, %fd1428, 0.9999, 0.01;
	// end inline asm
	// begin inline asm
	fma.rn.f32    %f1426, %f1426, 0.9999, 0.01;
	// end inline asm
	// begin inline asm
	fma.rn.f32    %f1428, %f1428, 0.9999, 0.01;
	// end inline asm
	// begin inline asm
	fma.rn.f64    %fd1426, %fd1426, 0.9999, 0.01;
	// end inline asm
	// begin inline asm
	fma.rn.f64    %fd1428, %fd1428, 0.9999, 0.01;
	// end inline asm
	// begin inline asm
	fma.rn.f32    %f1426, %f1426, 0.9999, 0.01;
	// end inline asm
	// begin inline asm
	fma.rn.f32    %f1428, %f1428, 0.9999, 0.01;
	// end inline asm
	// begin inline asm
	fma.rn.f64    %fd1426, %fd1426, 0.9999, 0.01;
	// end inline asm
	// begin inline asm
	fma.rn.f64    %fd1428, %fd1428, 0.9999, 0.01;
	// end inline asm
	// begin inline asm
	fma.rn.f32    %f1426, %f1426, 0.9999, 0.01;
	// end inline asm
	// begin inline asm
	fma.rn.f32    %f1428, %f1428, 0.9999, 0.01;
	// end inline asm
	// begin inline asm
	fma.rn.f64    %fd1426, %fd1426, 0.9999, 0.01;
	// end inline asm
	// begin inline asm
	fma.rn.f64    %fd1428, %fd1428, 0.9999, 0.01;
	// end inline asm
	// begin inline asm
	fma.rn.f32    %f1426, %f1426, 0.9999, 0.01;
	// end inline asm
	// begin inline asm
	fma.rn.f32    %f1428, %f1428, 0.9999, 0.01;
	// end inline asm
	// begin inline asm
	fma.rn.f64    %fd1426, %fd1426, 0.9999, 0.01;
	// end inline asm
	// begin inline asm
	fma.rn.f64    %fd1428, %fd1428, 0.9999, 0.01;
	// end inline asm
	// begin inline asm
	fma.rn.f32    %f1426, %f1426, 0.9999, 0.01;
	// end inline asm
	// begin inline asm
	fma.rn.f32    %f1428, %f1428, 0.9999, 0.01;
	// end inline asm
	// begin inline asm
	fma.rn.f64    %fd1426, %fd1426, 0.9999, 0.01;
	// end inline asm
	// begin inline asm
	fma.rn.f64    %fd1428, %fd1428, 0.9999, 0.01;
	// end inline asm
	// begin inline asm
	fma.rn.f32    %f1426, %f1426, 0.9999, 0.01;
	// end inline asm
	// begin inline asm
	fma.rn.f32    %f1428, %f1428, 0.9999, 0.01;
	// end inline asm
	// begin inline asm
	fma.rn.f64    %fd1426, %fd1426, 0.9999, 0.01;
	// end inline asm
	// begin inline asm
	fma.rn.f64    %fd1428, %fd1428, 0.9999, 0.01;
	// end inline asm
	// begin inline asm
	fma.rn.f32    %f1426, %f1426, 0.9999, 0.01;
	// end inline asm
	// begin inline asm
	fma.rn.f32    %f1428, %f1428, 0.9999, 0.01;
	// end inline asm
	// begin inline asm
	fma.rn.f64    %fd1426, %fd1426, 0.9999, 0.01;
	// end inline asm
	// begin inline asm
	fma.rn.f64    %fd1428, %fd1428, 0.9999, 0.01;
	// end inline asm
	// begin inline asm
	fma.rn.f32    %f1426, %f1426, 0.9999, 0.01;
	// end inline asm
	// begin inline asm
	fma.rn.f32    %f1428, %f1428, 0.9999, 0.01;
	// end inline asm
	// begin inline asm
	fma.rn.f64    %fd1426, %fd1426, 0.9999, 0.01;
	// end inline asm
	// begin inline asm
	fma.rn.f64    %fd1428, %fd1428, 0.9999, 0.01;
	// end inline asm
	// begin inline asm
	fma.rn.f32    %f1426, %f1426, 0.9999, 0.01;
	// end inline asm
	// begin inline asm
	fma.rn.f32    %f1428, %f1428, 0.9999, 0.01;
	// end inline asm
	// begin inline asm
	fma.rn.f64    %fd1426, %fd1426, 0.9999, 0.01;
	// end inline asm
	// begin inline asm
	fma.rn.f64    %fd1428, %fd1428, 0.9999, 0.01;
	// end inline asm
	// begin inline asm
	fma.rn.f32    %f1426, %f1426, 0.9999, 0.01;
	// end inline asm
	// begin inline asm
	fma.rn.f32    %f1428, %f1428, 0.9999, 0.01;
	// end inline asm
	// begin inline asm
	fma.rn.f64    %fd1426, %fd1426, 0.9999, 0.01;
	// end inline asm
	// begin inline asm
	fma.rn.f64    %fd1428, %fd1428, 0.9999, 0.01;
	// end inline asm
	// begin inline asm
	fma.rn.f32    %f1426, %f1426, 0.9999, 0.01;
	// end inline asm
	// begin inline asm
	fma.rn.f32    %f1428, %f1428, 0.9999, 0.01;
	// end inline asm
	// begin inline asm
	fma.rn.f64    %fd1426, %fd1426, 0.9999, 0.01;
	// end inline asm
	// begin inline asm
	fma.rn.f64    %fd1428, %fd1428, 0.9999, 0.01;
	// end inline asm
	// begin inline asm
	fma.rn.f32    %f1426, %f1426, 0.9999, 0.01;
	// end inline asm
	// begin inline asm
	fma.rn.f32    %f1428, %f1428, 0.9999, 0.01;
	// end inline asm
	// begin inline asm
	fma.rn.f64    %fd1426, %fd1426, 0.9999, 0.01;
	// end inline asm
	// begin inline asm
	fma.rn.f64    %fd1428, %fd1428, 0.9999, 0.01;
	// end inline asm
	// begin inline asm
	fma.rn.f32    %f1426, %f1426, 0.9999, 0.01;
	// end inline asm
	// begin inline asm
	fma.rn.f32    %f1428, %f1428, 0.9999, 0.01;
	// end inline asm
	// begin inline asm
	fma.rn.f64    %fd1426, %fd1426, 0.9999, 0.01;
	// end inline asm
	// begin inline asm
	fma.rn.f64    %fd1428, %fd1428, 0.9999, 0.01;
	// end inline asm
	// begin inline asm
	fma.rn.f32    %f1426, %f1426, 0.9999, 0.01;
	// end inline asm
	// begin inline asm
	fma.rn.f32    %f1428, %f1428, 0.9999, 0.01;
	// end inline asm
	// begin inline asm
	fma.rn.f64    %fd1426, %fd1426, 0.9999, 0.01;
	// end inline asm
	// begin inline asm
	fma.rn.f64    %fd1428, %fd1428, 0.9999, 0.01;
	// end inline asm
	// begin inline asm
	fma.rn.f32    %f1426, %f1426, 0.9999, 0.01;
	// end inline asm
	// begin inline asm
	fma.rn.f32    %f1428, %f1428, 0.9999, 0.01;
	// end inline asm
	// begin inline asm
	fma.rn.f64    %fd1426, %fd1426, 0.9999, 0.01;
	// end inline asm
	// begin inline asm
	fma.rn.f64    %fd1428, %fd1428, 0.9999, 0.01;
	// end inline asm
	// begin inline asm
	fma.rn.f32    %f1426, %f1426, 0.9999, 0.01;
	// end inline asm
	// begin inline asm
	fma.rn.f32    %f1428, %f1428, 0.9999, 0.01;
	// end inline asm
	// begin inline asm
	fma.rn.f64    %fd1426, %fd1426, 0.9999, 0.01;
	// end inline asm
	// begin inline asm
	fma.rn.f64    %fd1428, %fd1428, 0.9999, 0.01;
	// end inline asm
	// begin inline asm
	fma.rn.f32    %f1426, %f1426, 0.9999, 0.01;
	// end inline asm
	// begin inline asm
	fma.rn.f32    %f1428, %f1428, 0.9999, 0.01;
	// end inline asm
	// begin inline asm
	fma.rn.f64    %fd1426, %fd1426, 0.9999, 0.01;
	// end inline asm
	// begin inline asm
	fma.rn.f64    %fd1428, %fd1428, 0.9999, 0.01;
	// end inline asm
	// begin inline asm
	fma.rn.f32    %f1426, %f1426, 0.9999, 0.01;
	// end inline asm
	// begin inline asm
	fma.rn.f32    %f1428, %f1428, 0.9999, 0.01;
	// end inline asm
	// begin inline asm
	fma.rn.f64    %fd1426, %fd1426, 0.9999, 0.01;
	// end inline asm
	// begin inline asm
	fma.rn.f64    %fd1428, %fd1428, 0.9999, 0.01;
	// end inline asm
	// begin inline asm
	fma.rn.f32    %f1426, %f1426, 0.9999, 0.01;
	// end inline asm
	// begin inline asm
	fma.rn.f32    %f1428, %f1428, 0.9999, 0.01;
	// end inline asm
	// begin inline asm
	fma.rn.f64    %fd1426, %fd1426, 0.9999, 0.01;
	// end inline asm
	// begin inline asm
	fma.rn.f64    %fd1428, %fd1428, 0.9999, 0.01;
	// end inline asm
	// begin inline asm
	fma.rn.f32    %f1426, %f1426, 0.9999, 0.01;
	// end inline asm
	// begin inline asm
	fma.rn.f32    %f1428, %f1428, 0.9999, 0.01;
	// end inline asm
	// begin inline asm
	fma.rn.f64    %fd1426, %fd1426, 0.9999, 0.01;
	// end inline asm
	// begin inline asm
	fma.rn.f64    %fd1428, %fd1428, 0.9999, 0.01;
	// end inline asm
	// begin inline asm
	fma.rn.f32    %f1426, %f1426, 0.9999, 0.01;
	// end inline asm
	// begin inline asm
	fma.rn.f32    %f1428, %f1428, 0.9999, 0.01;
	// end inline asm
	// begin inline asm
	fma.rn.f64    %fd1426, %fd1426, 0.9999, 0.01;
	// end inline asm
	// begin inline asm
	fma.rn.f64    %fd1428, %fd1428, 0.9999, 0.01;
	// end inline asm
	// begin inline asm
	fma.rn.f32    %f1426, %f1426, 0.9999, 0.01;
	// end inline asm
	// begin inline asm
	fma.rn.f32    %f1428, %f1428, 0.9999, 0.01;
	// end inline asm
	// begin inline asm
	fma.rn.f64    %fd1426, %fd1426, 0.9999, 0.01;
	// end inline asm
	// begin inline asm
	fma.rn.f64    %fd1428, %fd1428, 0.9999, 0.01;
	// end inline asm
	// begin inline asm
	fma.rn.f32    %f1426, %f1426, 0.9999, 0.01;
	// end inline asm
	// begin inline asm
	fma.rn.f32    %f1428, %f1428, 0.9999, 0.01;
	// end inline asm
	// begin inline asm
	fma.rn.f64    %fd1426, %fd1426, 0.9999, 0.01;
	// end inline asm
	// begin inline asm
	fma.rn.f64    %fd1428, %fd1428, 0.9999, 0.01;
	// end inline asm
	// begin inline asm
	fma.rn.f32    %f1426, %f1426, 0.9999, 0.01;
	// end inline asm
	// begin inline asm
	fma.rn.f32    %f1428, %f1428, 0.9999, 0.01;
	// end inline asm
	// begin inline asm
	fma.rn.f64    %fd1426, %fd1426, 0.9999, 0.01;
	// end inline asm
	// begin inline asm
	fma.rn.f64    %fd1428, %fd1428, 0.9999, 0.01;
	// end inline asm
	// begin inline asm
	fma.rn.f32    %f1426, %f1426, 0.9999, 0.01;
	// end inline asm
	// begin inline asm
	fma.rn.f32    %f1428, %f1428, 0.9999, 0.01;
	// end inline asm
	// begin inline asm
	fma.rn.f64    %fd1426, %fd1426, 0.9999, 0.01;
	// end inline asm
	// begin inline asm
	fma.rn.f64    %fd1428, %fd1428, 0.9999, 0.01;
	// end inline asm
	// begin inline asm
	fma.rn.f32    %f1426, %f1426, 0.9999, 0.01;
	// end inline asm
	// begin inline asm
	fma.rn.f32    %f1428, %f1428, 0.9999, 0.01;
	// end inline asm
	// begin inline asm
	fma.rn.f64    %fd1426, %fd1426, 0.9999, 0.01;
	// end inline asm
	// begin inline asm
	fma.rn.f64    %fd1428, %fd1428, 0.9999, 0.01;
	// end inline asm
	// begin inline asm
	fma.rn.f32    %f1426, %f1426, 0.9999, 0.01;
	// end inline asm
	// begin inline asm
	fma.rn.f32    %f1428, %f1428, 0.9999, 0.01;
	// end inline asm
	// begin inline asm
	fma.rn.f64    %fd1426, %fd1426, 0.9999, 0.01;
	// end inline asm
	// begin inline asm
	fma.rn.f64    %fd1428, %fd1428, 0.9999, 0.01;
	// end inline asm
	// begin inline asm
	fma.rn.f32    %f1426, %f1426, 0.9999, 0.01;
	// end inline asm
	// begin inline asm
	fma.rn.f32    %f1428, %f1428, 0.9999, 0.01;
	// end inline asm
	// begin inline asm
	fma.rn.f64    %fd1426, %fd1426, 0.9999, 0.01;
	// end inline asm
	// begin inline asm
	fma.rn.f64    %fd1428, %fd1428, 0.9999, 0.01;
	// end inline asm
	// begin inline asm
	fma.rn.f32    %f1426, %f1426, 0.9999, 0.01;
	// end inline asm
	// begin inline asm
	fma.rn.f32    %f1428, %f1428, 0.9999, 0.01;
	// end inline asm
	// begin inline asm
	fma.rn.f64    %fd1426, %fd1426, 0.9999, 0.01;
	// end inline asm
	// begin inline asm
	fma.rn.f64    %fd1428, %fd1428, 0.9999, 0.01;
	// end inline asm
	// begin inline asm
	fma.rn.f32    %f1426, %f1426, 0.9999, 0.01;
	// end inline asm
	// begin inline asm
	fma.rn.f32    %f1428, %f1428, 0.9999, 0.01;
	// end inline asm
	// begin inline asm
	fma.rn.f64    %fd1426, %fd1426, 0.9999, 0.01;
	// end inline asm
	// begin inline asm
	fma.rn.f64    %fd1428, %fd1428, 0.9999, 0.01;
	// end inline asm
	// begin inline asm
	fma.rn.f32    %f1426, %f1426, 0.9999, 0.01;
	// end inline asm
	// begin inline asm
	fma.rn.f32    %f1428, %f1428, 0.9999, 0.01;
	// end inline asm
	// begin inline asm
	fma.rn.f64    %fd1426, %fd1426, 0.9999, 0.01;
	// end inline asm
	// begin inline asm
	fma.rn.f64    %fd1428, %fd1428, 0.9999, 0.01;
	// end inline asm
	// begin inline asm
	fma.rn.f32    %f1426, %f1426, 0.9999, 0.01;
	// end inline asm
	// begin inline asm
	fma.rn.f32    %f1428, %f1428, 0.9999, 0.01;
	// end inline asm
	// begin inline asm
	fma.rn.f64    %fd1426, %fd1426, 0.9999, 0.01;
	// end inline asm
	// begin inline asm
	fma.rn.f64    %fd1428, %fd1428, 0.9999, 0.01;
	// end inline asm
	// begin inline asm
	fma.rn.f32    %f1426, %f1426, 0.9999, 0.01;
	// end inline asm
	// begin inline asm
	fma.rn.f32    %f1428, %f1428, 0.9999, 0.01;
	// end inline asm
	// begin inline asm
	fma.rn.f64    %fd1426, %fd1426, 0.9999, 0.01;
	// end inline asm
	// begin inline asm
	fma.rn.f64    %fd1428, %fd1428, 0.9999, 0.01;
	// end inline asm
	// begin inline asm
	fma.rn.f32    %f1426, %f1426, 0.9999, 0.01;
	// end inline asm
	// begin inline asm
	fma.rn.f32    %f1428, %f1428, 0.9999, 0.01;
	// end inline asm
	// begin inline asm
	fma.rn.f64    %fd1426, %fd1426, 0.9999, 0.01;
	// end inline asm
	// begin inline asm
	fma.rn.f64    %fd1428, %fd1428, 0.9999, 0.01;
	// end inline asm
	// begin inline asm
	fma.rn.f32    %f1426, %f1426, 0.9999, 0.01;
	// end inline asm
	// begin inline asm
	fma.rn.f32    %f1428, %f1428, 0.9999, 0.01;
	// end inline asm
	// begin inline asm
	fma.rn.f64    %fd1426, %fd1426, 0.9999, 0.01;
	// end inline asm
	// begin inline asm
	fma.rn.f64    %fd1428, %fd1428, 0.9999, 0.01;
	// end inline asm
	// begin inline asm
	fma.rn.f32    %f1426, %f1426, 0.9999, 0.01;
	// end inline asm
	// begin inline asm
	fma.rn.f32    %f1428, %f1428, 0.9999, 0.01;
	// end inline asm
	// begin inline asm
	fma.rn.f64    %fd1426, %fd1426, 0.9999, 0.01;
	// end inline asm
	// begin inline asm
	fma.rn.f64    %fd1428, %fd1428, 0.9999, 0.01;
	// end inline asm
	// begin inline asm
	fma.rn.f32    %f1426, %f1426, 0.9999, 0.01;
	// end inline asm
	// begin inline asm
	fma.rn.f32    %f1428, %f1428, 0.9999, 0.01;
	// end inline asm
	// begin inline asm
	fma.rn.f64    %fd1426, %fd1426, 0.9999, 0.01;
	// end inline asm
	// begin inline asm
	fma.rn.f64    %fd1428, %fd1428, 0.9999, 0.01;
	// end inline asm
	// begin inline asm
	fma.rn.f32    %f1426, %f1426, 0.9999, 0.01;
	// end inline asm
	// begin inline asm
	fma.rn.f32    %f1428, %f1428, 0.9999, 0.01;
	// end inline asm
	// begin inline asm
	fma.rn.f64    %fd1426, %fd1426, 0.9999, 0.01;
	// end inline asm
	// begin inline asm
	fma.rn.f64    %fd1428, %fd1428, 0.9999, 0.01;
	// end inline asm
	// begin inline asm
	fma.rn.f32    %f1426, %f1426, 0.9999, 0.01;
	// end inline asm
	// begin inline asm
	fma.rn.f32    %f1428, %f1428, 0.9999, 0.01;
	// end inline asm
	// begin inline asm
	fma.rn.f64    %fd1426, %fd1426, 0.9999, 0.01;
	// end inline asm
	// begin inline asm
	fma.rn.f64    %fd1428, %fd1428, 0.9999, 0.01;
	// end inline asm
	// begin inline asm
	fma.rn.f32    %f1426, %f1426, 0.9999, 0.01;
	// end inline asm
	// begin inline asm
	fma.rn.f32    %f1428, %f1428, 0.9999, 0.01;
	// end inline asm
	// begin inline asm
	fma.rn.f64    %fd1426, %fd1426, 0.9999, 0.01;
	// end inline asm
	// begin inline asm
	fma.rn.f64    %fd1428, %fd1428, 0.9999, 0.01;
	// end inline asm
	// begin inline asm
	fma.rn.f32    %f1426, %f1426, 0.9999, 0.01;
	// end inline asm
	// begin inline asm
	fma.rn.f32    %f1428, %f1428, 0.9999, 0.01;
	// end inline asm
	// begin inline asm
	fma.rn.f64    %fd1426, %fd1426, 0.9999, 0.01;
	// end inline asm
	// begin inline asm
	fma.rn.f64    %fd1428, %fd1428, 0.9999, 0.01;
	// end inline asm
	// begin inline asm
	fma.rn.f32    %f1426, %f1426, 0.9999, 0.01;
	// end inline asm
	// begin inline asm
	fma.rn.f32    %f1428, %f1428, 0.9999, 0.01;
	// end inline asm
	// begin inline asm
	fma.rn.f64    %fd1426, %fd1426, 0.9999, 0.01;
	// end inline asm
	// begin inline asm
	fma.rn.f64    %fd1428, %fd1428, 0.9999, 0.01;
	// end inline asm
	// begin inline asm
	fma.rn.f32    %f1426, %f1426, 0.9999, 0.01;
	// end inline asm
	// begin inline asm
	fma.rn.f32    %f1428, %f1428, 0.9999, 0.01;
	// end inline asm
	// begin inline asm
	fma.rn.f64    %fd1426, %fd1426, 0.9999, 0.01;
	// end inline asm
	// begin inline asm
	fma.rn.f64    %fd1428, %fd1428, 0.9999, 0.01;
	// end inline asm
	// begin inline asm
	fma.rn.f32    %f1426, %f1426, 0.9999, 0.01;
	// end inline asm
	// begin inline asm
	fma.rn.f32    %f1428, %f1428, 0.9999, 0.01;
	// end inline asm
	// begin inline asm
	fma.rn.f64    %fd1426, %fd1426, 0.9999, 0.01;
	// end inline asm
	// begin inline asm
	fma.rn.f64    %fd1428, %fd1428, 0.9999, 0.01;
	// end inline asm
	// begin inline asm
	fma.rn.f32    %f1426, %f1426, 0.9999, 0.01;
	// end inline asm
	// begin inline asm
	fma.rn.f32    %f1428, %f1428, 0.9999, 0.01;
	// end inline asm
	// begin inline asm
	fma.rn.f64    %fd1426, %fd1426, 0.9999, 0.01;
	// end inline asm
	// begin inline asm
	fma.rn.f64    %fd1428, %fd1428, 0.9999, 0.01;
	// end inline asm
	// begin inline asm
	fma.rn.f32    %f1426, %f1426, 0.9999, 0.01;
	// end inline asm
	// begin inline asm
	fma.rn.f32    %f1428, %f1428, 0.9999, 0.01;
	// end inline asm
	// begin inline asm
	fma.rn.f64    %fd1426, %fd1426, 0.9999, 0.01;
	// end inline asm
	// begin inline asm
	fma.rn.f64    %fd1428, %fd1428, 0.9999, 0.01;
	// end inline asm
	// begin inline asm
	fma.rn.f32    %f1426, %f1426, 0.9999, 0.01;
	// end inline asm
	// begin inline asm
	fma.rn.f32    %f1428, %f1428, 0.9999, 0.01;
	// end inline asm
	// begin inline asm
	fma.rn.f64    %fd1426, %fd1426, 0.9999, 0.01;
	// end inline asm
	// begin inline asm
	fma.rn.f64    %fd1428, %fd1428, 0.9999, 0.01;
	// end inline asm
	// begin inline asm
	fma.rn.f32    %f1426, %f1426, 0.9999, 0.01;
	// end inline asm
	// begin inline asm
	fma.rn.f32    %f1428, %f1428, 0.9999, 0.01;
	// end inline asm
	// begin inline asm
	fma.rn.f64    %fd1426, %fd1426, 0.9999, 0.01;
	// end inline asm
	// begin inline asm
	fma.rn.f64    %fd1428, %fd1428, 0.9999, 0.01;
	// end inline asm
	// begin inline asm
	fma.rn.f32    %f1426, %f1426, 0.9999, 0.01;
	// end inline asm
	// begin inline asm
	fma.rn.f32    %f1428, %f1428, 0.9999, 0.01;
	// end inline asm
	// begin inline asm
	fma.rn.f64    %fd1426, %fd1426, 0.9999, 0.01;
	// end inline asm
	// begin inline asm
	fma.rn.f64    %fd1428, %fd1428, 0.9999, 0.01;
	// end inline asm
	// begin inline asm
	fma.rn.f32    %f1426, %f1426, 0.9999, 0.01;
	// end inline asm
	// begin inline asm
	fma.rn.f32    %f1428, %f1428, 0.9999, 0.01;
	// end inline asm
	// begin inline asm
	fma.rn.f64    %fd1426, %fd1426, 0.9999, 0.01;
	// end inline asm
	// begin inline asm
	fma.rn.f64    %fd1428, %fd1428, 0.9999, 0.01;
	// end inline asm
	// begin inline asm
	fma.rn.f32    %f1426, %f1426, 0.9999, 0.01;
	// end inline asm
	// begin inline asm
	fma.rn.f32    %f1428, %f1428, 0.9999, 0.01;
	// end inline asm
	// begin inline asm
	fma.rn.f64    %fd1426, %fd1426, 0.9999, 0.01;
	// end inline asm
	// begin inline asm
	fma.rn.f64    %fd1428, %fd1428, 0.9999, 0.01;
	// end inline asm
	// begin inline asm
	fma.rn.f32    %f1426, %f1426, 0.9999, 0.01;
	// end inline asm
	// begin inline asm
	fma.rn.f32    %f1428, %f1428, 0.9999, 0.01;
	// end inline asm
	// begin inline asm
	fma.rn.f64    %fd1426, %fd1426, 0.9999, 0.01;
	// end inline asm
	// begin inline asm
	fma.rn.f64    %fd1428, %fd1428, 0.9999, 0.01;
	// end inline asm
	// begin inline asm
	fma.rn.f32    %f1426, %f1426, 0.9999, 0.01;
	// end inline asm
	// begin inline asm
	fma.rn.f32    %f1428, %f1428, 0.9999, 0.01;
	// end inline asm
	// begin inline asm
	fma.rn.f64    %fd1426, %fd1426, 0.9999, 0.01;
	// end inline asm
	// begin inline asm
	fma.rn.f64    %fd1428, %fd1428, 0.9999, 0.01;
	// end inline asm
	// begin inline asm
	fma.rn.f32    %f1426, %f1426, 0.9999, 0.01;
	// end inline asm
	// begin inline asm
	fma.rn.f32    %f1428, %f1428, 0.9999, 0.01;
	// end inline asm
	// begin inline asm
	fma.rn.f64    %fd1426, %fd1426, 0.9999, 0.01;
	// end inline asm
	// begin inline asm
	fma.rn.f64    %fd1428, %fd1428, 0.9999, 0.01;
	// end inline asm
	// begin inline asm
	fma.rn.f32    %f1426, %f1426, 0.9999, 0.01;
	// end inline asm
	// begin inline asm
	fma.rn.f32    %f1428, %f1428, 0.9999, 0.01;
	// end inline asm
	// begin inline asm
	fma.rn.f64    %fd1426, %fd1426, 0.9999, 0.01;
	// end inline asm
	// begin inline asm
	fma.rn.f64    %fd1428, %fd1428, 0.9999, 0.01;
	// end inline asm
	// begin inline asm
	fma.rn.f32    %f1426, %f1426, 0.9999, 0.01;
	// end inline asm
	// begin inline asm
	fma.rn.f32    %f1428, %f1428, 0.9999, 0.01;
	// end inline asm
	// begin inline asm
	fma.rn.f64    %fd1426, %fd1426, 0.9999, 0.01;
	// end inline asm
	// begin inline asm
	fma.rn.f64    %fd1428, %fd1428, 0.9999, 0.01;
	// end inline asm
	// begin inline asm
	fma.rn.f32    %f1426, %f1426, 0.9999, 0.01;
	// end inline asm
	// begin inline asm
	fma.rn.f32    %f1428, %f1428, 0.9999, 0.01;
	// end inline asm
	// begin inline asm
	fma.rn.f64    %fd1426, %fd1426, 0.9999, 0.01;
	// end inline asm
	// begin inline asm
	fma.rn.f64    %fd1428, %fd1428, 0.9999, 0.01;
	// end inline asm
	// begin inline asm
	fma.rn.f32    %f1426, %f1426, 0.9999, 0.01;
	// end inline asm
	// begin inline asm
	fma.rn.f32    %f1428, %f1428, 0.9999, 0.01;
	// end inline asm
	// begin inline asm
	fma.rn.f64    %fd1426, %fd1426, 0.9999, 0.01;
	// end inline asm
	// begin inline asm
	fma.rn.f64    %fd1428, %fd1428, 0.9999, 0.01;
	// end inline asm
	// begin inline asm
	fma.rn.f32    %f1426, %f1426, 0.9999, 0.01;
	// end inline asm
	// begin inline asm
	fma.rn.f32    %f1428, %f1428, 0.9999, 0.01;
	// end inline asm
	// begin inline asm
	fma.rn.f64    %fd1426, %fd1426, 0.9999, 0.01;
	// end inline asm
	// begin inline asm
	fma.rn.f64    %fd1428, %fd1428, 0.9999, 0.01;
	// end inline asm
	// begin inline asm
	fma.rn.f32    %f1426, %f1426, 0.9999, 0.01;
	// end inline asm
	// begin inline asm
	fma.rn.f32    %f1428, %f1428, 0.9999, 0.01;
	// end inline asm
	// begin inline asm
	fma.rn.f64    %fd1426, %fd1426, 0.9999, 0.01;
	// end inline asm
	// begin inline asm
	fma.rn.f64    %fd1428, %fd1428, 0.9999, 0.01;
	// end inline asm
	// begin inline asm
	fma.rn.f32    %f1426, %f1426, 0.9999, 0.01;
	// end inline asm
	// begin inline asm
	fma.rn.f32    %f1428, %f1428, 0.9999, 0.01;
	// end inline asm
	// begin inline asm
	fma.rn.f64    %fd1426, %fd1426, 0.9999, 0.01;
	// end inline asm
	// begin inline asm
	fma.rn.f64    %fd1428, %fd1428, 0.9999, 0.01;
	// end inline asm
	// begin inline asm
	fma.rn.f32    %f1426, %f1426, 0.9999, 0.01;
	// end inline asm
	// begin inline asm
	fma.rn.f32    %f1428, %f1428, 0.9999, 0.01;
	// end inline asm
	// begin inline asm
	fma.rn.f64    %fd1426, %fd1426, 0.9999, 0.01;
	// end inline asm
	// begin inline asm
	fma.rn.f64    %fd1428, %fd1428, 0.9999, 0.01;
	// end inline asm
	// begin inline asm
	fma.rn.f32    %f1426, %f1426, 0.9999, 0.01;
	// end inline asm
	// begin inline asm
	fma.rn.f32    %f1428, %f1428, 0.9999, 0.01;
	// end inline asm
	// begin inline asm
	fma.rn.f64    %fd1426, %fd1426, 0.9999, 0.01;
	// end inline asm
	// begin inline asm
	fma.rn.f64    %fd1428, %fd1428, 0.9999, 0.01;
	// end inline asm
	// begin inline asm
	fma.rn.f32    %f1426, %f1426, 0.9999, 0.01;
	// end inline asm
	// begin inline asm
	fma.rn.f32    %f1428, %f1428, 0.9999, 0.01;
	// end inline asm
	// begin inline asm
	fma.rn.f64    %fd1426, %fd1426, 0.9999, 0.01;
	// end inline asm
	// begin inline asm
	fma.rn.f64    %fd1428, %fd1428, 0.9999, 0.01;
	// end inline asm
	// begin inline asm
	fma.rn.f32    %f1426, %f1426, 0.9999, 0.01;
	// end inline asm
	// begin inline asm
	fma.rn.f32    %f1428, %f1428, 0.9999, 0.01;
	// end inline asm
	// begin inline asm
	fma.rn.f64    %fd1426, %fd1426, 0.9999, 0.01;
	// end inline asm
	// begin inline asm
	fma.rn.f64    %fd1428, %fd1428, 0.9999, 0.01;
	// end inline asm
	// begin inline asm
	fma.rn.f32    %f1426, %f1426, 0.9999, 0.01;
	// end inline asm
	// begin inline asm
	fma.rn.f32    %f1428, %f1428, 0.9999, 0.01;
	// end inline asm
	// begin inline asm
	fma.rn.f64    %fd1426, %fd1426, 0.9999, 0.01;
	// end inline asm
	// begin inline asm
	fma.rn.f64    %fd1428, %fd1428, 0.9999, 0.01;
	// end inline asm
	// begin inline asm
	fma.rn.f32    %f1426, %f1426, 0.9999, 0.01;
	// end inline asm
	// begin inline asm
	fma.rn.f32    %f1428, %f1428, 0.9999, 0.01;
	// end inline asm
	// begin inline asm
	fma.rn.f64    %fd1426, %fd1426, 0.9999, 0.01;
	// end inline asm
	// begin inline asm
	fma.rn.f64    %fd1428, %fd1428, 0.9999, 0.01;
	// end inline asm
	// begin inline asm
	fma.rn.f32    %f1426, %f1426, 0.9999, 0.01;
	// end inline asm
	// begin inline asm
	fma.rn.f32    %f1428, %f1428, 0.9999, 0.01;
	// end inline asm
	// begin inline asm
	fma.rn.f64    %fd1426, %fd1426, 0.9999, 0.01;
	// end inline asm
	// begin inline asm
	fma.rn.f64    %fd1428, %fd1428, 0.9999, 0.01;
	// end inline asm
	// begin inline asm
	fma.rn.f32    %f1426, %f1426, 0.9999, 0.01;
	// end inline asm
	// begin inline asm
	fma.rn.f32    %f1428, %f1428, 0.9999, 0.01;
	// end inline asm
	// begin inline asm
	fma.rn.f64    %fd1426, %fd1426, 0.9999, 0.01;
	// end inline asm
	// begin inline asm
	fma.rn.f64    %fd1428, %fd1428, 0.9999, 0.01;
	// end inline asm
	// begin inline asm
	fma.rn.f32    %f1426, %f1426, 0.9999, 0.01;
	// end inline asm
	// begin inline asm
	fma.rn.f32    %f1428, %f1428, 0.9999, 0.01;
	// end inline asm
	// begin inline asm
	fma.rn.f64    %fd1426, %fd1426, 0.9999, 0.01;
	// end inline asm
	// begin inline asm
	fma.rn.f64    %fd1428, %fd1428, 0.9999, 0.01;
	// end inline asm
	// begin inline asm
	fma.rn.f32    %f1426, %f1426, 0.9999, 0.01;
	// end inline asm
	// begin inline asm
	fma.rn.f32    %f1428, %f1428, 0.9999, 0.01;
	// end inline asm
	// begin inline asm
	fma.rn.f64    %fd1426, %fd1426, 0.9999, 0.01;
	// end inline asm
	// begin inline asm
	fma.rn.f64    %fd1428, %fd1428, 0.9999, 0.01;
	// end inline asm
	// begin inline asm
	fma.rn.f32    %f1426, %f1426, 0.9999, 0.01;
	// end inline asm
	// begin inline asm
	fma.rn.f32    %f1428, %f1428, 0.9999, 0.01;
	// end inline asm
	// begin inline asm
	fma.rn.f64    %fd1426, %fd1426, 0.9999, 0.01;
	// end inline asm
	// begin inline asm
	fma.rn.f64    %fd1428, %fd1428, 0.9999, 0.01;
	// end inline asm
	// begin inline asm
	fma.rn.f32    %f1426, %f1426, 0.9999, 0.01;
	// end inline asm
	// begin inline asm
	fma.rn.f32    %f1428, %f1428, 0.9999, 0.01;
	// end inline asm
	// begin inline asm
	fma.rn.f64    %fd1426, %fd1426, 0.9999, 0.01;
	// end inline asm
	// begin inline asm
	fma.rn.f64    %fd1428, %fd1428, 0.9999, 0.01;
	// end inline asm
	// begin inline asm
	fma.rn.f32    %f1426, %f1426, 0.9999, 0.01;
	// end inline asm
	// begin inline asm
	fma.rn.f32    %f1428, %f1428, 0.9999, 0.01;
	// end inline asm
	// begin inline asm
	fma.rn.f64    %fd1426, %fd1426, 0.9999, 0.01;
	// end inline asm
	// begin inline asm
	fma.rn.f64    %fd1428, %fd1428, 0.9999, 0.01;
	// end inline asm
	// begin inline asm
	fma.rn.f32    %f1426, %f1426, 0.9999, 0.01;
	// end inline asm
	// begin inline asm
	fma.rn.f32    %f1428, %f1428, 0.9999, 0.01;
	// end inline asm
	// begin inline asm
	fma.rn.f64    %fd1426, %fd1426, 0.9999, 0.01;
	// end inline asm
	// begin inline asm
	fma.rn.f64    %fd1428, %fd1428, 0.9999, 0.01;
	// end inline asm
	// begin inline asm
	fma.rn.f32    %f1426, %f1426, 0.9999, 0.01;
	// end inline asm
	// begin inline asm
	fma.rn.f32    %f1428, %f1428, 0.9999, 0.01;
	// end inline asm
	// begin inline asm
	fma.rn.f64    %fd1426, %fd1426, 0.9999, 0.01;
	// end inline asm
	// begin inline asm
	fma.rn.f64    %fd1428, %fd1428, 0.9999, 0.01;
	// end inline asm
	// begin inline asm
	fma.rn.f32    %f1426, %f1426, 0.9999, 0.01;
	// end inline asm
	// begin inline asm
	fma.rn.f32    %f1428, %f1428, 0.9999, 0.01;
	// end inline asm
	// begin inline asm
	fma.rn.f64    %fd1426, %fd1426, 0.9999, 0.01;
	// end inline asm
	// begin inline asm
	fma.rn.f64    %fd1428, %fd1428, 0.9999, 0.01;
	// end inline asm
	// begin inline asm
	fma.rn.f32    %f1426, %f1426, 0.9999, 0.01;
	// end inline asm
	// begin inline asm
	fma.rn.f32    %f1428, %f1428, 0.9999, 0.01;
	// end inline asm
	// begin inline asm
	fma.rn.f64    %fd1426, %fd1426, 0.9999, 0.01;
	// end inline asm
	// begin inline asm
	fma.rn.f64    %fd1428, %fd1428, 0.9999, 0.01;
	// end inline asm
	// begin inline asm
	fma.rn.f32    %f1426, %f1426, 0.9999, 0.01;
	// end inline asm
	// begin inline asm
	fma.rn.f32    %f1428, %f1428, 0.9999, 0.01;
	// end inline asm
	// begin inline asm
	fma.rn.f64    %fd1426, %fd1426, 0.9999, 0.01;
	// end inline asm
	// begin inline asm
	fma.rn.f64    %fd1428, %fd1428, 0.9999, 0.01;
	// end inline asm
	// begin inline asm
	fma.rn.f32    %f1426, %f1426, 0.9999, 0.01;
	// end inline asm
	// begin inline asm
	fma.rn.f32    %f1428, %f1428, 0.9999, 0.01;
	// end inline asm
	// begin inline asm
	fma.rn.f64    %fd1426, %fd1426, 0.9999, 0.01;
	// end inline asm
	// begin inline asm
	fma.rn.f64    %fd1428, %fd1428, 0.9999, 0.01;
	// end inline asm
	// begin inline asm
	fma.rn.f32    %f1426, %f1426, 0.9999, 0.01;
	// end inline asm
	// begin inline asm
	fma.rn.f32    %f1428, %f1428, 0.9999, 0.01;
	// end inline asm
	// begin inline asm
	fma.rn.f64    %fd1426, %fd1426, 0.9999, 0.01;
	// end inline asm
	// begin inline asm
	fma.rn.f64    %fd1428, %fd1428, 0.9999, 0.01;
	// end inline asm
	// begin inline asm
	fma.rn.f32    %f1426, %f1426, 0.9999, 0.01;
	// end inline asm
	// begin inline asm
	fma.rn.f32    %f1428, %f1428, 0.9999, 0.01;
	// end inline asm
	// begin inline asm
	fma.rn.f64    %fd1426, %fd1426, 0.9999, 0.01;
	// end inline asm
	// begin inline asm
	fma.rn.f64    %fd1428, %fd1428, 0.9999, 0.01;
	// end inline asm
	// begin inline asm
	fma.rn.f32    %f1426, %f1426, 0.9999, 0.01;
	// end inline asm
	// begin inline asm
	fma.rn.f32    %f1428, %f1428, 0.9999, 0.01;
	// end inline asm
	// begin inline asm
	fma.rn.f64    %fd1426, %fd1426, 0.9999, 0.01;
	// end inline asm
	// begin inline asm
	fma.rn.f64    %fd1428, %fd1428, 0.9999, 0.01;
	// end inline asm
	// begin inline asm
	fma.rn.f32    %f1426, %f1426, 0.9999, 0.01;
	// end inline asm
	// begin inline asm
	fma.rn.f32    %f1428, %f1428, 0.9999, 0.01;
	// end inline asm
	// begin inline asm
	fma.rn.f64    %fd1426, %fd1426, 0.9999, 0.01;
	// end inline asm
	// begin inline asm
	fma.rn.f64    %fd1428, %fd1428, 0.9999, 0.01;
	// end inline asm
	// begin inline asm
	fma.rn.f32    %f1426, %f1426, 0.9999, 0.01;
	// end inline asm
	// begin inline asm
	fma.rn.f32    %f1428, %f1428, 0.9999, 0.01;
	// end inline asm
	// begin inline asm
	fma.rn.f64    %fd1426, %fd1426, 0.9999, 0.01;
	// end inline asm
	// begin inline asm
	fma.rn.f64    %fd1428, %fd1428, 0.9999, 0.01;
	// end inline asm
	// begin inline asm
	fma.rn.f32    %f1426, %f1426, 0.9999, 0.01;
	// end inline asm
	// begin inline asm
	fma.rn.f32    %f1428, %f1428, 0.9999, 0.01;
	// end inline asm
	// begin inline asm
	fma.rn.f64    %fd1426, %fd1426, 0.9999, 0.01;
	// end inline asm
	// begin inline asm
	fma.rn.f64    %fd1428, %fd1428, 0.9999, 0.01;
	// end inline asm
	// begin inline asm
	fma.rn.f32    %f1426, %f1426, 0.9999, 0.01;
	// end inline asm
	// begin inline asm
	fma.rn.f32    %f1428, %f1428, 0.9999, 0.01;
	// end inline asm
	// begin inline asm
	fma.rn.f64    %fd1426, %fd1426, 0.9999, 0.01;
	// end inline asm
	// begin inline asm
	fma.rn.f64    %fd1428, %fd1428, 0.9999, 0.01;
	// end inline asm
	// begin inline asm
	fma.rn.f32    %f1426, %f1426, 0.9999, 0.01;
	// end inline asm
	// begin inline asm
	fma.rn.f32    %f1428, %f1428, 0.9999, 0.01;
	// end inline asm
	// begin inline asm
	fma.rn.f64    %fd1426, %fd1426, 0.9999, 0.01;
	// end inline asm
	// begin inline asm
	fma.rn.f64    %fd1428, %fd1428, 0.9999, 0.01;
	// end inline asm
	// begin inline asm
	fma.rn.f32    %f1426, %f1426, 0.9999, 0.01;
	// end inline asm
	// begin inline asm
	fma.rn.f32    %f1428, %f1428, 0.9999, 0.01;
	// end inline asm
	// begin inline asm
	fma.rn.f64    %fd1426, %fd1426, 0.9999, 0.01;
	// end inline asm
	// begin inline asm
	fma.rn.f64    %fd1428, %fd1428, 0.9999, 0.01;
	// end inline asm
	// begin inline asm
	fma.rn.f32    %f1426, %f1426, 0.9999, 0.01;
	// end inline asm
	// begin inline asm
	fma.rn.f32    %f1428, %f1428, 0.9999, 0.01;
	// end inline asm
	// begin inline asm
	fma.rn.f64    %fd1426, %fd1426, 0.9999, 0.01;
	// end inline asm
	// begin inline asm
	fma.rn.f64    %fd1428, %fd1428, 0.9999, 0.01;
	// end inline asm
	// begin inline asm
	fma.rn.f32    %f1426, %f1426, 0.9999, 0.01;
	// end inline asm
	// begin inline asm
	fma.rn.f32    %f1428, %f1428, 0.9999, 0.01;
	// end inline asm
	// begin inline asm
	fma.rn.f64    %fd1426, %fd1426, 0.9999, 0.01;
	// end inline asm
	// begin inline asm
	fma.rn.f64    %fd1428, %fd1428, 0.9999, 0.01;
	// end inline asm
	// begin inline asm
	fma.rn.f32    %f1426, %f1426, 0.9999, 0.01;
	// end inline asm
	// begin inline asm
	fma.rn.f32    %f1428, %f1428, 0.9999, 0.01;
	// end inline asm
	// begin inline asm
	fma.rn.f64    %fd1426, %fd1426, 0.9999, 0.01;
	// end inline asm
	// begin inline asm
	fma.rn.f64    %fd1428, %fd1428, 0.9999, 0.01;
	// end inline asm
	// begin inline asm
	fma.rn.f32    %f1426, %f1426, 0.9999, 0.01;
	// end inline asm
	// begin inline asm
	fma.rn.f32    %f1428, %f1428, 0.9999, 0.01;
	// end inline asm
	// begin inline asm
	fma.rn.f64    %fd1426, %fd1426, 0.9999, 0.01;
	// end inline asm
	// begin inline asm
	fma.rn.f64    %fd1428, %fd1428, 0.9999, 0.01;
	// end inline asm
	// begin inline asm
	fma.rn.f32    %f1426, %f1426, 0.9999, 0.01;
	// end inline asm
	// begin inline asm
	fma.rn.f32    %f1428, %f1428, 0.9999, 0.01;
	// end inline asm
	// begin inline asm
	fma.rn.f64    %fd1426, %fd1426, 0.9999, 0.01;
	// end inline asm
	// begin inline asm
	fma.rn.f64    %fd1428, %fd1428, 0.9999, 0.01;
	// end inline asm
	// begin inline asm
	fma.rn.f32    %f1426, %f1426, 0.9999, 0.01;
	// end inline asm
	// begin inline asm
	fma.rn.f32    %f1428, %f1428, 0.9999, 0.01;
	// end inline asm
	// begin inline asm
	fma.rn.f64    %fd1426, %fd1426, 0.9999, 0.01;
	// end inline asm
	// begin inline asm
	fma.rn.f64    %fd1428, %fd1428, 0.9999, 0.01;
	// end inline asm
	// begin inline asm
	fma.rn.f32    %f1426, %f1426, 0.9999, 0.01;
	// end inline asm
	// begin inline asm
	fma.rn.f32    %f1428, %f1428, 0.9999, 0.01;
	// end inline asm
	// begin inline asm
	fma.rn.f64    %fd1426, %fd1426, 0.9999, 0.01;
	// end inline asm
	// begin inline asm
	fma.rn.f64    %fd1428, %fd1428, 0.9999, 0.01;
	// end inline asm
	// begin inline asm
	fma.rn.f32    %f1426, %f1426, 0.9999, 0.01;
	// end inline asm
	// begin inline asm
	fma.rn.f32    %f1428, %f1428, 0.9999, 0.01;
	// end inline asm
	// begin inline asm
	fma.rn.f64    %fd1426, %fd1426, 0.9999, 0.01;
	// end inline asm
	// begin inline asm
	fma.rn.f64    %fd1428, %fd1428, 0.9999, 0.01;
	// end inline asm
	// begin inline asm
	fma.rn.f32    %f1426, %f1426, 0.9999, 0.01;
	// end inline asm
	// begin inline asm
	fma.rn.f32    %f1428, %f1428, 0.9999, 0.01;
	// end inline asm
	// begin inline asm
	fma.rn.f64    %fd1426, %fd1426, 0.9999, 0.01;
	// end inline asm
	// begin inline asm
	fma.rn.f64    %fd1428, %fd1428, 0.9999, 0.01;
	// end inline asm
	// begin inline asm
	fma.rn.f32    %f1426, %f1426, 0.9999, 0.01;
	// end inline asm
	// begin inline asm
	fma.rn.f32    %f1428, %f1428, 0.9999, 0.01;
	// end inline asm
	// begin inline asm
	fma.rn.f64    %fd1426, %fd1426, 0.9999, 0.01;
	// end inline asm
	// begin inline asm
	fma.rn.f64    %fd1428, %fd1428, 0.9999, 0.01;
	// end inline asm
	// begin inline asm
	fma.rn.f32    %f1426, %f1426, 0.9999, 0.01;
	// end inline asm
	// begin inline asm
	fma.rn.f32    %f1428, %f1428, 0.9999, 0.01;
	// end inline asm
	// begin inline asm
	fma.rn.f64    %fd1426, %fd1426, 0.9999, 0.01;
	// end inline asm
	// begin inline asm
	fma.rn.f64    %fd1428, %fd1428, 0.9999, 0.01;
	// end inline asm
	// begin inline asm
	fma.rn.f32    %f1426, %f1426, 0.9999, 0.01;
	// end inline asm
	// begin inline asm
	fma.rn.f32    %f1428, %f1428, 0.9999, 0.01;
	// end inline asm
	// begin inline asm
	fma.rn.f64    %fd1426, %fd1426, 0.9999, 0.01;
	// end inline asm
	// begin inline asm
	fma.rn.f64    %fd1428, %fd1428, 0.9999, 0.01;
	// end inline asm
	// begin inline asm
	fma.rn.f32    %f1426, %f1426, 0.9999, 0.01;
	// end inline asm
	// begin inline asm
	fma.rn.f32    %f1428, %f1428, 0.9999, 0.01;
	// end inline asm
	// begin inline asm
	fma.rn.f64    %fd1426, %fd1426, 0.9999, 0.01;
	// end inline asm
	// begin inline asm
	fma.rn.f64    %fd1428, %fd1428, 0.9999, 0.01;
	// end inline asm
	// begin inline asm
	fma.rn.f32    %f1426, %f1426, 0.9999, 0.01;
	// end inline asm
	// begin inline asm
	fma.rn.f32    %f1428, %f1428, 0.9999, 0.01;
	// end inline asm
	// begin inline asm
	fma.rn.f64    %fd1426, %fd1426, 0.9999, 0.01;
	// end inline asm
	// begin inline asm
	fma.rn.f64    %fd1428, %fd1428, 0.9999, 0.01;
	// end inline asm
	// begin inline asm
	fma.rn.f32    %f1426, %f1426, 0.9999, 0.01;
	// end inline asm
	// begin inline asm
	fma.rn.f32    %f1428, %f1428, 0.9999, 0.01;
	// end inline asm
	// begin inline asm
	fma.rn.f64    %fd1426, %fd1426, 0.9999, 0.01;
	// end inline asm
	// begin inline asm
	fma.rn.f64    %fd1428, %fd1428, 0.9999, 0.01;
	// end inline asm
	// begin inline asm
	fma.rn.f32    %f1426, %f1426, 0.9999, 0.01;
	// end inline asm
	// begin inline asm
	fma.rn.f32    %f1428, %f1428, 0.9999, 0.01;
	// end inline asm
	// begin inline asm
	fma.rn.f64    %fd1426, %fd1426, 0.9999, 0.01;
	// end inline asm
	// begin inline asm
	fma.rn.f64    %fd1428, %fd1428, 0.9999, 0.01;
	// end inline asm
	// begin inline asm
	fma.rn.f32    %f1426, %f1426, 0.9999, 0.01;
	// end inline asm
	// begin inline asm
	fma.rn.f32    %f1428, %f1428, 0.9999, 0.01;
	// end inline asm
	// begin inline asm
	fma.rn.f64    %fd1426, %fd1426, 0.9999, 0.01;
	// end inline asm
	// begin inline asm
	fma.rn.f64    %fd1428, %fd1428, 0.9999, 0.01;
	// end inline asm
	// begin inline asm
	fma.rn.f32    %f1426, %f1426, 0.9999, 0.01;
	// end inline asm
	// begin inline asm
	fma.rn.f32    %f1428, %f1428, 0.9999, 0.01;
	// end inline asm
	// begin inline asm
	fma.rn.f64    %fd1426, %fd1426, 0.9999, 0.01;
	// end inline asm
	// begin inline asm
	fma.rn.f64    %fd1428, %fd1428, 0.9999, 0.01;
	// end inline asm
	// begin inline asm
	fma.rn.f32    %f1426, %f1426, 0.9999, 0.01;
	// end inline asm
	// begin inline asm
	fma.rn.f32    %f1428, %f1428, 0.9999, 0.01;
	// end inline asm
	// begin inline asm
	fma.rn.f64    %fd1426, %fd1426, 0.9999, 0.01;
	// end inline asm
	// begin inline asm
	fma.rn.f64    %fd1428, %fd1428, 0.9999, 0.01;
	// end inline asm
	// begin inline asm
	fma.rn.f32    %f1426, %f1426, 0.9999, 0.01;
	// end inline asm
	// begin inline asm
	fma.rn.f32    %f1428, %f1428, 0.9999, 0.01;
	// end inline asm
	// begin inline asm
	fma.rn.f64    %fd1426, %fd1426, 0.9999, 0.01;
	// end inline asm
	// begin inline asm
	fma.rn.f64    %fd1428, %fd1428, 0.9999, 0.01;
	// end inline asm
	// begin inline asm
	fma.rn.f32    %f1426, %f1426, 0.9999, 0.01;
	// end inline asm
	// begin inline asm
	fma.rn.f32    %f1428, %f1428, 0.9999, 0.01;
	// end inline asm
	// begin inline asm
	fma.rn.f64    %fd1426, %fd1426, 0.9999, 0.01;
	// end inline asm
	// begin inline asm
	fma.rn.f64    %fd1428, %fd1428, 0.9999, 0.01;
	// end inline asm
	// begin inline asm
	fma.rn.f32    %f1426, %f1426, 0.9999, 0.01;
	// end inline asm
	// begin inline asm
	fma.rn.f32    %f1428, %f1428, 0.9999, 0.01;
	// end inline asm
	// begin inline asm
	fma.rn.f64    %fd1426, %fd1426, 0.9999, 0.01;
	// end inline asm
	// begin inline asm
	fma.rn.f64    %fd1428, %fd1428, 0.9999, 0.01;
	// end inline asm
	// begin inline asm
	fma.rn.f32    %f1426, %f1426, 0.9999, 0.01;
	// end inline asm
	// begin inline asm
	fma.rn.f32    %f1428, %f1428, 0.9999, 0.01;
	// end inline asm
	// begin inline asm
	fma.rn.f64    %fd1426, %fd1426, 0.9999, 0.01;
	// end inline asm
	// begin inline asm
	fma.rn.f64    %fd1428, %fd1428, 0.9999, 0.01;
	// end inline asm
	// begin inline asm
	fma.rn.f32    %f1426, %f1426, 0.9999, 0.01;
	// end inline asm
	// begin inline asm
	fma.rn.f32    %f1428, %f1428, 0.9999, 0.01;
	// end inline asm
	// begin inline asm
	fma.rn.f64    %fd1426, %fd1426, 0.9999, 0.01;
	// end inline asm
	// begin inline asm
	fma.rn.f64    %fd1428, %fd1428, 0.9999, 0.01;
	// end inline asm
	// begin inline asm
	fma.rn.f32    %f1426, %f1426, 0.9999, 0.01;
	// end inline asm
	// begin inline asm
	fma.rn.f32    %f1428, %f1428, 0.9999, 0.01;
	// end inline asm
	// begin inline asm
	fma.rn.f64    %fd1426, %fd1426, 0.9999, 0.01;
	// end inline asm
	// begin inline asm
	fma.rn.f64    %fd1428, %fd1428, 0.9999, 0.01;
	// end inline asm
	// begin inline asm
	fma.rn.f32    %f1426, %f1426, 0.9999, 0.01;
	// end inline asm
	// begin inline asm
	fma.rn.f32    %f1428, %f1428, 0.9999, 0.01;
	// end inline asm
	// begin inline asm
	fma.rn.f64    %fd1426, %fd1426, 0.9999, 0.01;
	// end inline asm
	// begin inline asm
	fma.rn.f64    %fd1428, %fd1428, 0.9999, 0.01;
	// end inline asm
	// begin inline asm
	fma.rn.f32    %f1426, %f1426, 0.9999, 0.01;
	// end inline asm
	// begin inline asm
	fma.rn.f32    %f1428, %f1428, 0.9999, 0.01;
	// end inline asm
	// begin inline asm
	fma.rn.f64    %fd1426, %fd1426, 0.9999, 0.01;
	// end inline asm
	// begin inline asm
	fma.rn.f64    %fd1428, %fd1428, 0.9999, 0.01;
	// end inline asm
	// begin inline asm
	fma.rn.f32    %f1426, %f1426, 0.9999, 0.01;
	// end inline asm
	// begin inline asm
	fma.rn.f32    %f1428, %f1428, 0.9999, 0.01;
	// end inline asm
	// begin inline asm
	fma.rn.f64    %fd1426, %fd1426, 0.9999, 0.01;
	// end inline asm
	// begin inline asm
	fma.rn.f64    %fd1428, %fd1428, 0.9999, 0.01;
	// end inline asm
	// begin inline asm
	fma.rn.f32    %f1426, %f1426, 0.9999, 0.01;
	// end inline asm
	// begin inline asm
	fma.rn.f32    %f1428, %f1428, 0.9999, 0.01;
	// end inline asm
	// begin inline asm
	fma.rn.f64    %fd1426, %fd1426, 0.9999, 0.01;
	// end inline asm
	// begin inline asm
	fma.rn.f64    %fd1428, %fd1428, 0.9999, 0.01;
	// end inline asm
	// begin inline asm
	fma.rn.f32    %f1426, %f1426, 0.9999, 0.01;
	// end inline asm
	// begin inline asm
	fma.rn.f32    %f1428, %f1428, 0.9999, 0.01;
	// end inline asm
	// begin inline asm
	fma.rn.f64    %fd1426, %fd1426, 0.9999, 0.01;
	// end inline asm
	// begin inline asm
	fma.rn.f64    %fd1428, %fd1428, 0.9999, 0.01;
	// end inline asm
	// begin inline asm
	fma.rn.f32    %f1426, %f1426, 0.9999, 0.01;
	// end inline asm
	// begin inline asm
	fma.rn.f32    %f1428, %f1428, 0.9999, 0.01;
	// end inline asm
	// begin inline asm
	fma.rn.f64    %fd1426, %fd1426, 0.9999, 0.01;
	// end inline asm
	// begin inline asm
	fma.rn.f64    %fd1428, %fd1428, 0.9999, 0.01;
	// end inline asm
	// begin inline asm
	fma.rn.f32    %f1426, %f1426, 0.9999, 0.01;
	// end inline asm
	// begin inline asm
	fma.rn.f32    %f1428, %f1428, 0.9999, 0.01;
	// end inline asm
	// begin inline asm
	fma.rn.f64    %fd1426, %fd1426, 0.9999, 0.01;
	// end inline asm
	// begin inline asm
	fma.rn.f64    %fd1428, %fd1428, 0.9999, 0.01;
	// end inline asm
	// begin inline asm
	fma.rn.f32    %f1426, %f1426, 0.9999, 0.01;
	// end inline asm
	// begin inline asm
	fma.rn.f32    %f1428, %f1428, 0.9999, 0.01;
	// end inline asm
	// begin inline asm
	fma.rn.f64    %fd1426, %fd1426, 0.9999, 0.01;
	// end inline asm
	// begin inline asm
	fma.rn.f64    %fd1428, %fd1428, 0.9999, 0.01;
	// end inline asm
	// begin inline asm
	fma.rn.f32    %f1426, %f1426, 0.9999, 0.01;
	// end inline asm
	// begin inline asm
	fma.rn.f32    %f1428, %f1428, 0.9999, 0.01;
	// end inline asm
	// begin inline asm
	fma.rn.f64    %fd1426, %fd1426, 0.9999, 0.01;
	// end inline asm
	// begin inline asm
	fma.rn.f64    %fd1428, %fd1428, 0.9999, 0.01;
	// end inline asm
	// begin inline asm
	fma.rn.f32    %f1426, %f1426, 0.9999, 0.01;
	// end inline asm
	// begin inline asm
	fma.rn.f32    %f1428, %f1428, 0.9999, 0.01;
	// end inline asm
	// begin inline asm
	fma.rn.f64    %fd1426, %fd1426, 0.9999, 0.01;
	// end inline asm
	// begin inline asm
	fma.rn.f64    %fd1428, %fd1428, 0.9999, 0.01;
	// end inline asm
	// begin inline asm
	fma.rn.f32    %f1426, %f1426, 0.9999, 0.01;
	// end inline asm
	// begin inline asm
	fma.rn.f32    %f1428, %f1428, 0.9999, 0.01;
	// end inline asm
	// begin inline asm
	fma.rn.f64    %fd1426, %fd1426, 0.9999, 0.01;
	// end inline asm
	// begin inline asm
	fma.rn.f64    %fd1428, %fd1428, 0.9999, 0.01;
	// end inline asm
	// begin inline asm
	fma.rn.f32    %f1426, %f1426, 0.9999, 0.01;
	// end inline asm
	// begin inline asm
	fma.rn.f32    %f1428, %f1428, 0.9999, 0.01;
	// end inline asm
	// begin inline asm
	fma.rn.f64    %fd1426, %fd1426, 0.9999, 0.01;
	// end inline asm
	// begin inline asm
	fma.rn.f64    %fd1428, %fd1428, 0.9999, 0.01;
	// end inline asm
	// begin inline asm
	fma.rn.f32    %f1426, %f1426, 0.9999, 0.01;
	// end inline asm
	// begin inline asm
	fma.rn.f32    %f1428, %f1428, 0.9999, 0.01;
	// end inline asm
	// begin inline asm
	fma.rn.f64    %fd1426, %fd1426, 0.9999, 0.01;
	// end inline asm
	// begin inline asm
	fma.rn.f64    %fd1428, %fd1428, 0.9999, 0.01;
	// end inline asm
	// begin inline asm
	fma.rn.f32    %f1426, %f1426, 0.9999, 0.01;
	// end inline asm
	// begin inline asm
	fma.rn.f32    %f1428, %f1428, 0.9999, 0.01;
	// end inline asm
	// begin inline asm
	fma.rn.f64    %fd1426, %fd1426, 0.9999, 0.01;
	// end inline asm
	// begin inline asm
	fma.rn.f64    %fd1428, %fd1428, 0.9999, 0.01;
	// end inline asm
	// begin inline asm
	fma.rn.f32    %f1426, %f1426, 0.9999, 0.01;
	// end inline asm
	// begin inline asm
	fma.rn.f32    %f1428, %f1428, 0.9999, 0.01;
	// end inline asm
	// begin inline asm
	fma.rn.f64    %fd1426, %fd1426, 0.9999, 0.01;
	// end inline asm
	// begin inline asm
	fma.rn.f64    %fd1428, %fd1428, 0.9999, 0.01;
	// end inline asm
	// begin inline asm
	fma.rn.f32    %f1426, %f1426, 0.9999, 0.01;
	// end inline asm
	// begin inline asm
	fma.rn.f32    %f1428, %f1428, 0.9999, 0.01;
	// end inline asm
	// begin inline asm
	fma.rn.f64    %fd1426, %fd1426, 0.9999, 0.01;
	// end inline asm
	// begin inline asm
	fma.rn.f64    %fd1428, %fd1428, 0.9999, 0.01;
	// end inline asm
	// begin inline asm
	fma.rn.f32    %f1426, %f1426, 0.9999, 0.01;
	// end inline asm
	// begin inline asm
	fma.rn.f32    %f1428, %f1428, 0.9999, 0.01;
	// end inline asm
	// begin inline asm
	fma.rn.f64    %fd1426, %fd1426, 0.9999, 0.01;
	// end inline asm
	// begin inline asm
	fma.rn.f64    %fd1428, %fd1428, 0.9999, 0.01;
	// end inline asm
	// begin inline asm
	fma.rn.f32    %f1426, %f1426, 0.9999, 0.01;
	// end inline asm
	// begin inline asm
	fma.rn.f32    %f1428, %f1428, 0.9999, 0.01;
	// end inline asm
	// begin inline asm
	fma.rn.f64    %fd1426, %fd1426, 0.9999, 0.01;
	// end inline asm
	// begin inline asm
	fma.rn.f64    %fd1428, %fd1428, 0.9999, 0.01;
	// end inline asm
	// begin inline asm
	fma.rn.f32    %f1426, %f1426, 0.9999, 0.01;
	// end inline asm
	// begin inline asm
	fma.rn.f32    %f1428, %f1428, 0.9999, 0.01;
	// end inline asm
	// begin inline asm
	fma.rn.f64    %fd1426, %fd1426, 0.9999, 0.01;
	// end inline asm
	// begin inline asm
	fma.rn.f64    %fd1428, %fd1428, 0.9999, 0.01;
	// end inline asm
	// begin inline asm
	fma.rn.f32    %f1426, %f1426, 0.9999, 0.01;
	// end inline asm
	// begin inline asm
	fma.rn.f32    %f1428, %f1428, 0.9999, 0.01;
	// end inline asm
	// begin inline asm
	fma.rn.f64    %fd1426, %fd1426, 0.9999, 0.01;
	// end inline asm
	// begin inline asm
	fma.rn.f64    %fd1428, %fd1428, 0.9999, 0.01;
	// end inline asm
	// begin inline asm
	fma.rn.f32    %f1426, %f1426, 0.9999, 0.01;
	// end inline asm
	// begin inline asm
	fma.rn.f32    %f1428, %f1428, 0.9999, 0.01;
	// end inline asm
	// begin inline asm
	fma.rn.f64    %fd1426, %fd1426, 0.9999, 0.01;
	// end inline asm
	// begin inline asm
	fma.rn.f64    %fd1428, %fd1428, 0.9999, 0.01;
	// end inline asm
	// begin inline asm
	fma.rn.f32    %f1426, %f1426, 0.9999, 0.01;
	// end inline asm
	// begin inline asm
	fma.rn.f32    %f1428, %f1428, 0.9999, 0.01;
	// end inline asm
	// begin inline asm
	fma.rn.f64    %fd1426, %fd1426, 0.9999, 0.01;
	// end inline asm
	// begin inline asm
	fma.rn.f64    %fd1428, %fd1428, 0.9999, 0.01;
	// end inline asm
	// begin inline asm
	fma.rn.f32    %f1426, %f1426, 0.9999, 0.01;
	// end inline asm
	// begin inline asm
	fma.rn.f32    %f1428, %f1428, 0.9999, 0.01;
	// end inline asm
	// begin inline asm
	fma.rn.f64    %fd1426, %fd1426, 0.9999, 0.01;
	// end inline asm
	// begin inline asm
	fma.rn.f64    %fd1428, %fd1428, 0.9999, 0.01;
	// end inline asm
	// begin inline asm
	fma.rn.f32    %f1426, %f1426, 0.9999, 0.01;
	// end inline asm
	// begin inline asm
	fma.rn.f32    %f1428, %f1428, 0.9999, 0.01;
	// end inline asm
	// begin inline asm
	fma.rn.f64    %fd1426, %fd1426, 0.9999, 0.01;
	// end inline asm
	// begin inline asm
	fma.rn.f64    %fd1428, %fd1428, 0.9999, 0.01;
	// end inline asm
	// begin inline asm
	fma.rn.f32    %f1426, %f1426, 0.9999, 0.01;
	// end inline asm
	// begin inline asm
	fma.rn.f32    %f1428, %f1428, 0.9999, 0.01;
	// end inline asm
	// begin inline asm
	fma.rn.f64    %fd1426, %fd1426, 0.9999, 0.01;
	// end inline asm
	// begin inline asm
	fma.rn.f64    %fd1428, %fd1428, 0.9999, 0.01;
	// end inline asm
	// begin inline asm
	fma.rn.f32    %f1426, %f1426, 0.9999, 0.01;
	// end inline asm
	// begin inline asm
	fma.rn.f32    %f1428, %f1428, 0.9999, 0.01;
	// end inline asm
	// begin inline asm
	fma.rn.f64    %fd1426, %fd1426, 0.9999, 0.01;
	// end inline asm
	// begin inline asm
	fma.rn.f64    %fd1428, %fd1428, 0.9999, 0.01;
	// end inline asm
	// begin inline asm
	fma.rn.f32    %f1426, %f1426, 0.9999, 0.01;
	// end inline asm
	// begin inline asm
	fma.rn.f32    %f1428, %f1428, 0.9999, 0.01;
	// end inline asm
	// begin inline asm
	fma.rn.f64    %fd1426, %fd1426, 0.9999, 0.01;
	// end inline asm
	// begin inline asm
	fma.rn.f64    %fd1428, %fd1428, 0.9999, 0.01;
	// end inline asm
	// begin inline asm
	fma.rn.f32    %f1426, %f1426, 0.9999, 0.01;
	// end inline asm
	// begin inline asm
	fma.rn.f32    %f1428, %f1428, 0.9999, 0.01;
	// end inline asm
	// begin inline asm
	fma.rn.f64    %fd1426, %fd1426, 0.9999, 0.01;
	// end inline asm
	// begin inline asm
	fma.rn.f64    %fd1428, %fd1428, 0.9999, 0.01;
	// end inline asm
	// begin inline asm
	fma.rn.f32    %f1426, %f1426, 0.9999, 0.01;
	// end inline asm
	// begin inline asm
	fma.rn.f32    %f1428, %f1428, 0.9999, 0.01;
	// end inline asm
	// begin inline asm
	fma.rn.f64    %fd1426, %fd1426, 0.9999, 0.01;
	// end inline asm
	// begin inline asm
	fma.rn.f64    %fd1428, %fd1428, 0.9999, 0.01;
	// end inline asm
	// begin inline asm
	fma.rn.f32    %f1426, %f1426, 0.9999, 0.01;
	// end inline asm
	// begin inline asm
	fma.rn.f32    %f1428, %f1428, 0.9999, 0.01;
	// end inline asm
	// begin inline asm
	fma.rn.f64    %fd1426, %fd1426, 0.9999, 0.01;
	// end inline asm
	// begin inline asm
	fma.rn.f64    %fd1428, %fd1428, 0.9999, 0.01;
	// end inline asm
	// begin inline asm
	fma.rn.f32    %f1426, %f1426, 0.9999, 0.01;
	// end inline asm
	// begin inline asm
	fma.rn.f32    %f1428, %f1428, 0.9999, 0.01;
	// end inline asm
	// begin inline asm
	fma.rn.f64    %fd1426, %fd1426, 0.9999, 0.01;
	// end inline asm
	// begin inline asm
	fma.rn.f64    %fd1428, %fd1428, 0.9999, 0.01;
	// end inline asm
	// begin inline asm
	fma.rn.f32    %f1426, %f1426, 0.9999, 0.01;
	// end inline asm
	// begin inline asm
	fma.rn.f32    %f1428, %f1428, 0.9999, 0.01;
	// end inline asm
	// begin inline asm
	fma.rn.f64    %fd1426, %fd1426, 0.9999, 0.01;
	// end inline asm
	// begin inline asm
	fma.rn.f64    %fd1428, %fd1428, 0.9999, 0.01;
	// end inline asm
	// begin inline asm
	fma.rn.f32    %f1426, %f1426, 0.9999, 0.01;
	// end inline asm
	// begin inline asm
	fma.rn.f32    %f1428, %f1428, 0.9999, 0.01;
	// end inline asm
	// begin inline asm
	fma.rn.f64    %fd1426, %fd1426, 0.9999, 0.01;
	// end inline asm
	// begin inline asm
	fma.rn.f64    %fd1428, %fd1428, 0.9999, 0.01;
	// end inline asm
	// begin inline asm
	fma.rn.f32    %f1426, %f1426, 0.9999, 0.01;
	// end inline asm
	// begin inline asm
	fma.rn.f32    %f1428, %f1428, 0.9999, 0.01;
	// end inline asm
	// begin inline asm
	fma.rn.f64    %fd1426, %fd1426, 0.9999, 0.01;
	// end inline asm
	// begin inline asm
	fma.rn.f64    %fd1428, %fd1428, 0.9999, 0.01;
	// end inline asm
	// begin inline asm
	fma.rn.f32    %f1426, %f1426, 0.9999, 0.01;
	// end inline asm
	// begin inline asm
	fma.rn.f32    %f1428, %f1428, 0.9999, 0.01;
	// end inline asm
	// begin inline asm
	fma.rn.f64    %fd1426, %fd1426, 0.9999, 0.01;
	// end inline asm
	// begin inline asm
	fma.rn.f64    %fd1428, %fd1428, 0.9999, 0.01;
	// end inline asm
	// begin inline asm
	fma.rn.f32    %f1426, %f1426, 0.9999, 0.01;
	// end inline asm
	// begin inline asm
	fma.rn.f32    %f1428, %f1428, 0.9999, 0.01;
	// end inline asm
	// begin inline asm
	fma.rn.f64    %fd1426, %fd1426, 0.9999, 0.01;
	// end inline asm
	// begin inline asm
	fma.rn.f64    %fd1428, %fd1428, 0.9999, 0.01;
	// end inline asm
	// begin inline asm
	fma.rn.f32    %f1426, %f1426, 0.9999, 0.01;
	// end inline asm
	// begin inline asm
	fma.rn.f32    %f1428, %f1428, 0.9999, 0.01;
	// end inline asm
	// begin inline asm
	fma.rn.f64    %fd1426, %fd1426, 0.9999, 0.01;
	// end inline asm
	// begin inline asm
	fma.rn.f64    %fd1428, %fd1428, 0.9999, 0.01;
	// end inline asm
	// begin inline asm
	fma.rn.f32    %f1426, %f1426, 0.9999, 0.01;
	// end inline asm
	// begin inline asm
	fma.rn.f32    %f1428, %f1428, 0.9999, 0.01;
	// end inline asm
	// begin inline asm
	fma.rn.f64    %fd1426, %fd1426, 0.9999, 0.01;
	// end inline asm
	// begin inline asm
	fma.rn.f64    %fd1428, %fd1428, 0.9999, 0.01;
	// end inline asm
	// begin inline asm
	fma.rn.f32    %f1426, %f1426, 0.9999, 0.01;
	// end inline asm
	// begin inline asm
	fma.rn.f32    %f1428, %f1428, 0.9999, 0.01;
	// end inline asm
	// begin inline asm
	fma.rn.f64    %fd1426, %fd1426, 0.9999, 0.01;
	// end inline asm
	// begin inline asm
	fma.rn.f64    %fd1428, %fd1428, 0.9999, 0.01;
	// end inline asm
	// begin inline asm
	fma.rn.f32    %f1426, %f1426, 0.9999, 0.01;
	// end inline asm
	// begin inline asm
	fma.rn.f32    %f1428, %f1428, 0.9999, 0.01;
	// end inline asm
	// begin inline asm
	fma.rn.f64    %fd1426, %fd1426, 0.9999, 0.01;
	// end inline asm
	// begin inline asm
	fma.rn.f64    %fd1428, %fd1428, 0.9999, 0.01;
	// end inline asm
	// begin inline asm
	fma.rn.f32    %f1426, %f1426, 0.9999, 0.01;
	// end inline asm
	// begin inline asm
	fma.rn.f32    %f1428, %f1428, 0.9999, 0.01;
	// end inline asm
	// begin inline asm
	fma.rn.f64    %fd1426, %fd1426, 0.9999, 0.01;
	// end inline asm
	// begin inline asm
	fma.rn.f64    %fd1428, %fd1428, 0.9999, 0.01;
	// end inline asm
	// begin inline asm
	fma.rn.f32    %f1426, %f1426, 0.9999, 0.01;
	// end inline asm
	// begin inline asm
	fma.rn.f32    %f1428, %f1428, 0.9999, 0.01;
	// end inline asm
	// begin inline asm
	fma.rn.f64    %fd1426, %fd1426, 0.9999, 0.01;
	// end inline asm
	// begin inline asm
	fma.rn.f64    %fd1428, %fd1428, 0.9999, 0.01;
	// end inline asm
	// begin inline asm
	fma.rn.f32    %f1426, %f1426, 0.9999, 0.01;
	// end inline asm
	// begin inline asm
	fma.rn.f32    %f1428, %f1428, 0.9999, 0.01;
	// end inline asm
	// begin inline asm
	fma.rn.f64    %fd1426, %fd1426, 0.9999, 0.01;
	// end inline asm
	// begin inline asm
	fma.rn.f64    %fd1428, %fd1428, 0.9999, 0.01;
	// end inline asm
	// begin inline asm
	fma.rn.f32    %f1426, %f1426, 0.9999, 0.01;
	// end inline asm
	// begin inline asm
	fma.rn.f32    %f1428, %f1428, 0.9999, 0.01;
	// end inline asm
	// begin inline asm
	fma.rn.f64    %fd1426, %fd1426, 0.9999, 0.01;
	// end inline asm
	// begin inline asm
	fma.rn.f64    %fd1428, %fd1428, 0.9999, 0.01;
	// end inline asm
	// begin inline asm
	fma.rn.f32    %f1426, %f1426, 0.9999, 0.01;
	// end inline asm
	// begin inline asm
	fma.rn.f32    %f1428, %f1428, 0.9999, 0.01;
	// end inline asm
	// begin inline asm
	fma.rn.f64    %fd1426, %fd1426, 0.9999, 0.01;
	// end inline asm
	// begin inline asm
	fma.rn.f64    %fd1428, %fd1428, 0.9999, 0.01;
	// end inline asm
	// begin inline asm
	fma.rn.f32    %f1426, %f1426, 0.9999, 0.01;
	// end inline asm
	// begin inline asm
	fma.rn.f32    %f1428, %f1428, 0.9999, 0.01;
	// end inline asm
	// begin inline asm
	fma.rn.f64    %fd1426, %fd1426, 0.9999, 0.01;
	// end inline asm
	// begin inline asm
	fma.rn.f64    %fd1428, %fd1428, 0.9999, 0.01;
	// end inline asm
	// begin inline asm
	fma.rn.f32    %f1426, %f1426, 0.9999, 0.01;
	// end inline asm
	// begin inline asm
	fma.rn.f32    %f1428, %f1428, 0.9999, 0.01;
	// end inline asm
	// begin inline asm
	fma.rn.f64    %fd1426, %fd1426, 0.9999, 0.01;
	// end inline asm
	// begin inline asm
	fma.rn.f64    %fd1428, %fd1428, 0.9999, 0.01;
	// end inline asm
	// begin inline asm
	fma.rn.f32    %f1426, %f1426, 0.9999, 0.01;
	// end inline asm
	// begin inline asm
	fma.rn.f32    %f1428, %f1428, 0.9999, 0.01;
	// end inline asm
	// begin inline asm
	fma.rn.f64    %fd1426, %fd1426, 0.9999, 0.01;
	// end inline asm
	// begin inline asm
	fma.rn.f64    %fd1428, %fd1428, 0.9999, 0.01;
	// end inline asm
	// begin inline asm
	fma.rn.f32    %f1426, %f1426, 0.9999, 0.01;
	// end inline asm
	// begin inline asm
	fma.rn.f32    %f1428, %f1428, 0.9999, 0.01;
	// end inline asm
	// begin inline asm
	fma.rn.f64    %fd1426, %fd1426, 0.9999, 0.01;
	// end inline asm
	// begin inline asm
	fma.rn.f64    %fd1428, %fd1428, 0.9999, 0.01;
	// end inline asm
	// begin inline asm
	fma.rn.f32    %f1426, %f1426, 0.9999, 0.01;
	// end inline asm
	// begin inline asm
	fma.rn.f32    %f1428, %f1428, 0.9999, 0.01;
	// end inline asm
	// begin inline asm
	fma.rn.f64    %fd1426, %fd1426, 0.9999, 0.01;
	// end inline asm
	// begin inline asm
	fma.rn.f64    %fd1428, %fd1428, 0.9999, 0.01;
	// end inline asm
	// begin inline asm
	fma.rn.f32    %f1426, %f1426, 0.9999, 0.01;
	// end inline asm
	// begin inline asm
	fma.rn.f32    %f1428, %f1428, 0.9999, 0.01;
	// end inline asm
	// begin inline asm
	fma.rn.f64    %fd1426, %fd1426, 0.9999, 0.01;
	// end inline asm
	// begin inline asm
	fma.rn.f64    %fd1428, %fd1428, 0.9999, 0.01;
	// end inline asm
	// begin inline asm
	fma.rn.f32    %f1426, %f1426, 0.9999, 0.01;
	// end inline asm
	// begin inline asm
	fma.rn.f32    %f1428, %f1428, 0.9999, 0.01;
	// end inline asm
	// begin inline asm
	fma.rn.f64    %fd1426, %fd1426, 0.9999, 0.01;
	// end inline asm
	// begin inline asm
	fma.rn.f64    %fd1428, %fd1428, 0.9999, 0.01;
	// end inline asm
	// begin inline asm
	fma.rn.f32    %f1426, %f1426, 0.9999, 0.01;
	// end inline asm
	// begin inline asm
	fma.rn.f32    %f1428, %f1428, 0.9999, 0.01;
	// end inline asm
	// begin inline asm
	fma.rn.f64    %fd1426, %fd1426, 0.9999, 0.01;
	// end inline asm
	// begin inline asm
	fma.rn.f64    %fd1428, %fd1428, 0.9999, 0.01;
	// end inline asm
	// begin inline asm
	fma.rn.f32    %f1426, %f1426, 0.9999, 0.01;
	// end inline asm
	// begin inline asm
	fma.rn.f32    %f1428, %f1428, 0.9999, 0.01;
	// end inline asm
	// begin inline asm
	fma.rn.f64    %fd1426, %fd1426, 0.9999, 0.01;
	// end inline asm
	// begin inline asm
	fma.rn.f64    %fd1428, %fd1428, 0.9999, 0.01;
	// end inline asm
	// begin inline asm
	fma.rn.f32    %f1426, %f1426, 0.9999, 0.01;
	// end inline asm
	// begin inline asm
	fma.rn.f32    %f1428, %f1428, 0.9999, 0.01;
	// end inline asm
	// begin inline asm
	fma.rn.f64    %fd1426, %fd1426, 0.9999, 0.01;
	// end inline asm
	// begin inline asm
	fma.rn.f64    %fd1428, %fd1428, 0.9999, 0.01;
	// end inline asm
	// begin inline asm
	fma.rn.f32    %f1426, %f1426, 0.9999, 0.01;
	// end inline asm
	// begin inline asm
	fma.rn.f32    %f1428, %f1428, 0.9999, 0.01;
	// end inline asm
	// begin inline asm
	fma.rn.f64    %fd1426, %fd1426, 0.9999, 0.01;
	// end inline asm
	// begin inline asm
	fma.rn.f64    %fd1428, %fd1428, 0.9999, 0.01;
	// end inline asm
	// begin inline asm
	fma.rn.f32    %f1426, %f1426, 0.9999, 0.01;
	// end inline asm
	// begin inline asm
	fma.rn.f32    %f1428, %f1428, 0.9999, 0.01;
	// end inline asm
	// begin inline asm
	fma.rn.f64    %fd1426, %fd1426, 0.9999, 0.01;
	// end inline asm
	// begin inline asm
	fma.rn.f64    %fd1428, %fd1428, 0.9999, 0.01;
	// end inline asm
	// begin inline asm
	fma.rn.f32    %f1426, %f1426, 0.9999, 0.01;
	// end inline asm
	// begin inline asm
	fma.rn.f32    %f1428, %f1428, 0.9999, 0.01;
	// end inline asm
	// begin inline asm
	fma.rn.f64    %fd1426, %fd1426, 0.9999, 0.01;
	// end inline asm
	// begin inline asm
	fma.rn.f64    %fd1428, %fd1428, 0.9999, 0.01;
	// end inline asm
	// begin inline asm
	fma.rn.f32    %f1426, %f1426, 0.9999, 0.01;
	// end inline asm
	// begin inline asm
	fma.rn.f32    %f1428, %f1428, 0.9999, 0.01;
	// end inline asm
	// begin inline asm
	fma.rn.f64    %fd1426, %fd1426, 0.9999, 0.01;
	// end inline asm
	// begin inline asm
	fma.rn.f64    %fd1428, %fd1428, 0.9999, 0.01;
	// end inline asm
	// begin inline asm
	fma.rn.f32    %f1426, %f1426, 0.9999, 0.01;
	// end inline asm
	// begin inline asm
	fma.rn.f32    %f1428, %f1428, 0.9999, 0.01;
	// end inline asm
	// begin inline asm
	fma.rn.f64    %fd1426, %fd1426, 0.9999, 0.01;
	// end inline asm
	// begin inline asm
	fma.rn.f64    %fd1428, %fd1428, 0.9999, 0.01;
	// end inline asm
	// begin inline asm
	fma.rn.f32    %f1426, %f1426, 0.9999, 0.01;
	// end inline asm
	// begin inline asm
	fma.rn.f32    %f1428, %f1428, 0.9999, 0.01;
	// end inline asm
	// begin inline asm
	fma.rn.f64    %fd1426, %fd1426, 0.9999, 0.01;
	// end inline asm
	// begin inline asm
	fma.rn.f64    %fd1428, %fd1428, 0.9999, 0.01;
	// end inline asm
	// begin inline asm
	fma.rn.f32    %f1426, %f1426, 0.9999, 0.01;
	// end inline asm
	// begin inline asm
	fma.rn.f32    %f1428, %f1428, 0.9999, 0.01;
	// end inline asm
	// begin inline asm
	fma.rn.f64    %fd1426, %fd1426, 0.9999, 0.01;
	// end inline asm
	// begin inline asm
	fma.rn.f64    %fd1428, %fd1428, 0.9999, 0.01;
	// end inline asm
	// begin inline asm
	fma.rn.f32    %f1426, %f1426, 0.9999, 0.01;
	// end inline asm
	// begin inline asm
	fma.rn.f32    %f1428, %f1428, 0.9999, 0.01;
	// end inline asm
	// begin inline asm
	fma.rn.f64    %fd1426, %fd1426, 0.9999, 0.01;
	// end inline asm
	// begin inline asm
	fma.rn.f64    %fd1428, %fd1428, 0.9999, 0.01;
	// end inline asm
	// begin inline asm
	fma.rn.f32    %f1426, %f1426, 0.9999, 0.01;
	// end inline asm
	// begin inline asm
	fma.rn.f32    %f1428, %f1428, 0.9999, 0.01;
	// end inline asm
	// begin inline asm
	fma.rn.f64    %fd1426, %fd1426, 0.9999, 0.01;
	// end inline asm
	// begin inline asm
	fma.rn.f64    %fd1428, %fd1428, 0.9999, 0.01;
	// end inline asm
	// begin inline asm
	fma.rn.f32    %f1426, %f1426, 0.9999, 0.01;
	// end inline asm
	// begin inline asm
	fma.rn.f32    %f1428, %f1428, 0.9999, 0.01;
	// end inline asm
	// begin inline asm
	fma.rn.f64    %fd1426, %fd1426, 0.9999, 0.01;
	// end inline asm
	// begin inline asm
	fma.rn.f64    %fd1428, %fd1428, 0.9999, 0.01;
	// end inline asm
	// begin inline asm
	fma.rn.f32    %f1426, %f1426, 0.9999, 0.01;
	// end inline asm
	// begin inline asm
	fma.rn.f32    %f1428, %f1428, 0.9999, 0.01;
	// end inline asm
	// begin inline asm
	fma.rn.f64    %fd1426, %fd1426, 0.9999, 0.01;
	// end inline asm
	// begin inline asm
	fma.rn.f64    %fd1428, %fd1428, 0.9999, 0.01;
	// end inline asm
	// begin inline asm
	fma.rn.f32    %f1426, %f1426, 0.9999, 0.01;
	// end inline asm
	// begin inline asm
	fma.rn.f32    %f1428, %f1428, 0.9999, 0.01;
	// end inline asm
	// begin inline asm
	fma.rn.f64    %fd1426, %fd1426, 0.9999, 0.01;
	// end inline asm
	// begin inline asm
	fma.rn.f64    %fd1428, %fd1428, 0.9999, 0.01;
	// end inline asm
	// begin inline asm
	fma.rn.f32    %f1426, %f1426, 0.9999, 0.01;
	// end inline asm
	// begin inline asm
	fma.rn.f32    %f1428, %f1428, 0.9999, 0.01;
	// end inline asm
	// begin inline asm
	fma.rn.f64    %fd1426, %fd1426, 0.9999, 0.01;
	// end inline asm
	// begin inline asm
	fma.rn.f64    %fd1428, %fd1428, 0.9999, 0.01;
	// end inline asm
	// begin inline asm
	fma.rn.f32    %f1426, %f1426, 0.9999, 0.01;
	// end inline asm
	// begin inline asm
	fma.rn.f32    %f1428, %f1428, 0.9999, 0.01;
	// end inline asm
	// begin inline asm
	fma.rn.f64    %fd1426, %fd1426, 0.9999, 0.01;
	// end inline asm
	// begin inline asm
	fma.rn.f64    %fd1428, %fd1428, 0.9999, 0.01;
	// end inline asm
	// begin inline asm
	fma.rn.f32    %f1426, %f1426, 0.9999, 0.01;
	// end inline asm
	// begin inline asm
	fma.rn.f32    %f1428, %f1428, 0.9999, 0.01;
	// end inline asm
	// begin inline asm
	fma.rn.f64    %fd1426, %fd1426, 0.9999, 0.01;
	// end inline asm
	// begin inline asm
	fma.rn.f64    %fd1428, %fd1428, 0.9999, 0.01;
	// end inline asm
	// begin inline asm
	fma.rn.f32    %f1426, %f1426, 0.9999, 0.01;
	// end inline asm
	// begin inline asm
	fma.rn.f32    %f1428, %f1428, 0.9999, 0.01;
	// end inline asm
	// begin inline asm
	fma.rn.f64    %fd1426, %fd1426, 0.9999, 0.01;
	// end inline asm
	// begin inline asm
	fma.rn.f64    %fd1428, %fd1428, 0.9999, 0.01;
	// end inline asm
	// begin inline asm
	fma.rn.f32    %f1426, %f1426, 0.9999, 0.01;
	// end inline asm
	// begin inline asm
	fma.rn.f32    %f1428, %f1428, 0.9999, 0.01;
	// end inline asm
	// begin inline asm
	fma.rn.f64    %fd1426, %fd1426, 0.9999, 0.01;
	// end inline asm
	// begin inline asm
	fma.rn.f64    %fd1428, %fd1428, 0.9999, 0.01;
	// end inline asm
	// begin inline asm
	fma.rn.f32    %f1426, %f1426, 0.9999, 0.01;
	// end inline asm
	// begin inline asm
	fma.rn.f32    %f1428, %f1428, 0.9999, 0.01;
	// end inline asm
	// begin inline asm
	fma.rn.f64    %fd1426, %fd1426, 0.9999, 0.01;
	// end inline asm
	// begin inline asm
	fma.rn.f64    %fd1428, %fd1428, 0.9999, 0.01;
	// end inline asm
	// begin inline asm
	fma.rn.f32    %f1426, %f1426, 0.9999, 0.01;
	// end inline asm
	// begin inline asm
	fma.rn.f32    %f1428, %f1428, 0.9999, 0.01;
	// end inline asm
	// begin inline asm
	fma.rn.f64    %fd1426, %fd1426, 0.9999, 0.01;
	// end inline asm
	// begin inline asm
	fma.rn.f64    %fd1428, %fd1428, 0.9999, 0.01;
	// end inline asm
	// begin inline asm
	fma.rn.f32    %f1426, %f1426, 0.9999, 0.01;
	// end inline asm
	// begin inline asm
	fma.rn.f32    %f1428, %f1428, 0.9999, 0.01;
	// end inline asm
	// begin inline asm
	fma.rn.f64    %fd1426, %fd1426, 0.9999, 0.01;
	// end inline asm
	// begin inline asm
	fma.rn.f64    %fd1428, %fd1428, 0.9999, 0.01;
	// end inline asm
	// begin inline asm
	fma.rn.f32    %f1426, %f1426, 0.9999, 0.01;
	// end inline asm
	// begin inline asm
	fma.rn.f32    %f1428, %f1428, 0.9999, 0.01;
	// end inline asm
	// begin inline asm
	fma.rn.f64    %fd1426, %fd1426, 0.9999, 0.01;
	// end inline asm
	// begin inline asm
	fma.rn.f64    %fd1428, %fd1428, 0.9999, 0.01;
	// end inline asm
	// begin inline asm
	fma.rn.f32    %f1426, %f1426, 0.9999, 0.01;
	// end inline asm
	// begin inline asm
	fma.rn.f32    %f1428, %f1428, 0.9999, 0.01;
	// end inline asm
	// begin inline asm
	fma.rn.f64    %fd1426, %fd1426, 0.9999, 0.01;
	// end inline asm
	// begin inline asm
	fma.rn.f64    %fd1428, %fd1428, 0.9999, 0.01;
	// end inline asm
	// begin inline asm
	fma.rn.f32    %f1426, %f1426, 0.9999, 0.01;
	// end inline asm
	// begin inline asm
	fma.rn.f32    %f1428, %f1428, 0.9999, 0.01;
	// end inline asm
	// begin inline asm
	fma.rn.f64    %fd1426, %fd1426, 0.9999, 0.01;
	// end inline asm
	// begin inline asm
	fma.rn.f64    %fd1428, %fd1428, 0.9999, 0.01;
	// end inline asm
	// begin inline asm
	fma.rn.f32    %f1426, %f1426, 0.9999, 0.01;
	// end inline asm
	// begin inline asm
	fma.rn.f32    %f1428, %f1428, 0.9999, 0.01;
	// end inline asm
	// begin inline asm
	fma.rn.f64    %fd1426, %fd1426, 0.9999, 0.01;
	// end inline asm
	// begin inline asm
	fma.rn.f64    %fd1428, %fd1428, 0.9999, 0.01;
	// end inline asm
	// begin inline asm
	fma.rn.f32    %f1426, %f1426, 0.9999, 0.01;
	// end inline asm
	// begin inline asm
	fma.rn.f32    %f1428, %f1428, 0.9999, 0.01;
	// end inline asm
	// begin inline asm
	fma.rn.f64    %fd1426, %fd1426, 0.9999, 0.01;
	// end inline asm
	// begin inline asm
	fma.rn.f64    %fd1428, %fd1428, 0.9999, 0.01;
	// end inline asm
	// begin inline asm
	fma.rn.f32    %f1426, %f1426, 0.9999, 0.01;
	// end inline asm
	// begin inline asm
	fma.rn.f32    %f1428, %f1428, 0.9999, 0.01;
	// end inline asm
	// begin inline asm
	fma.rn.f64    %fd1426, %fd1426, 0.9999, 0.01;
	// end inline asm
	// begin inline asm
	fma.rn.f64    %fd1428, %fd1428, 0.9999, 0.01;
	// end inline asm
	// begin inline asm
	fma.rn.f32    %f1426, %f1426, 0.9999, 0.01;
	// end inline asm
	// begin inline asm
	fma.rn.f32    %f1428, %f1428, 0.9999, 0.01;
	// end inline asm
	// begin inline asm
	fma.rn.f64    %fd1426, %fd1426, 0.9999, 0.01;
	// end inline asm
	// begin inline asm
	fma.rn.f64    %fd1428, %fd1428, 0.9999, 0.01;
	// end inline asm
	// begin inline asm
	fma.rn.f32    %f1426, %f1426, 0.9999, 0.01;
	// end inline asm
	// begin inline asm
	fma.rn.f32    %f1428, %f1428, 0.9999, 0.01;
	// end inline asm
	// begin inline asm
	fma.rn.f64    %fd1426, %fd1426, 0.9999, 0.01;
	// end inline asm
	// begin inline asm
	fma.rn.f64    %fd1428, %fd1428, 0.9999, 0.01;
	// end inline asm
	// begin inline asm
	fma.rn.f32    %f1426, %f1426, 0.9999, 0.01;
	// end inline asm
	// begin inline asm
	fma.rn.f32    %f1428, %f1428, 0.9999, 0.01;
	// end inline asm
	// begin inline asm
	fma.rn.f64    %fd1426, %fd1426, 0.9999, 0.01;
	// end inline asm
	// begin inline asm
	fma.rn.f64    %fd1428, %fd1428, 0.9999, 0.01;
	// end inline asm
	// begin inline asm
	fma.rn.f32    %f1426, %f1426, 0.9999, 0.01;
	// end inline asm
	// begin inline asm
	fma.rn.f32    %f1428, %f1428, 0.9999, 0.01;
	// end inline asm
	// begin inline asm
	fma.rn.f64    %fd1426, %fd1426, 0.9999, 0.01;
	// end inline asm
	// begin inline asm
	fma.rn.f64    %fd1428, %fd1428, 0.9999, 0.01;
	// end inline asm
	// begin inline asm
	fma.rn.f32    %f1426, %f1426, 0.9999, 0.01;
	// end inline asm
	// begin inline asm
	fma.rn.f32    %f1428, %f1428, 0.9999, 0.01;
	// end inline asm
	// begin inline asm
	fma.rn.f64    %fd1426, %fd1426, 0.9999, 0.01;
	// end inline asm
	// begin inline asm
	fma.rn.f64    %fd1428, %fd1428, 0.9999, 0.01;
	// end inline asm
	// begin inline asm
	fma.rn.f32    %f1426, %f1426, 0.9999, 0.01;
	// end inline asm
	// begin inline asm
	fma.rn.f32    %f1428, %f1428, 0.9999, 0.01;
	// end inline asm
	// begin inline asm
	fma.rn.f64    %fd1426, %fd1426, 0.9999, 0.01;
	// end inline asm
	// begin inline asm
	fma.rn.f64    %fd1428, %fd1428, 0.9999, 0.01;
	// end inline asm
	// begin inline asm
	fma.rn.f32    %f1426, %f1426, 0.9999, 0.01;
	// end inline asm
	// begin inline asm
	fma.rn.f32    %f1428, %f1428, 0.9999, 0.01;
	// end inline asm
	// begin inline asm
	fma.rn.f64    %fd1426, %fd1426, 0.9999, 0.01;
	// end inline asm
	// begin inline asm
	fma.rn.f64    %fd1428, %fd1428, 0.9999, 0.01;
	// end inline asm
	// begin inline asm
	fma.rn.f32    %f1426, %f1426, 0.9999, 0.01;
	// end inline asm
	// begin inline asm
	fma.rn.f32    %f1428, %f1428, 0.9999, 0.01;
	// end inline asm
	// begin inline asm
	fma.rn.f64    %fd1426, %fd1426, 0.9999, 0.01;
	// end inline asm
	// begin inline asm
	fma.rn.f64    %fd1428, %fd1428, 0.9999, 0.01;
	// end inline asm
	// begin inline asm
	fma.rn.f32    %f1426, %f1426, 0.9999, 0.01;
	// end inline asm
	// begin inline asm
	fma.rn.f32    %f1428, %f1428, 0.9999, 0.01;
	// end inline asm
	// begin inline asm
	fma.rn.f64    %fd1426, %fd1426, 0.9999, 0.01;
	// end inline asm
	// begin inline asm
	fma.rn.f64    %fd1428, %fd1428, 0.9999, 0.01;
	// end inline asm
	// begin inline asm
	fma.rn.f32    %f1426, %f1426, 0.9999, 0.01;
	// end inline asm
	// begin inline asm
	fma.rn.f32    %f1428, %f1428, 0.9999, 0.01;
	// end inline asm
	// begin inline asm
	fma.rn.f64    %fd1426, %fd1426, 0.9999, 0.01;
	// end inline asm
	// begin inline asm
	fma.rn.f64    %fd1428, %fd1428, 0.9999, 0.01;
	// end inline asm
	// begin inline asm
	fma.rn.f32    %f1426, %f1426, 0.9999, 0.01;
	// end inline asm
	// begin inline asm
	fma.rn.f32    %f1428, %f1428, 0.9999, 0.01;
	// end inline asm
	// begin inline asm
	fma.rn.f64    %fd1426, %fd1426, 0.9999, 0.01;
	// end inline asm
	// begin inline asm
	fma.rn.f64    %fd1428, %fd1428, 0.9999, 0.01;
	// end inline asm
	// begin inline asm
	fma.rn.f32    %f1426, %f1426, 0.9999, 0.01;
	// end inline asm
	// begin inline asm
	fma.rn.f32    %f1428, %f1428, 0.9999, 0.01;
	// end inline asm
	// begin inline asm
	fma.rn.f64    %fd1426, %fd1426, 0.9999, 0.01;
	// end inline asm
	// begin inline asm
	fma.rn.f64    %fd1428, %fd1428, 0.9999, 0.01;
	// end inline asm
	// begin inline asm
	fma.rn.f32    %f1426, %f1426, 0.9999, 0.01;
	// end inline asm
	// begin inline asm
	fma.rn.f32    %f1428, %f1428, 0.9999, 0.01;
	// end inline asm
	// begin inline asm
	fma.rn.f64    %fd1426, %fd1426, 0.9999, 0.01;
	// end inline asm
	// begin inline asm
	fma.rn.f64    %fd1428, %fd1428, 0.9999, 0.01;
	// end inline asm
	// begin inline asm
	fma.rn.f32    %f1426, %f1426, 0.9999, 0.01;
	// end inline asm
	// begin inline asm
	fma.rn.f32    %f1428, %f1428, 0.9999, 0.01;
	// end inline asm
	// begin inline asm
	fma.rn.f64    %fd1426, %fd1426, 0.9999, 0.01;
	// end inline asm
	// begin inline asm
	fma.rn.f64    %fd1428, %fd1428, 0.9999, 0.01;
	// end inline asm
	// begin inline asm
	fma.rn.f32    %f1426, %f1426, 0.9999, 0.01;
	// end inline asm
	// begin inline asm
	fma.rn.f32    %f1428, %f1428, 0.9999, 0.01;
	// end inline asm
	// begin inline asm
	fma.rn.f64    %fd1426, %fd1426, 0.9999, 0.01;
	// end inline asm
	// begin inline asm
	fma.rn.f64    %fd1428, %fd1428, 0.9999, 0.01;
	// end inline asm
	// begin inline asm
	fma.rn.f32    %f1426, %f1426, 0.9999, 0.01;
	// end inline asm
	// begin inline asm
	fma.rn.f32    %f1428, %f1428, 0.9999, 0.01;
	// end inline asm
	// begin inline asm
	fma.rn.f64    %fd1426, %fd1426, 0.9999, 0.01;
	// end inline asm
	// begin inline asm
	fma.rn.f64    %fd1428, %fd1428, 0.9999, 0.01;
	// end inline asm
	// begin inline asm
	fma.rn.f32    %f1426, %f1426, 0.9999, 0.01;
	// end inline asm
	// begin inline asm
	fma.rn.f32    %f1428, %f1428, 0.9999, 0.01;
	// end inline asm
	// begin inline asm
	fma.rn.f64    %fd1426, %fd1426, 0.9999, 0.01;
	// end inline asm
	// begin inline asm
	fma.rn.f64    %fd1428, %fd1428, 0.9999, 0.01;
	// end inline asm
	// begin inline asm
	fma.rn.f32    %f1426, %f1426, 0.9999, 0.01;
	// end inline asm
	// begin inline asm
	fma.rn.f32    %f1428, %f1428, 0.9999, 0.01;
	// end inline asm
	// begin inline asm
	fma.rn.f64    %fd1426, %fd1426, 0.9999, 0.01;
	// end inline asm
	// begin inline asm
	fma.rn.f64    %fd1428, %fd1428, 0.9999, 0.01;
	// end inline asm
	// begin inline asm
	fma.rn.f32    %f1426, %f1426, 0.9999, 0.01;
	// end inline asm
	// begin inline asm
	fma.rn.f32    %f1428, %f1428, 0.9999, 0.01;
	// end inline asm
	// begin inline asm
	fma.rn.f64    %fd1426, %fd1426, 0.9999, 0.01;
	// end inline asm
	// begin inline asm
	fma.rn.f64    %fd1428, %fd1428, 0.9999, 0.01;
	// end inline asm
	// begin inline asm
	fma.rn.f32    %f1426, %f1426, 0.9999, 0.01;
	// end inline asm
	// begin inline asm
	fma.rn.f32    %f1428, %f1428, 0.9999, 0.01;
	// end inline asm
	// begin inline asm
	fma.rn.f64    %fd1426, %fd1426, 0.9999, 0.01;
	// end inline asm
	// begin inline asm
	fma.rn.f64    %fd1428, %fd1428, 0.9999, 0.01;
	// end inline asm
	// begin inline asm
	fma.rn.f32    %f1426, %f1426, 0.9999, 0.01;
	// end inline asm
	// begin inline asm
	fma.rn.f32    %f1428, %f1428, 0.9999, 0.01;
	// end inline asm
	// begin inline asm
	fma.rn.f64    %fd1426, %fd1426, 0.9999, 0.01;
	// end inline asm
	// begin inline asm
	fma.rn.f64    %fd1428, %fd1428, 0.9999, 0.01;
	// end inline asm
	// begin inline asm
	fma.rn.f32    %f1426, %f1426, 0.9999, 0.01;
	// end inline asm
	// begin inline asm
	fma.rn.f32    %f1428, %f1428, 0.9999, 0.01;
	// end inline asm
	// begin inline asm
	fma.rn.f64    %fd1426, %fd1426, 0.9999, 0.01;
	// end inline asm
	// begin inline asm
	fma.rn.f64    %fd1428, %fd1428, 0.9999, 0.01;
	// end inline asm
	// begin inline asm
	fma.rn.f32    %f1426, %f1426, 0.9999, 0.01;
	// end inline asm
	// begin inline asm
	fma.rn.f32    %f1428, %f1428, 0.9999, 0.01;
	// end inline asm
	// begin inline asm
	fma.rn.f64    %fd1426, %fd1426, 0.9999, 0.01;
	// end inline asm
	// begin inline asm
	fma.rn.f64    %fd1428, %fd1428, 0.9999, 0.01;
	// end inline asm
	// begin inline asm
	fma.rn.f32    %f1426, %f1426, 0.9999, 0.01;
	// end inline asm
	// begin inline asm
	fma.rn.f32    %f1428, %f1428, 0.9999, 0.01;
	// end inline asm
	// begin inline asm
	fma.rn.f64    %fd1426, %fd1426, 0.9999, 0.01;
	// end inline asm
	// begin inline asm
	fma.rn.f64    %fd1428, %fd1428, 0.9999, 0.01;
	// end inline asm
	// begin inline asm
	fma.rn.f32    %f1426, %f1426, 0.9999, 0.01;
	// end inline asm
	// begin inline asm
	fma.rn.f32    %f1428, %f1428, 0.9999, 0.01;
	// end inline asm
	// begin inline asm
	fma.rn.f64    %fd1426, %fd1426, 0.9999, 0.01;
	// end inline asm
	// begin inline asm
	fma.rn.f64    %fd1428, %fd1428, 0.9999, 0.01;
	// end inline asm
	// begin inline asm
	fma.rn.f32    %f1426, %f1426, 0.9999, 0.01;
	// end inline asm
	// begin inline asm
	fma.rn.f32    %f1428, %f1428, 0.9999, 0.01;
	// end inline asm
	// begin inline asm
	fma.rn.f64    %fd1426, %fd1426, 0.9999, 0.01;
	// end inline asm
	// begin inline asm
	fma.rn.f64    %fd1428, %fd1428, 0.9999, 0.01;
	// end inline asm
	// begin inline asm
	fma.rn.f32    %f1426, %f1426, 0.9999, 0.01;
	// end inline asm
	// begin inline asm
	fma.rn.f32    %f1428, %f1428, 0.9999, 0.01;
	// end inline asm
	// begin inline asm
	fma.rn.f64    %fd1426, %fd1426, 0.9999, 0.01;
	// end inline asm
	// begin inline asm
	fma.rn.f64    %fd1428, %fd1428, 0.9999, 0.01;
	// end inline asm
	// begin inline asm
	fma.rn.f32    %f1426, %f1426, 0.9999, 0.01;
	// end inline asm
	// begin inline asm
	fma.rn.f32    %f1428, %f1428, 0.9999, 0.01;
	// end inline asm
	// begin inline asm
	fma.rn.f64    %fd1426, %fd1426, 0.9999, 0.01;
	// end inline asm
	// begin inline asm
	fma.rn.f64    %fd1428, %fd1428, 0.9999, 0.01;
	// end inline asm
	// begin inline asm
	fma.rn.f32    %f1426, %f1426, 0.9999, 0.01;
	// end inline asm
	// begin inline asm
	fma.rn.f32    %f1428, %f1428, 0.9999, 0.01;
	// end inline asm
	// begin inline asm
	fma.rn.f64    %fd1426, %fd1426, 0.9999, 0.01;
	// end inline asm
	// begin inline asm
	fma.rn.f64    %fd1428, %fd1428, 0.9999, 0.01;
	// end inline asm
	// begin inline asm
	fma.rn.f32    %f1426, %f1426, 0.9999, 0.01;
	// end inline asm
	// begin inline asm
	fma.rn.f32    %f1428, %f1428, 0.9999, 0.01;
	// end inline asm
	// begin inline asm
	fma.rn.f64    %fd1426, %fd1426, 0.9999, 0.01;
	// end inline asm
	// begin inline asm
	fma.rn.f64    %fd1428, %fd1428, 0.9999, 0.01;
	// end inline asm
	// begin inline asm
	fma.rn.f32    %f1426, %f1426, 0.9999, 0.01;
	// end inline asm
	// begin inline asm
	fma.rn.f32    %f1428, %f1428, 0.9999, 0.01;
	// end inline asm
	// begin inline asm
	fma.rn.f64    %fd1426, %fd1426, 0.9999, 0.01;
	// end inline asm
	// begin inline asm
	fma.rn.f64    %fd1428, %fd1428, 0.9999, 0.01;
	// end inline asm
	// begin inline asm
	fma.rn.f32    %f1426, %f1426, 0.9999, 0.01;
	// end inline asm
	// begin inline asm
	fma.rn.f32    %f1428, %f1428, 0.9999, 0.01;
	// end inline asm
	// begin inline asm
	fma.rn.f64    %fd1426, %fd1426, 0.9999, 0.01;
	// end inline asm
	// begin inline asm
	fma.rn.f64    %fd1428, %fd1428, 0.9999, 0.01;
	// end inline asm
	// begin inline asm
	fma.rn.f32    %f1426, %f1426, 0.9999, 0.01;
	// end inline asm
	// begin inline asm
	fma.rn.f32    %f1428, %f1428, 0.9999, 0.01;
	// end inline asm
	// begin inline asm
	fma.rn.f64    %fd1426, %fd1426, 0.9999, 0.01;
	// end inline asm
	// begin inline asm
	fma.rn.f64    %fd1428, %fd1428, 0.9999, 0.01;
	// end inline asm
	// begin inline asm
	fma.rn.f32    %f1426, %f1426, 0.9999, 0.01;
	// end inline asm
	// begin inline asm
	fma.rn.f32    %f1428, %f1428, 0.9999, 0.01;
	// end inline asm
	// begin inline asm
	fma.rn.f64    %fd1426, %fd1426, 0.9999, 0.01;
	// end inline asm
	// begin inline asm
	fma.rn.f64    %fd1428, %fd1428, 0.9999, 0.01;
	// end inline asm
	// begin inline asm
	fma.rn.f32    %f1426, %f1426, 0.9999, 0.01;
	// end inline asm
	// begin inline asm
	fma.rn.f32    %f1428, %f1428, 0.9999, 0.01;
	// end inline asm
	// begin inline asm
	fma.rn.f64    %fd1426, %fd1426, 0.9999, 0.01;
	// end inline asm
	// begin inline asm
	fma.rn.f64    %fd1428, %fd1428, 0.9999, 0.01;
	// end inline asm
	// begin inline asm
	fma.rn.f32    %f1426, %f1426, 0.9999, 0.01;
	// end inline asm
	// begin inline asm
	fma.rn.f32    %f1428, %f1428, 0.9999, 0.01;
	// end inline asm
	// begin inline asm
	fma.rn.f64    %fd1426, %fd1426, 0.9999, 0.01;
	// end inline asm
	// begin inline asm
	fma.rn.f64    %fd1428, %fd1428, 0.9999, 0.01;
	// end inline asm
	// begin inline asm
	fma.rn.f32    %f1426, %f1426, 0.9999, 0.01;
	// end inline asm
	// begin inline asm
	fma.rn.f32    %f1428, %f1428, 0.9999, 0.01;
	// end inline asm
	// begin inline asm
	fma.rn.f64    %fd1426, %fd1426, 0.9999, 0.01;
	// end inline asm
	// begin inline asm
	fma.rn.f64    %fd1428, %fd1428, 0.9999, 0.01;
	// end inline asm
	// begin inline asm
	fma.rn.f32    %f1426, %f1426, 0.9999, 0.01;
	// end inline asm
	// begin inline asm
	fma.rn.f32    %f1428, %f1428, 0.9999, 0.01;
	// end inline asm
	// begin inline asm
	fma.rn.f64    %fd1426, %fd1426, 0.9999, 0.01;
	// end inline asm
	// begin inline asm
	fma.rn.f64    %fd1428, %fd1428, 0.9999, 0.01;
	// end inline asm
	// begin inline asm
	fma.rn.f32    %f1426, %f1426, 0.9999, 0.01;
	// end inline asm
	// begin inline asm
	fma.rn.f32    %f1428, %f1428, 0.9999, 0.01;
	// end inline asm
	// begin inline asm
	fma.rn.f64    %fd1426, %fd1426, 0.9999, 0.01;
	// end inline asm
	// begin inline asm
	fma.rn.f64    %fd1428, %fd1428, 0.9999, 0.01;
	// end inline asm
	// begin inline asm
	fma.rn.f32    %f1426, %f1426, 0.9999, 0.01;
	// end inline asm
	// begin inline asm
	fma.rn.f32    %f1428, %f1428, 0.9999, 0.01;
	// end inline asm
	// begin inline asm
	fma.rn.f64    %fd1426, %fd1426, 0.9999, 0.01;
	// end inline asm
	// begin inline asm
	fma.rn.f64    %fd1428, %fd1428, 0.9999, 0.01;
	// end inline asm
	// begin inline asm
	fma.rn.f32    %f1426, %f1426, 0.9999, 0.01;
	// end inline asm
	// begin inline asm
	fma.rn.f32    %f1428, %f1428, 0.9999, 0.01;
	// end inline asm
	// begin inline asm
	fma.rn.f64    %fd1426, %fd1426, 0.9999, 0.01;
	// end inline asm
	// begin inline asm
	fma.rn.f64    %fd1428, %fd1428, 0.9999, 0.01;
	// end inline asm
	// begin inline asm
	fma.rn.f32    %f1426, %f1426, 0.9999, 0.01;
	// end inline asm
	// begin inline asm
	fma.rn.f32    %f1428, %f1428, 0.9999, 0.01;
	// end inline asm
	// begin inline asm
	fma.rn.f64    %fd1426, %fd1426, 0.9999, 0.01;
	// end inline asm
	// begin inline asm
	fma.rn.f64    %fd1428, %fd1428, 0.9999, 0.01;
	// end inline asm
	// begin inline asm
	fma.rn.f32    %f1426, %f1426, 0.9999, 0.01;
	// end inline asm
	// begin inline asm
	fma.rn.f32    %f1428, %f1428, 0.9999, 0.01;
	// end inline asm
	// begin inline asm
	fma.rn.f64    %fd1426, %fd1426, 0.9999, 0.01;
	// end inline asm
	// begin inline asm
	fma.rn.f64    %fd1428, %fd1428, 0.9999, 0.01;
	// end inline asm
	// begin inline asm
	fma.rn.f32    %f1426, %f1426, 0.9999, 0.01;
	// end inline asm
	// begin inline asm
	fma.rn.f32    %f1428, %f1428, 0.9999, 0.01;
	// end inline asm
	// begin inline asm
	fma.rn.f64    %fd1426, %fd1426, 0.9999, 0.01;
	// end inline asm
	// begin inline asm
	fma.rn.f64    %fd1428, %fd1428, 0.9999, 0.01;
	// end inline asm
	// begin inline asm
	fma.rn.f32    %f1426, %f1426, 0.9999, 0.01;
	// end inline asm
	// begin inline asm
	fma.rn.f32    %f1428, %f1428, 0.9999, 0.01;
	// end inline asm
	// begin inline asm
	fma.rn.f64    %fd1426, %fd1426, 0.9999, 0.01;
	// end inline asm
	// begin inline asm
	fma.rn.f64    %fd1428, %fd1428, 0.9999, 0.01;
	// end inline asm
	// begin inline asm
	fma.rn.f32    %f1426, %f1426, 0.9999, 0.01;
	// end inline asm
	// begin inline asm
	fma.rn.f32    %f1428, %f1428, 0.9999, 0.01;
	// end inline asm
	// begin inline asm
	fma.rn.f64    %fd1426, %fd1426, 0.9999, 0.01;
	// end inline asm
	// begin inline asm
	fma.rn.f64    %fd1428, %fd1428, 0.9999, 0.01;
	// end inline asm
	// begin inline asm
	fma.rn.f32    %f1426, %f1426, 0.9999, 0.01;
	// end inline asm
	// begin inline asm
	fma.rn.f32    %f1428, %f1428, 0.9999, 0.01;
	// end inline asm
	// begin inline asm
	fma.rn.f64    %fd1426, %fd1426, 0.9999, 0.01;
	// end inline asm
	// begin inline asm
	fma.rn.f64    %fd1428, %fd1428, 0.9999, 0.01;
	// end inline asm
	// begin inline asm
	fma.rn.f32    %f1426, %f1426, 0.9999, 0.01;
	// end inline asm
	// begin inline asm
	fma.rn.f32    %f1428, %f1428, 0.9999, 0.01;
	// end inline asm
	// begin inline asm
	fma.rn.f64    %fd1426, %fd1426, 0.9999, 0.01;
	// end inline asm
	// begin inline asm
	fma.rn.f64    %fd1428, %fd1428, 0.9999, 0.01;
	// end inline asm
	// begin inline asm
	fma.rn.f32    %f1426, %f1426, 0.9999, 0.01;
	// end inline asm
	// begin inline asm
	fma.rn.f32    %f1428, %f1428, 0.9999, 0.01;
	// end inline asm
	// begin inline asm
	fma.rn.f64    %fd1426, %fd1426, 0.9999, 0.01;
	// end inline asm
	// begin inline asm
	fma.rn.f64    %fd1428, %fd1428, 0.9999, 0.01;
	// end inline asm
	// begin inline asm
	fma.rn.f32    %f1426, %f1426, 0.9999, 0.01;
	// end inline asm
	// begin inline asm
	fma.rn.f32    %f1428, %f1428, 0.9999, 0.01;
	// end inline asm
	// begin inline asm
	fma.rn.f64    %fd1426, %fd1426, 0.9999, 0.01;
	// end inline asm
	// begin inline asm
	fma.rn.f64    %fd1428, %fd1428, 0.9999, 0.01;
	// end inline asm
	// begin inline asm
	fma.rn.f32    %f1426, %f1426, 0.9999, 0.01;
	// end inline asm
	// begin inline asm
	fma.rn.f32    %f1428, %f1428, 0.9999, 0.01;
	// end inline asm
	// begin inline asm
	fma.rn.f64    %fd1426, %fd1426, 0.9999, 0.01;
	// end inline asm
	// begin inline asm
	fma.rn.f64    %fd1428, %fd1428, 0.9999, 0.01;
	// end inline asm
	// begin inline asm
	fma.rn.f32    %f1426, %f1426, 0.9999, 0.01;
	// end inline asm
	// begin inline asm
	fma.rn.f32    %f1428, %f1428, 0.9999, 0.01;
	// end inline asm
	// begin inline asm
	fma.rn.f64    %fd1426, %fd1426, 0.9999, 0.01;
	// end inline asm
	// begin inline asm
	fma.rn.f64    %fd1428, %fd1428, 0.9999, 0.01;
	// end inline asm
	// begin inline asm
	fma.rn.f32    %f1426, %f1426, 0.9999, 0.01;
	// end inline asm
	// begin inline asm
	fma.rn.f32    %f1428, %f1428, 0.9999, 0.01;
	// end inline asm
	// begin inline asm
	fma.rn.f64    %fd1426, %fd1426, 0.9999, 0.01;
	// end inline asm
	// begin inline asm
	fma.rn.f64    %fd1428, %fd1428, 0.9999, 0.01;
	// end inline asm
	// begin inline asm
	fma.rn.f32    %f1426, %f1426, 0.9999, 0.01;
	// end inline asm
	// begin inline asm
	fma.rn.f32    %f1428, %f1428, 0.9999, 0.01;
	// end inline asm
	// begin inline asm
	fma.rn.f64    %fd1426, %fd1426, 0.9999, 0.01;
	// end inline asm
	// begin inline asm
	fma.rn.f64    %fd1428, %fd1428, 0.9999, 0.01;
	// end inline asm
	// begin inline asm
	fma.rn.f32    %f1426, %f1426, 0.9999, 0.01;
	// end inline asm
	// begin inline asm
	fma.rn.f32    %f1428, %f1428, 0.9999, 0.01;
	// end inline asm
	// begin inline asm
	fma.rn.f64    %fd1426, %fd1426, 0.9999, 0.01;
	// end inline asm
	// begin inline asm
	fma.rn.f64    %fd1428, %fd1428, 0.9999, 0.01;
	// end inline asm
	// begin inline asm
	fma.rn.f32    %f1426, %f1426, 0.9999, 0.01;
	// end inline asm
	// begin inline asm
	fma.rn.f32    %f1428, %f1428, 0.9999, 0.01;
	// end inline asm
	// begin inline asm
	fma.rn.f64    %fd1426, %fd1426, 0.9999, 0.01;
	// end inline asm
	// begin inline asm
	fma.rn.f64    %fd1428, %fd1428, 0.9999, 0.01;
	// end inline asm
	// begin inline asm
	fma.rn.f32    %f1426, %f1426, 0.9999, 0.01;
	// end inline asm
	// begin inline asm
	fma.rn.f32    %f1428, %f1428, 0.9999, 0.01;
	// end inline asm
	// begin inline asm
	fma.rn.f64    %fd1426, %fd1426, 0.9999, 0.01;
	// end inline asm
	// begin inline asm
	fma.rn.f64    %fd1428, %fd1428, 0.9999, 0.01;
	// end inline asm
	// begin inline asm
	fma.rn.f32    %f1426, %f1426, 0.9999, 0.01;
	// end inline asm
	// begin inline asm
	fma.rn.f32    %f1428, %f1428, 0.9999, 0.01;
	// end inline asm
	// begin inline asm
	fma.rn.f64    %fd1426, %fd1426, 0.9999, 0.01;
	// end inline asm
	// begin inline asm
	fma.rn.f64    %fd1428, %fd1428, 0.9999, 0.01;
	// end inline asm
	// begin inline asm
	fma.rn.f32    %f1426, %f1426, 0.9999, 0.01;
	// end inline asm
	// begin inline asm
	fma.rn.f32    %f1428, %f1428, 0.9999, 0.01;
	// end inline asm
	// begin inline asm
	fma.rn.f64    %fd1426, %fd1426, 0.9999, 0.01;
	// end inline asm
	// begin inline asm
	fma.rn.f64    %fd1428, %fd1428, 0.9999, 0.01;
	// end inline asm
	// begin inline asm
	fma.rn.f32    %f1426, %f1426, 0.9999, 0.01;
	// end inline asm
	// begin inline asm
	fma.rn.f32    %f1428, %f1428, 0.9999, 0.01;
	// end inline asm
	// begin inline asm
	fma.rn.f64    %fd1426, %fd1426, 0.9999, 0.01;
	// end inline asm
	// begin inline asm
	fma.rn.f64    %fd1428, %fd1428, 0.9999, 0.01;
	// end inline asm
	// begin inline asm
	fma.rn.f32    %f1426, %f1426, 0.9999, 0.01;
	// end inline asm
	// begin inline asm
	fma.rn.f32    %f1428, %f1428, 0.9999, 0.01;
	// end inline asm
	// begin inline asm
	fma.rn.f64    %fd1426, %fd1426, 0.9999, 0.01;
	// end inline asm
	// begin inline asm
	fma.rn.f64    %fd1428, %fd1428, 0.9999, 0.01;
	// end inline asm
	// begin inline asm
	fma.rn.f32    %f1426, %f1426, 0.9999, 0.01;
	// end inline asm
	// begin inline asm
	fma.rn.f32    %f1428, %f1428, 0.9999, 0.01;
	// end inline asm
	// begin inline asm
	fma.rn.f64    %fd1426, %fd1426, 0.9999, 0.01;
	// end inline asm
	// begin inline asm
	fma.rn.f64    %fd1428, %fd1428, 0.9999, 0.01;
	// end inline asm
	// begin inline asm
	fma.rn.f32    %f1426, %f1426, 0.9999, 0.01;
	// end inline asm
	// begin inline asm
	fma.rn.f32    %f1428, %f1428, 0.9999, 0.01;
	// end inline asm
	// begin inline asm
	fma.rn.f64    %fd1426, %fd1426, 0.9999, 0.01;
	// end inline asm
	// begin inline asm
	fma.rn.f64    %fd1428, %fd1428, 0.9999, 0.01;
	// end inline asm
	// begin inline asm
	fma.rn.f32    %f1426, %f1426, 0.9999, 0.01;
	// end inline asm
	// begin inline asm
	fma.rn.f32    %f1428, %f1428, 0.9999, 0.01;
	// end inline asm
	// begin inline asm
	fma.rn.f64    %fd1426, %fd1426, 0.9999, 0.01;
	// end inline asm
	// begin inline asm
	fma.rn.f64    %fd1428, %fd1428, 0.9999, 0.01;
	// end inline asm
	// begin inline asm
	fma.rn.f32    %f1426, %f1426, 0.9999, 0.01;
	// end inline asm
	// begin inline asm
	fma.rn.f32    %f1428, %f1428, 0.9999, 0.01;
	// end inline asm
	// begin inline asm
	fma.rn.f64    %fd1426, %fd1426, 0.9999, 0.01;
	// end inline asm
	// begin inline asm
	fma.rn.f64    %fd1428, %fd1428, 0.9999, 0.01;
	// end inline asm
	// begin inline asm
	fma.rn.f32    %f1426, %f1426, 0.9999, 0.01;
	// end inline asm
	// begin inline asm
	fma.rn.f32    %f1428, %f1428, 0.9999, 0.01;
	// end inline asm
	// begin inline asm
	fma.rn.f64    %fd1426, %fd1426, 0.9999, 0.01;
	// end inline asm
	// begin inline asm
	fma.rn.f64    %fd1428, %fd1428, 0.9999, 0.01;
	// end inline asm
	// begin inline asm
	fma.rn.f32    %f1426, %f1426, 0.9999, 0.01;
	// end inline asm
	// begin inline asm
	fma.rn.f32    %f1428, %f1428, 0.9999, 0.01;
	// end inline asm
	// begin inline asm
	fma.rn.f64    %fd1426, %fd1426, 0.9999, 0.01;
	// end inline asm
	// begin inline asm
	fma.rn.f64    %fd1428, %fd1428, 0.9999, 0.01;
	// end inline asm
	// begin inline asm
	fma.rn.f32    %f1426, %f1426, 0.9999, 0.01;
	// end inline asm
	// begin inline asm
	fma.rn.f32    %f1428, %f1428, 0.9999, 0.01;
	// end inline asm
	// begin inline asm
	fma.rn.f64    %fd1426, %fd1426, 0.9999, 0.01;
	// end inline asm
	// begin inline asm
	fma.rn.f64    %fd1428, %fd1428, 0.9999, 0.01;
	// end inline asm
	// begin inline asm
	fma.rn.f32    %f1426, %f1426, 0.9999, 0.01;
	// end inline asm
	// begin inline asm
	fma.rn.f32    %f1428, %f1428, 0.9999, 0.01;
	// end inline asm
	// begin inline asm
	fma.rn.f64    %fd1426, %fd1426, 0.9999, 0.01;
	// end inline asm
	// begin inline asm
	fma.rn.f64    %fd1428, %fd1428, 0.9999, 0.01;
	// end inline asm
	// begin inline asm
	fma.rn.f32    %f1426, %f1426, 0.9999, 0.01;
	// end inline asm
	// begin inline asm
	fma.rn.f32    %f1428, %f1428, 0.9999, 0.01;
	// end inline asm
	// begin inline asm
	fma.rn.f64    %fd1426, %fd1426, 0.9999, 0.01;
	// end inline asm
	// begin inline asm
	fma.rn.f64    %fd1428, %fd1428, 0.9999, 0.01;
	// end inline asm
	// begin inline asm
	fma.rn.f32    %f1426, %f1426, 0.9999, 0.01;
	// end inline asm
	// begin inline asm
	fma.rn.f32    %f1428, %f1428, 0.9999, 0.01;
	// end inline asm
	// begin inline asm
	fma.rn.f64    %fd1426, %fd1426, 0.9999, 0.01;
	// end inline asm
	// begin inline asm
	fma.rn.f64    %fd1428, %fd1428, 0.9999, 0.01;
	// end inline asm
	// begin inline asm
	fma.rn.f32    %f1426, %f1426, 0.9999, 0.01;
	// end inline asm
	// begin inline asm
	fma.rn.f32    %f1428, %f1428, 0.9999, 0.01;
	// end inline asm
	// begin inline asm
	fma.rn.f64    %fd1426, %fd1426, 0.9999, 0.01;
	// end inline asm
	// begin inline asm
	fma.rn.f64    %fd1428, %fd1428, 0.9999, 0.01;
	// end inline asm
	// begin inline asm
	fma.rn.f32    %f1426, %f1426, 0.9999, 0.01;
	// end inline asm
	// begin inline asm
	fma.rn.f32    %f1428, %f1428, 0.9999, 0.01;
	// end inline asm
	// begin inline asm
	fma.rn.f64    %fd1426, %fd1426, 0.9999, 0.01;
	// end inline asm
	// begin inline asm
	fma.rn.f64    %fd1428, %fd1428, 0.9999, 0.01;
	// end inline asm
	// begin inline asm
	fma.rn.f32    %f1426, %f1426, 0.9999, 0.01;
	// end inline asm
	// begin inline asm
	fma.rn.f32    %f1428, %f1428, 0.9999, 0.01;
	// end inline asm
	// begin inline asm
	fma.rn.f64    %fd1426, %fd1426, 0.9999, 0.01;
	// end inline asm
	// begin inline asm
	fma.rn.f64    %fd1428, %fd1428, 0.9999, 0.01;
	// end inline asm
	// begin inline asm
	fma.rn.f32    %f1426, %f1426, 0.9999, 0.01;
	// end inline asm
	// begin inline asm
	fma.rn.f32    %f1428, %f1428, 0.9999, 0.01;
	// end inline asm
	mov.f64 	%fd2846, %fd1426;
	// begin inline asm
	fma.rn.f64    %fd2846, %fd2846, 0.9999, 0.01;
	// end inline asm
	mov.f64 	%fd2848, %fd1428;
	// begin inline asm
	fma.rn.f64    %fd2848, %fd2848, 0.9999, 0.01;
	// end inline asm
	mov.f32 	%f2846, %f1426;
	// begin inline asm
	fma.rn.f32    %f2846, %f2846, 0.9999, 0.01;
	// end inline asm
	mov.f32 	%f2848, %f1428;
	// begin inline asm
	fma.rn.f32    %f2848, %f2848, 0.9999, 0.01;
	// end inline asm
	// begin inline asm
	fma.rn.f64    %fd2846, %fd2846, 0.9999, 0.01;
	// end inline asm
	// begin inline asm
	fma.rn.f64    %fd2848, %fd2848, 0.9999, 0.01;
	// end inline asm
	// begin inline asm
	fma.rn.f32    %f2846, %f2846, 0.9999, 0.01;
	// end inline asm
	// begin inline asm
	fma.rn.f32    %f2848, %f2848, 0.9999, 0.01;
	// end inline asm
	// begin inline asm
	fma.rn.f64    %fd2846, %fd2846, 0.9999, 0.01;
	// end inline asm
	// begin inline asm
	fma.rn.f64    %fd2848, %fd2848, 0.9999, 0.01;
	// end inline asm
	// begin inline asm
	fma.rn.f32    %f2846, %f2846, 0.9999, 0.01;
	// end inline asm
	// begin inline asm
	fma.rn.f32    %f2848, %f2848, 0.9999, 0.01;
	// end inline asm
	// begin inline asm
	fma.rn.f64    %fd2846, %fd2846, 0.9999, 0.01;
	// end inline asm
	// begin inline asm
	fma.rn.f64    %fd2848, %fd2848, 0.9999, 0.01;
	// end inline asm
	// begin inline asm
	fma.rn.f32    %f2846, %f2846, 0.9999, 0.01;
	// end inline asm
	// begin inline asm
	fma.rn.f32    %f2848, %f2848, 0.9999, 0.01;
	// end inline asm
	// begin inline asm
	fma.rn.f64    %fd2846, %fd2846, 0.9999, 0.01;
	// end inline asm
	// begin inline asm
	fma.rn.f64    %fd2848, %fd2848, 0.9999, 0.01;
	// end inline asm
	// begin inline asm
	fma.rn.f32    %f2846, %f2846, 0.9999, 0.01;
	// end inline asm
	// begin inline asm
	fma.rn.f32    %f2848, %f2848, 0.9999, 0.01;
	// end inline asm
	// begin inline asm
	fma.rn.f64    %fd2846, %fd2846, 0.9999, 0.01;
	// end inline asm
	// begin inline asm
	fma.rn.f64    %fd2848, %fd2848, 0.9999, 0.01;
	// end inline asm
	// begin inline asm
	fma.rn.f32    %f2846, %f2846, 0.9999, 0.01;
	// end inline asm
	// begin inline asm
	fma.rn.f32    %f2848, %f2848, 0.9999, 0.01;
	// end inline asm
	// begin inline asm
	fma.rn.f64    %fd2846, %fd2846, 0.9999, 0.01;
	// end inline asm
	// begin inline asm
	fma.rn.f64    %fd2848, %fd2848, 0.9999, 0.01;
	// end inline asm
	// begin inline asm
	fma.rn.f32    %f2846, %f2846, 0.9999, 0.01;
	// end inline asm
	// begin inline asm
	fma.rn.f32    %f2848, %f2848, 0.9999, 0.01;
	// end inline asm
	// begin inline asm
	fma.rn.f64    %fd2846, %fd2846, 0.9999, 0.01;
	// end inline asm
	// begin inline asm
	fma.rn.f64    %fd2848, %fd2848, 0.9999, 0.01;
	// end inline asm
	// begin inline asm
	fma.rn.f32    %f2846, %f2846, 0.9999, 0.01;
	// end inline asm
	// begin inline asm
	fma.rn.f32    %f2848, %f2848, 0.9999, 0.01;
	// end inline asm
	// begin inline asm
	fma.rn.f64    %fd2846, %fd2846, 0.9999, 0.01;
	// end inline asm
	// begin inline asm
	fma.rn.f64    %fd2848, %fd2848, 0.9999, 0.01;
	// end inline asm
	// begin inline asm
	fma.rn.f32    %f2846, %f2846, 0.9999, 0.01;
	// end inline asm
	// begin inline asm
	fma.rn.f32    %f2848, %f2848, 0.9999, 0.01;
	// end inline asm
	// begin inline asm
	fma.rn.f64    %fd2846, %fd2846, 0.9999, 0.01;
	// end inline asm
	// begin inline asm
	fma.rn.f64    %fd2848, %fd2848, 0.9999, 0.01;
	// end inline asm
	// begin inline asm
	fma.rn.f32    %f2846, %f2846, 0.9999, 0.01;
	// end inline asm
	// begin inline asm
	fma.rn.f32    %f2848, %f2848, 0.9999, 0.01;
	// end inline asm
	// begin inline asm
	fma.rn.f64    %fd2846, %fd2846, 0.9999, 0.01;
	// end inline asm
	// begin inline asm
	fma.rn.f64    %fd2848, %fd2848, 0.9999, 0.01;
	// end inline asm
	// begin inline asm
	fma.rn.f32    %f2846, %f2846, 0.9999, 0.01;
	// end inline asm
	// begin inline asm
	fma.rn.f32    %f2848, %f2848, 0.9999, 0.01;
	// end inline asm
	// begin inline asm
	fma.rn.f64    %fd2846, %fd2846, 0.9999, 0.01;
	// end inline asm
	// begin inline asm
	fma.rn.f64    %fd2848, %fd2848, 0.9999, 0.01;
	// end inline asm
	// begin inline asm
	fma.rn.f32    %f2846, %f2846, 0.9999, 0.01;
	// end inline asm
	// begin inline asm
	fma.rn.f32    %f2848, %f2848, 0.9999, 0.01;
	// end inline asm
	// begin inline asm
	fma.rn.f64    %fd2846, %fd2846, 0.9999, 0.01;
	// end inline asm
	// begin inline asm
	fma.rn.f64    %fd2848, %fd2848, 0.9999, 0.01;
	// end inline asm
	// begin inline asm
	fma.rn.f32    %f2846, %f2846, 0.9999, 0.01;
	// end inline asm
	// begin inline asm
	fma.rn.f32    %f2848, %f2848, 0.9999, 0.01;
	// end inline asm
	// begin inline asm
	fma.rn.f64    %fd2846, %fd2846, 0.9999, 0.01;
	// end inline asm
	// begin inline asm
	fma.rn.f64    %fd2848, %fd2848, 0.9999, 0.01;
	// end inline asm
	// begin inline asm
	fma.rn.f32    %f2846, %f2846, 0.9999, 0.01;
	// end inline asm
	// begin inline asm
	fma.rn.f32    %f2848, %f2848, 0.9999, 0.01;
	// end inline asm
	// begin inline asm
	fma.rn.f64    %fd2846, %fd2846, 0.9999, 0.01;
	// end inline asm
	// begin inline asm
	fma.rn.f64    %fd2848, %fd2848, 0.9999, 0.01;
	// end inline asm
	// begin inline asm
	fma.rn.f32    %f2846, %f2846, 0.9999, 0.01;
	// end inline asm
	// begin inline asm
	fma.rn.f32    %f2848, %f2848, 0.9999, 0.01;
	// end inline asm
	// begin inline asm
	fma.rn.f64    %fd2846, %fd2846, 0.9999, 0.01;
	// end inline asm
	// begin inline asm
	fma.rn.f64    %fd2848, %fd2848, 0.9999, 0.01;
	// end inline asm
	// begin inline asm
	fma.rn.f32    %f2846, %f2846, 0.9999, 0.01;
	// end inline asm
	// begin inline asm
	fma.rn.f32    %f2848, %f2848, 0.9999, 0.01;
	// end inline asm
	// begin inline asm
	fma.rn.f64    %fd2846, %fd2846, 0.9999, 0.01;
	// end inline asm
	// begin inline asm
	fma.rn.f64    %fd2848, %fd2848, 0.9999, 0.01;
	// end inline asm
	// begin inline asm
	fma.rn.f32    %f2846, %f2846, 0.9999, 0.01;
	// end inline asm
	// begin inline asm
	fma.rn.f32    %f2848, %f2848, 0.9999, 0.01;
	// end inline asm
	// begin inline asm
	fma.rn.f64    %fd2846, %fd2846, 0.9999, 0.01;
	// end inline asm
	// begin inline asm
	fma.rn.f64    %fd2848, %fd2848, 0.9999, 0.01;
	// end inline asm
	// begin inline asm
	fma.rn.f32    %f2846, %f2846, 0.9999, 0.01;
	// end inline asm
	// begin inline asm
	fma.rn.f32    %f2848, %f2848, 0.9999, 0.01;
	// end inline asm
	// begin inline asm
	fma.rn.f64    %fd2846, %fd2846, 0.9999, 0.01;
	// end inline asm
	// begin inline asm
	fma.rn.f64    %fd2848, %fd2848, 0.9999, 0.01;
	// end inline asm
	// begin inline asm
	fma.rn.f32    %f2846, %f2846, 0.9999, 0.01;
	// end inline asm
	// begin inline asm
	fma.rn.f32    %f2848, %f2848, 0.9999, 0.01;
	// end inline asm
	// begin inline asm
	fma.rn.f64    %fd2846, %fd2846, 0.9999, 0.01;
	// end inline asm
	// begin inline asm
	fma.rn.f64    %fd2848, %fd2848, 0.9999, 0.01;
	// end inline asm
	// begin inline asm
	fma.rn.f32    %f2846, %f2846, 0.9999, 0.01;
	// end inline asm
	// begin inline asm
	fma.rn.f32    %f2848, %f2848, 0.9999, 0.01;
	// end inline asm
	// begin inline asm
	fma.rn.f64    %fd2846, %fd2846, 0.9999, 0.01;
	// end inline asm
	// begin inline asm
	fma.rn.f64    %fd2848, %fd2848, 0.9999, 0.01;
	// end inline asm
	// begin inline asm
	fma.rn.f32    %f2846, %f2846, 0.9999, 0.01;
	// end inline asm
	// begin inline asm
	fma.rn.f32    %f2848, %f2848, 0.9999, 0.01;
	// end inline asm
	// begin inline asm
	fma.rn.f64    %fd2846, %fd2846, 0.9999, 0.01;
	// end inline asm
	// begin inline asm
	fma.rn.f64    %fd2848, %fd2848, 0.9999, 0.01;
	// end inline asm
	// begin inline asm
	fma.rn.f32    %f2846, %f2846, 0.9999, 0.01;
	// end inline asm
	// begin inline asm
	fma.rn.f32    %f2848, %f2848, 0.9999, 0.01;
	// end inline asm
	// begin inline asm
	fma.rn.f64    %fd2846, %fd2846, 0.9999, 0.01;
	// end inline asm
	// begin inline asm
	fma.rn.f64    %fd2848, %fd2848, 0.9999, 0.01;
	// end inline asm
	// begin inline asm
	fma.rn.f32    %f2846, %f2846, 0.9999, 0.01;
	// end inline asm
	// begin inline asm
	fma.rn.f32    %f2848, %f2848, 0.9999, 0.01;
	// end inline asm
	// begin inline asm
	fma.rn.f64    %fd2846, %fd2846, 0.9999, 0.01;
	// end inline asm
	// begin inline asm
	fma.rn.f64    %fd2848, %fd2848, 0.9999, 0.01;
	// end inline asm
	// begin inline asm
	fma.rn.f32    %f2846, %f2846, 0.9999, 0.01;
	// end inline asm
	// begin inline asm
	fma.rn.f32    %f2848, %f2848, 0.9999, 0.01;
	// end inline asm
	// begin inline asm
	fma.rn.f64    %fd2846, %fd2846, 0.9999, 0.01;
	// end inline asm
	// begin inline asm
	fma.rn.f64    %fd2848, %fd2848, 0.9999, 0.01;
	// end inline asm
	// begin inline asm
	fma.rn.f32    %f2846, %f2846, 0.9999, 0.01;
	// end inline asm
	// begin inline asm
	fma.rn.f32    %f2848, %f2848, 0.9999, 0.01;
	// end inline asm
	// begin inline asm
	fma.rn.f64    %fd2846, %fd2846, 0.9999, 0.01;
	// end inline asm
	// begin inline asm
	fma.rn.f64    %fd2848, %fd2848, 0.9999, 0.01;
	// end inline asm
	// begin inline asm
	fma.rn.f32    %f2846, %f2846, 0.9999, 0.01;
	// end inline asm
	// begin inline asm
	fma.rn.f32    %f2848, %f2848, 0.9999, 0.01;
	// end inline asm
	// begin inline asm
	fma.rn.f64    %fd2846, %fd2846, 0.9999, 0.01;
	// end inline asm
	// begin inline asm
	fma.rn.f64    %fd2848, %fd2848, 0.9999, 0.01;
	// end inline asm
	// begin inline asm
	fma.rn.f32    %f2846, %f2846, 0.9999, 0.01;
	// end inline asm
	// begin inline asm
	fma.rn.f32    %f2848, %f2848, 0.9999, 0.01;
	// end inline asm
	// begin inline asm
	fma.rn.f64    %fd2846, %fd2846, 0.9999, 0.01;
	// end inline asm
	// begin inline asm
	fma.rn.f64    %fd2848, %fd2848, 0.9999, 0.01;
	// end inline asm
	// begin inline asm
	fma.rn.f32    %f2846, %f2846, 0.9999, 0.01;
	// end inline asm
	// begin inline asm
	fma.rn.f32    %f2848, %f2848, 0.9999, 0.01;
	// end inline asm
	// begin inline asm
	fma.rn.f64    %fd2846, %fd2846, 0.9999, 0.01;
	// end inline asm
	// begin inline asm
	fma.rn.f64    %fd2848, %fd2848, 0.9999, 0.01;
	// end inline asm
	// begin inline asm
	fma.rn.f32    %f2846, %f2846, 0.9999, 0.01;
	// end inline asm
	// begin inline asm
	fma.rn.f32    %f2848, %f2848, 0.9999, 0.01;
	// end inline asm
	// begin inline asm
	fma.rn.f64    %fd2846, %fd2846, 0.9999, 0.01;
	// end inline asm
	// begin inline asm
	fma.rn.f64    %fd2848, %fd2848, 0.9999, 0.01;
	// end inline asm
	// begin inline asm
	fma.rn.f32    %f2846, %f2846, 0.9999, 0.01;
	// end inline asm
	// begin inline asm
	fma.rn.f32    %f2848, %f2848, 0.9999, 0.01;
	// end inline asm
	// begin inline asm
	fma.rn.f64    %fd2846, %fd2846, 0.9999, 0.01;
	// end inline asm
	// begin inline asm
	fma.rn.f64    %fd2848, %fd2848, 0.9999, 0.01;
	// end inline asm
	// begin inline asm
	fma.rn.f32    %f2846, %f2846, 0.9999, 0.01;
	// end inline asm
	// begin inline asm
	fma.rn.f32    %f2848, %f2848, 0.9999, 0.01;
	// end inline asm
	// begin inline asm
	fma.rn.f64    %fd2846, %fd2846, 0.9999, 0.01;
	// end inline asm
	// begin inline asm
	fma.rn.f64    %fd2848, %fd2848, 0.9999, 0.01;
	// end inline asm
	// begin inline asm
	fma.rn.f32    %f2846, %f2846, 0.9999, 0.01;
	// end inline asm
	// begin inline asm
	fma.rn.f32    %f2848, %f2848, 0.9999, 0.01;
	// end inline asm
	// begin inline asm
	fma.rn.f64    %fd2846, %fd2846, 0.9999, 0.01;
	// end inline asm
	// begin inline asm
	fma.rn.f64    %fd2848, %fd2848, 0.9999, 0.01;
	// end inline asm
	// begin inline asm
	fma.rn.f32    %f2846, %f2846, 0.9999, 0.01;
	// end inline asm
	// begin inline asm
	fma.rn.f32    %f2848, %f2848, 0.9999, 0.01;
	// end inline asm
	// begin inline asm
	fma.rn.f64    %fd2846, %fd2846, 0.9999, 0.01;
	// end inline asm
	// begin inline asm
	fma.rn.f64    %fd2848, %fd2848, 0.9999, 0.01;
	// end inline asm
	// begin inline asm
	fma.rn.f32    %f2846, %f2846, 0.9999, 0.01;
	// end inline asm
	// begin inline asm
	fma.rn.f32    %f2848, %f2848, 0.9999, 0.01;
	// end inline asm
	// begin inline asm
	fma.rn.f64    %fd2846, %fd2846, 0.9999, 0.01;
	// end inline asm
	// begin inline asm
	fma.rn.f64    %fd2848, %fd2848, 0.9999, 0.01;
	// end inline asm
	// begin inline asm
	fma.rn.f32    %f2846, %f2846, 0.9999, 0.01;
	// end inline asm
	// begin inline asm
	fma.rn.f32    %f2848, %f2848, 0.9999, 0.01;
	// end inline asm
	// begin inline asm
	fma.rn.f64    %fd2846, %fd2846, 0.9999, 0.01;
	// end inline asm
	// begin inline asm
	fma.rn.f64    %fd2848, %fd2848, 0.9999, 0.01;
	// end inline asm
	// begin inline asm
	fma.rn.f32    %f2846, %f2846, 0.9999, 0.01;
	// end inline asm
	// begin inline asm
	fma.rn.f32    %f2848, %f2848, 0.9999, 0.01;
	// end inline asm
	// begin inline asm
	fma.rn.f64    %fd2846, %fd2846, 0.9999, 0.01;
	// end inline asm
	// begin inline asm
	fma.rn.f64    %fd2848, %fd2848, 0.9999, 0.01;
	// end inline asm
	// begin inline asm
	fma.rn.f32    %f2846, %f2846, 0.9999, 0.01;
	// end inline asm
	// begin inline asm
	fma.rn.f32    %f2848, %f2848, 0.9999, 0.01;
	// end inline asm
	// begin inline asm
	fma.rn.f64    %fd2846, %fd2846, 0.9999, 0.01;
	// end inline asm
	// begin inline asm
	fma.rn.f64    %fd2848, %fd2848, 0.9999, 0.01;
	// end inline asm
	// begin inline asm
	fma.rn.f32    %f2846, %f2846, 0.9999, 0.01;
	// end inline asm
	// begin inline asm
	fma.rn.f32    %f2848, %f2848, 0.9999, 0.01;
	// end inline asm
	// begin inline asm
	fma.rn.f64    %fd2846, %fd2846, 0.9999, 0.01;
	// end inline asm
	// begin inline asm
	fma.rn.f64    %fd2848, %fd2848, 0.9999, 0.01;
	// end inline asm
	// begin inline asm
	fma.rn.f32    %f2846, %f2846, 0.9999, 0.01;
	// end inline asm
	// begin inline asm
	fma.rn.f32    %f2848, %f2848, 0.9999, 0.01;
	// end inline asm
	// begin inline asm
	fma.rn.f64    %fd2846, %fd2846, 0.9999, 0.01;
	// end inline asm
	// begin inline asm
	fma.rn.f64    %fd2848, %fd2848, 0.9999, 0.01;
	// end inline asm
	// begin inline asm
	fma.rn.f32    %f2846, %f2846, 0.9999, 0.01;
	// end inline asm
	// begin inline asm
	fma.rn.f32    %f2848, %f2848, 0.9999, 0.01;
	// end inline asm
	// begin inline asm
	fma.rn.f64    %fd2846, %fd2846, 0.9999, 0.01;
	// end inline asm
	// begin inline asm
	fma.rn.f64    %fd2848, %fd2848, 0.9999, 0.01;
	// end inline asm
	// begin inline asm
	fma.rn.f32    %f2846, %f2846, 0.9999, 0.01;
	// end inline asm
	// begin inline asm
	fma.rn.f32    %f2848, %f2848, 0.9999, 0.01;
	// end inline asm
	// begin inline asm
	fma.rn.f64    %fd2846, %fd2846, 0.9999, 0.01;
	// end inline asm
	// begin inline asm
	fma.rn.f64    %fd2848, %fd2848, 0.9999, 0.01;
	// end inline asm
	// begin inline asm
	fma.rn.f32    %f2846, %f2846, 0.9999, 0.01;
	// end inline asm
	// begin inline asm
	fma.rn.f32    %f2848, %f2848, 0.9999, 0.01;
	// end inline asm
	// begin inline asm
	fma.rn.f64    %fd2846, %fd2846, 0.9999, 0.01;
	// end inline asm
	// begin inline asm
	fma.rn.f64    %fd2848, %fd2848, 0.9999, 0.01;
	// end inline asm
	// begin inline asm
	fma.rn.f32    %f2846, %f2846, 0.9999, 0.01;
	// end inline asm
	// begin inline asm
	fma.rn.f32    %f2848, %f2848, 0.9999, 0.01;
	// end inline asm
	// begin inline asm
	fma.rn.f64    %fd2846, %fd2846, 0.9999, 0.01;
	// end inline asm
	// begin inline asm
	fma.rn.f64    %fd2848, %fd2848, 0.9999, 0.01;
	// end inline asm
	// begin inline asm
	fma.rn.f32    %f2846, %f2846, 0.9999, 0.01;
	// end inline asm
	// begin inline asm
	fma.rn.f32    %f2848, %f2848, 0.9999, 0.01;
	// end inline asm
	// begin inline asm
	fma.rn.f64    %fd2846, %fd2846, 0.9999, 0.01;
	// end inline asm
	// begin inline asm
	fma.rn.f64    %fd2848, %fd2848, 0.9999, 0.01;
	// end inline asm
	// begin inline asm
	fma.rn.f32    %f2846, %f2846, 0.9999, 0.01;
	// end inline asm
	// begin inline asm
	fma.rn.f32    %f2848, %f2848, 0.9999, 0.01;
	// end inline asm
	// begin inline asm
	fma.rn.f64    %fd2846, %fd2846, 0.9999, 0.01;
	// end inline asm
	// begin inline asm
	fma.rn.f64    %fd2848, %fd2848, 0.9999, 0.01;
	// end inline asm
	// begin inline asm
	fma.rn.f32    %f2846, %f2846, 0.9999, 0.01;
	// end inline asm
	// begin inline asm
	fma.rn.f32    %f2848, %f2848, 0.9999, 0.01;
	// end inline asm
	// begin inline asm
	fma.rn.f64    %fd2846, %fd2846, 0.9999, 0.01;
	// end inline asm
	// begin inline asm
	fma.rn.f64    %fd2848, %fd2848, 0.9999, 0.01;
	// end inline asm
	// begin inline asm
	fma.rn.f32    %f2846, %f2846, 0.9999, 0.01;
	// end inline asm
	// begin inline asm
	fma.rn.f32    %f2848, %f2848, 0.9999, 0.01;
	// end inline asm
	// begin inline asm
	fma.rn.f64    %fd2846, %fd2846, 0.9999, 0.01;
	// end inline asm
	// begin inline asm
	fma.rn.f64    %fd2848, %fd2848, 0.9999, 0.01;
	// end inline asm
	// begin inline asm
	fma.rn.f32    %f2846, %f2846, 0.9999, 0.01;
	// end inline asm
	// begin inline asm
	fma.rn.f32    %f2848, %f2848, 0.9999, 0.01;
	// end inline asm
	// begin inline asm
	fma.rn.f64    %fd2846, %fd2846, 0.9999, 0.01;
	// end inline asm
	// begin inline asm
	fma.rn.f64    %fd2848, %fd2848, 0.9999, 0.01;
	// end inline asm
	// begin inline asm
	fma.rn.f32    %f2846, %f2846, 0.9999, 0.01;
	// end inline asm
	// begin inline asm
	fma.rn.f32    %f2848, %f2848, 0.9999, 0.01;
	// end inline asm
	// begin inline asm
	fma.rn.f64    %fd2846, %fd2846, 0.9999, 0.01;
	// end inline asm
	// begin inline asm
	fma.rn.f64    %fd2848, %fd2848, 0.9999, 0.01;
	// end inline asm
	// begin inline asm
	fma.rn.f32    %f2846, %f2846, 0.9999, 0.01;
	// end inline asm
	// begin inline asm
	fma.rn.f32    %f2848, %f2848, 0.9999, 0.01;
	// end inline asm
	// begin inline asm
	fma.rn.f64    %fd2846, %fd2846, 0.9999, 0.01;
	// end inline asm
	// begin inline asm
	fma.rn.f64    %fd2848, %fd2848, 0.9999, 0.01;
	// end inline asm
	// begin inline asm
	fma.rn.f32    %f2846, %f2846, 0.9999, 0.01;
	// end inline asm
	// begin inline asm
	fma.rn.f32    %f2848, %f2848, 0.9999, 0.01;
	// end inline asm
	// begin inline asm
	fma.rn.f64    %fd2846, %fd2846, 0.9999, 0.01;
	// end inline asm
	// begin inline asm
	fma.rn.f64    %fd2848, %fd2848, 0.9999, 0.01;
	// end inline asm
	// begin inline asm
	fma.rn.f32    %f2846, %f2846, 0.9999, 0.01;
	// end inline asm
	// begin inline asm
	fma.rn.f32    %f2848, %f2848, 0.9999, 0.01;
	// end inline asm
	// begin inline asm
	fma.rn.f64    %fd2846, %fd2846, 0.9999, 0.01;
	// end inline asm
	// begin inline asm
	fma.rn.f64    %fd2848, %fd2848, 0.9999, 0.01;
	// end inline asm
	// begin inline asm
	fma.rn.f32    %f2846, %f2846, 0.9999, 0.01;
	// end inline asm
	// begin inline asm
	fma.rn.f32    %f2848, %f2848, 0.9999, 0.01;
	// end inline asm
	// begin inline asm
	fma.rn.f64    %fd2846, %fd2846, 0.9999, 0.01;
	// end inline asm
	// begin inline asm
	fma.rn.f64    %fd2848, %fd2848, 0.9999, 0.01;
	// end inline asm
	// begin inline asm
	fma.rn.f32    %f2846, %f2846, 0.9999, 0.01;
	// end inline asm
	// begin inline asm
	fma.rn.f32    %f2848, %f2848, 0.9999, 0.01;
	// end inline asm
	// begin inline asm
	fma.rn.f64    %fd2846, %fd2846, 0.9999, 0.01;
	// end inline asm
	// begin inline asm
	fma.rn.f64    %fd2848, %fd2848, 0.9999, 0.01;
	// end inline asm
	// begin inline asm
	fma.rn.f32    %f2846, %f2846, 0.9999, 0.01;
	// end inline asm
	// begin inline asm
	fma.rn.f32    %f2848, %f2848, 0.9999, 0.01;
	// end inline asm
	// begin inline asm
	fma.rn.f64    %fd2846, %fd2846, 0.9999, 0.01;
	// end inline asm
	// begin inline asm
	fma.rn.f64    %fd2848, %fd2848, 0.9999, 0.01;
	// end inline asm
	// begin inline asm
	fma.rn.f32    %f2846, %f2846, 0.9999, 0.01;
	// end inline asm
	// begin inline asm
	fma.rn.f32    %f2848, %f2848, 0.9999, 0.01;
	// end inline asm
	// begin inline asm
	fma.rn.f64    %fd2846, %fd2846, 0.9999, 0.01;
	// end inline asm
	// begin inline asm
	fma.rn.f64    %fd2848, %fd2848, 0.9999, 0.01;
	// end inline asm
	// begin inline asm
	fma.rn.f32    %f2846, %f2846, 0.9999, 0.01;
	// end inline asm
	// begin inline asm
	fma.rn.f32    %f2848, %f2848, 0.9999, 0.01;
	// end inline asm
	// begin inline asm
	fma.rn.f64    %fd2846, %fd2846, 0.9999, 0.01;
	// end inline asm
	// begin inline asm
	fma.rn.f64    %fd2848, %fd2848, 0.9999, 0.01;
	// end inline asm
	// begin inline asm
	fma.rn.f32    %f2846, %f2846, 0.9999, 0.01;
	// end inline asm
	// begin inline asm
	fma.rn.f32    %f2848, %f2848, 0.9999, 0.01;
	// end inline asm
	// begin inline asm
	fma.rn.f64    %fd2846, %fd2846, 0.9999, 0.01;
	// end inline asm
	// begin inline asm
	fma.rn.f64    %fd2848, %fd2848, 0.9999, 0.01;
	// end inline asm
	// begin inline asm
	fma.rn.f32    %f2846, %f2846, 0.9999, 0.01;
	// end inline asm
	// begin inline asm
	fma.rn.f32    %f2848, %f2848, 0.9999, 0.01;
	// end inline asm
	// begin inline asm
	fma.rn.f64    %fd2846, %fd2846, 0.9999, 0.01;
	// end inline asm
	// begin inline asm
	fma.rn.f64    %fd2848, %fd2848, 0.9999, 0.01;
	// end inline asm
	// begin inline asm
	fma.rn.f32    %f2846, %f2846, 0.9999, 0.01;
	// end inline asm
	// begin inline asm
	fma.rn.f32    %f2848, %f2848, 0.9999, 0.01;
	// end inline asm
	// begin inline asm
	fma.rn.f64    %fd2846, %fd2846, 0.9999, 0.01;
	// end inline asm
	// begin inline asm
	fma.rn.f64    %fd2848, %fd2848, 0.9999, 0.01;
	// end inline asm
	// begin inline asm
	fma.rn.f32    %f2846, %f2846, 0.9999, 0.01;
	// end inline asm
	// begin inline asm
	fma.rn.f32    %f2848, %f2848, 0.9999, 0.01;
	// end inline asm
	// begin inline asm
	fma.rn.f64    %fd2846, %fd2846, 0.9999, 0.01;
	// end inline asm
	// begin inline asm
	fma.rn.f64    %fd2848, %fd2848, 0.9999, 0.01;
	// end inline asm
	// begin inline asm
	fma.rn.f32    %f2846, %f2846, 0.9999, 0.01;
	// end inline asm
	// begin inline asm
	fma.rn.f32    %f2848, %f2848, 0.9999, 0.01;
	// end inline asm
	// begin inline asm
	fma.rn.f64    %fd2846, %fd2846, 0.9999, 0.01;
	// end inline asm
	// begin inline asm
	fma.rn.f64    %fd2848, %fd2848, 0.9999, 0.01;
	// end inline asm
	// begin inline asm
	fma.rn.f32    %f2846, %f2846, 0.9999, 0.01;
	// end inline asm
	// begin inline asm
	fma.rn.f32    %f2848, %f2848, 0.9999, 0.01;
	// end inline asm
	// begin inline asm
	fma.rn.f64    %fd2846, %fd2846, 0.9999, 0.01;
	// end inline asm
	// begin inline asm
	fma.rn.f64    %fd2848, %fd2848, 0.9999, 0.01;
	// end inline asm
	// begin inline asm
	fma.rn.f32    %f2846, %f2846, 0.9999, 0.01;
	// end inline asm
	// begin inline asm
	fma.rn.f32    %f2848, %f2848, 0.9999, 0.01;
	// end inline asm
	// begin inline asm
	fma.rn.f64    %fd2846, %fd2846, 0.9999, 0.01;
	// end inline asm
	// begin inline asm
	fma.rn.f64    %fd2848, %fd2848, 0.9999, 0.01;
	// end inline asm
	// begin inline asm
	fma.rn.f32    %f2846, %f2846, 0.9999, 0.01;
	// end inline asm
	// begin inline asm
	fma.rn.f32    %f2848, %f2848, 0.9999, 0.01;
	// end inline asm
	// begin inline asm
	fma.rn.f64    %fd2846, %fd2846, 0.9999, 0.01;
	// end inline asm
	// begin inline asm
	fma.rn.f64    %fd2848, %fd2848, 0.9999, 0.01;
	// end inline asm
	// begin inline asm
	fma.rn.f32    %f2846, %f2846, 0.9999, 0.01;
	// end inline asm
	// begin inline asm
	fma.rn.f32    %f2848, %f2848, 0.9999, 0.01;
	// end inline asm
	// begin inline asm
	fma.rn.f64    %fd2846, %fd2846, 0.9999, 0.01;
	// end inline asm
	// begin inline asm
	fma.rn.f64    %fd2848, %fd2848, 0.9999, 0.01;
	// end inline asm
	// begin inline asm
	fma.rn.f32    %f2846, %f2846, 0.9999, 0.01;
	// end inline asm
	// begin inline asm
	fma.rn.f32    %f2848, %f2848, 0.9999, 0.01;
	// end inline asm
	// begin inline asm
	fma.rn.f64    %fd2846, %fd2846, 0.9999, 0.01;
	// end inline asm
	// begin inline asm
	fma.rn.f64    %fd2848, %fd2848, 0.9999, 0.01;
	// end inline asm
	// begin inline asm
	fma.rn.f32    %f2846, %f2846, 0.9999, 0.01;
	// end inline asm
	// begin inline asm
	fma.rn.f32    %f2848, %f2848, 0.9999, 0.01;
	// end inline asm
	// begin inline asm
	fma.rn.f64    %fd2846, %fd2846, 0.9999, 0.01;
	// end inline asm
	// begin inline asm
	fma.rn.f64    %fd2848, %fd2848, 0.9999, 0.01;
	// end inline asm
	// begin inline asm
	fma.rn.f32    %f2846, %f2846, 0.9999, 0.01;
	// end inline asm
	// begin inline asm
	fma.rn.f32    %f2848, %f2848, 0.9999, 0.01;
	// end inline asm
	// begin inline asm
	fma.rn.f64    %fd2846, %fd2846, 0.9999, 0.01;
	// end inline asm
	// begin inline asm
	fma.rn.f64    %fd2848, %fd2848, 0.9999, 0.01;
	// end inline asm
	// begin inline asm
	fma.rn.f32    %f2846, %f2846, 0.9999, 0.01;
	// end inline asm
	// begin inline asm
	fma.rn.f32    %f2848, %f2848, 0.9999, 0.01;
	// end inline asm
	// begin inline asm
	fma.rn.f64    %fd2846, %fd2846, 0.9999, 0.01;
	// end inline asm
	// begin inline asm
	fma.rn.f64    %fd2848, %fd2848, 0.9999, 0.01;
	// end inline asm
	// begin inline asm
	fma.rn.f32    %f2846, %f2846, 0.9999, 0.01;
	// end inline asm
	// begin inline asm
	fma.rn.f32    %f2848, %f2848, 0.9999, 0.01;
	// end inline asm
	// begin inline asm
	fma.rn.f64    %fd2846, %fd2846, 0.9999, 0.01;
	// end inline asm
	// begin inline asm
	fma.rn.f64    %fd2848, %fd2848, 0.9999, 0.01;
	// end inline asm
	// begin inline asm
	fma.rn.f32    %f2846, %f2846, 0.9999, 0.01;
	// end inline asm
	// begin inline asm
	fma.rn.f32    %f2848, %f2848, 0.9999, 0.01;
	// end inline asm
	// begin inline asm
	fma.rn.f64    %fd2846, %fd2846, 0.9999, 0.01;
	// end inline asm
	// begin inline asm
	fma.rn.f64    %fd2848, %fd2848, 0.9999, 0.01;
	// end inline asm
	// begin inline asm
	fma.rn.f32    %f2846, %f2846, 0.9999, 0.01;
	// end inline asm
	// begin inline asm
	fma.rn.f32    %f2848, %f2848, 0.9999, 0.01;
	// end inline asm
	// begin inline asm
	fma.rn.f64    %fd2846, %fd2846, 0.9999, 0.01;
	// end inline asm
	// begin inline asm
	fma.rn.f64    %fd2848, %fd2848, 0.9999, 0.01;
	// end inline asm
	// begin inline asm
	fma.rn.f32    %f2846, %f2846, 0.9999, 0.01;
	// end inline asm
	// begin inline asm
	fma.rn.f32    %f2848, %f2848, 0.9999, 0.01;
	// end inline asm
	// begin inline asm
	fma.rn.f64    %fd2846, %fd2846, 0.9999, 0.01;
	// end inline asm
	// begin inline asm
	fma.rn.f64    %fd2848, %fd2848, 0.9999, 0.01;
	// end inline asm
	// begin inline asm
	fma.rn.f32    %f2846, %f2846, 0.9999, 0.01;
	// end inline asm
	// begin inline asm
	fma.rn.f32    %f2848, %f2848, 0.9999, 0.01;
	// end inline asm
	// begin inline asm
	fma.rn.f64    %fd2846, %fd2846, 0.9999, 0.01;
	// end inline asm
	// begin inline asm
	fma.rn.f64    %fd2848, %fd2848, 0.9999, 0.01;
	// end inline asm
	// begin inline asm
	fma.rn.f32    %f2846, %f2846, 0.9999, 0.01;
	// end inline asm
	// begin inline asm
	fma.rn.f32    %f2848, %f2848, 0.9999, 0.01;
	// end inline asm
	// begin inline asm
	fma.rn.f64    %fd2846, %fd2846, 0.9999, 0.01;
	// end inline asm
	// begin inline asm
	fma.rn.f64    %fd2848, %fd2848, 0.9999, 0.01;
	// end inline asm
	// begin inline asm
	fma.rn.f32    %f2846, %f2846, 0.9999, 0.01;
	// end inline asm
	// begin inline asm
	fma.rn.f32    %f2848, %f2848, 0.9999, 0.01;
	// end inline asm
	// begin inline asm
	fma.rn.f64    %fd2846, %fd2846, 0.9999, 0.01;
	// end inline asm
	// begin inline asm
	fma.rn.f64    %fd2848, %fd2848, 0.9999, 0.01;
	// end inline asm
	// begin inline asm
	fma.rn.f32    %f2846, %f2846, 0.9999, 0.01;
	// end inline asm
	// begin inline asm
	fma.rn.f32    %f2848, %f2848, 0.9999, 0.01;
	// end inline asm
	// begin inline asm
	fma.rn.f64    %fd2846, %fd2846, 0.9999, 0.01;
	// end inline asm
	// begin inline asm
	fma.rn.f64    %fd2848, %fd2848, 0.9999, 0.01;
	// end inline asm
	// begin inline asm
	fma.rn.f32    %f2846, %f2846, 0.9999, 0.01;
	// end inline asm
	// begin inline asm
	fma.rn.f32    %f2848, %f2848, 0.9999, 0.01;
	// end inline asm
	// begin inline asm
	fma.rn.f64    %fd2846, %fd2846, 0.9999, 0.01;
	// end inline asm
	// begin inline asm
	fma.rn.f64    %fd2848, %fd2848, 0.9999, 0.01;
	// end inline asm
	// begin inline asm
	fma.rn.f32    %f2846, %f2846, 0.9999, 0.01;
	// end inline asm
	// begin inline asm
	fma.rn.f32    %f2848, %f2848, 0.9999, 0.01;
	// end inline asm
	// begin inline asm
	fma.rn.f64    %fd2846, %fd2846, 0.9999, 0.01;
	// end inline asm
	// begin inline asm
	fma.rn.f64    %fd2848, %fd2848, 0.9999, 0.01;
	// end inline asm
	// begin inline asm
	fma.rn.f32    %f2846, %f2846, 0.9999, 0.01;
	// end inline asm
	// begin inline asm
	fma.rn.f32    %f2848, %f2848, 0.9999, 0.01;
	// end inline asm
	// begin inline asm
	fma.rn.f64    %fd2846, %fd2846, 0.9999, 0.01;
	// end inline asm
	// begin inline asm
	fma.rn.f64    %fd2848, %fd2848, 0.9999, 0.01;
	// end inline asm
	// begin inline asm
	fma.rn.f32    %f2846, %f2846, 0.9999, 0.01;
	// end inline asm
	// begin inline asm
	fma.rn.f32    %f2848, %f2848, 0.9999, 0.01;
	// end inline asm
	// begin inline asm
	fma.rn.f64    %fd2846, %fd2846, 0.9999, 0.01;
	// end inline asm
	// begin inline asm
	fma.rn.f64    %fd2848, %fd2848, 0.9999, 0.01;
	// end inline asm
	// begin inline asm
	fma.rn.f32    %f2846, %f2846, 0.9999, 0.01;
	// end inline asm
	// begin inline asm
	fma.rn.f32    %f2848, %f2848, 0.9999, 0.01;
	// end inline asm
	// begin inline asm
	fma.rn.f64    %fd2846, %fd2846, 0.9999, 0.01;
	// end inline asm
	// begin inline asm
	fma.rn.f64    %fd2848, %fd2848, 0.9999, 0.01;
	// end inline asm
	// begin inline asm
	fma.rn.f32    %f2846, %f2846, 0.9999, 0.01;
	// end inline asm
	// begin inline asm
	fma.rn.f32    %f2848, %f2848, 0.9999, 0.01;
	// end inline asm
	// begin inline asm
	fma.rn.f64    %fd2846, %fd2846, 0.9999, 0.01;
	// end inline asm
	// begin inline asm
	fma.rn.f64    %fd2848, %fd2848, 0.9999, 0.01;
	// end inline asm
	// begin inline asm
	fma.rn.f32    %f2846, %f2846, 0.9999, 0.01;
	// end inline asm
	// begin inline asm
	fma.rn.f32    %f2848, %f2848, 0.9999, 0.01;
	// end inline asm
	// begin inline asm
	fma.rn.f64    %fd2846, %fd2846, 0.9999, 0.01;
	// end inline asm
	// begin inline asm
	fma.rn.f64    %fd2848, %fd2848, 0.9999, 0.01;
	// end inline asm
	// begin inline asm
	fma.rn.f32    %f2846, %f2846, 0.9999, 0.01;
	// end inline asm
	// begin inline asm
	fma.rn.f32    %f2848, %f2848, 0.9999, 0.01;
	// end inline asm
	// begin inline asm
	fma.rn.f64    %fd2846, %fd2846, 0.9999, 0.01;
	// end inline asm
	// begin inline asm
	fma.rn.f64    %fd2848, %fd2848, 0.9999, 0.01;
	// end inline asm
	// begin inline asm
	fma.rn.f32    %f2846, %f2846, 0.9999, 0.01;
	// end inline asm
	// begin inline asm
	fma.rn.f32    %f2848, %f2848, 0.9999, 0.01;
	// end inline asm
	// begin inline asm
	fma.rn.f64    %fd2846, %fd2846, 0.9999, 0.01;
	// end inline asm
	// begin inline asm
	fma.rn.f64    %fd2848, %fd2848, 0.9999, 0.01;
	// end inline asm
	// begin inline asm
	fma.rn.f32    %f2846, %f2846, 0.9999, 0.01;
	// end inline asm
	// begin inline asm
	fma.rn.f32    %f2848, %f2848, 0.9999, 0.01;
	// end inline asm
	// begin inline asm
	fma.rn.f64    %fd2846, %fd2846, 0.9999, 0.01;
	// end inline asm
	// begin inline asm
	fma.rn.f64    %fd2848, %fd2848, 0.9999, 0.01;
	// end inline asm
	// begin inline asm
	fma.rn.f32    %f2846, %f2846, 0.9999, 0.01;
	// end inline asm
	// begin inline asm
	fma.rn.f32    %f2848, %f2848, 0.9999, 0.01;
	// end inline asm
	// begin inline asm
	fma.rn.f64    %fd2846, %fd2846, 0.9999, 0.01;
	// end inline asm
	// begin inline asm
	fma.rn.f64    %fd2848, %fd2848, 0.9999, 0.01;
	// end inline asm
	// begin inline asm
	fma.rn.f32    %f2846, %f2846, 0.9999, 0.01;
	// end inline asm
	// begin inline asm
	fma.rn.f32    %f2848, %f2848, 0.9999, 0.01;
	// end inline asm
	// begin inline asm
	fma.rn.f64    %fd2846, %fd2846, 0.9999, 0.01;
	// end inline asm
	// begin inline asm
	fma.rn.f64    %fd2848, %fd2848, 0.9999, 0.01;
	// end inline asm
	// begin inline asm
	fma.rn.f32    %f2846, %f2846, 0.9999, 0.01;
	// end inline asm
	// begin inline asm
	fma.rn.f32    %f2848, %f2848, 0.9999, 0.01;
	// end inline asm
	// begin inline asm
	fma.rn.f64    %fd2846, %fd2846, 0.9999, 0.01;
	// end inline asm
	// begin inline asm
	fma.rn.f64    %fd2848, %fd2848, 0.9999, 0.01;
	// end inline asm
	// begin inline asm
	fma.rn.f32    %f2846, %f2846, 0.9999, 0.01;
	// end inline asm
	// begin inline asm
	fma.rn.f32    %f2848, %f2848, 0.9999, 0.01;
	// end inline asm
	// begin inline asm
	fma.rn.f64    %fd2846, %fd2846, 0.9999, 0.01;
	// end inline asm
	// begin inline asm
	fma.rn.f64    %fd2848, %fd2848, 0.9999, 0.01;
	// end inline asm
	// begin inline asm
	fma.rn.f32    %f2846, %f2846, 0.9999, 0.01;
	// end inline asm
	// begin inline asm
	fma.rn.f32    %f2848, %f2848, 0.9999, 0.01;
	// end inline asm
	// begin inline asm
	fma.rn.f64    %fd2846, %fd2846, 0.9999, 0.01;
	// end inline asm
	// begin inline asm
	fma.rn.f64    %fd2848, %fd2848, 0.9999, 0.01;
	// end inline asm
	// begin inline asm
	fma.rn.f32    %f2846, %f2846, 0.9999, 0.01;
	// end inline asm
	// begin inline asm
	fma.rn.f32    %f2848, %f2848, 0.9999, 0.01;
	// end inline asm
	// begin inline asm
	fma.rn.f64    %fd2846, %fd2846, 0.9999, 0.01;
	// end inline asm
	// begin inline asm
	fma.rn.f64    %fd2848, %fd2848, 0.9999, 0.01;
	// end inline asm
	// begin inline asm
	fma.rn.f32    %f2846, %f2846, 0.9999, 0.01;
	// end inline asm
	// begin inline asm
	fma.rn.f32    %f2848, %f2848, 0.9999, 0.01;
	// end inline asm
	// begin inline asm
	fma.rn.f64    %fd2846, %fd2846, 0.9999, 0.01;
	// end inline asm
	// begin inline asm
	fma.rn.f64    %fd2848, %fd2848, 0.9999, 0.01;
	// end inline asm
	// begin inline asm
	fma.rn.f32    %f2846, %f2846, 0.9999, 0.01;
	// end inline asm
	// begin inline asm
	fma.rn.f32    %f2848, %f2848, 0.9999, 0.01;
	// end inline asm
	// begin inline asm
	fma.rn.f64    %fd2846, %fd2846, 0.9999, 0.01;
	// end inline asm
	// begin inline asm
	fma.rn.f64    %fd2848, %fd2848, 0.9999, 0.01;
	// end inline asm
	// begin inline asm
	fma.rn.f32    %f2846, %f2846, 0.9999, 0.01;
	// end inline asm
	// begin inline asm
	fma.rn.f32    %f2848, %f2848, 0.9999, 0.01;
	// end inline asm
	// begin inline asm
	fma.rn.f64    %fd2846, %fd2846, 0.9999, 0.01;
	// end inline asm
	// begin inline asm
	fma.rn.f64    %fd2848, %fd2848, 0.9999, 0.01;
	// end inline asm
	// begin inline asm
	fma.rn.f32    %f2846, %f2846, 0.9999, 0.01;
	// end inline asm
	// begin inline asm
	fma.rn.f32    %f2848, %f2848, 0.9999, 0.01;
	// end inline asm
	// begin inline asm
	fma.rn.f64    %fd2846, %fd2846, 0.9999, 0.01;
	// end inline asm
	// begin inline asm
	fma.rn.f64    %fd2848, %fd2848, 0.9999, 0.01;
	// end inline asm
	// begin inline asm
	fma.rn.f32    %f2846, %f2846, 0.9999, 0.01;
	// end inline asm
	// begin inline asm
	fma.rn.f32    %f2848, %f2848, 0.9999, 0.01;
	// end inline asm
	// begin inline asm
	fma.rn.f64    %fd2846, %fd2846, 0.9999, 0.01;
	// end inline asm
	// begin inline asm
	fma.rn.f64    %fd2848, %fd2848, 0.9999, 0.01;
	// end inline asm
	// begin inline asm
	fma.rn.f32    %f2846, %f2846, 0.9999, 0.01;
	// end inline asm
	// begin inline asm
	fma.rn.f32    %f2848, %f2848, 0.9999, 0.01;
	// end inline asm
	// begin inline asm
	fma.rn.f64    %fd2846, %fd2846, 0.9999, 0.01;
	// end inline asm
	// begin inline asm
	fma.rn.f64    %fd2848, %fd2848, 0.9999, 0.01;
	// end inline asm
	// begin inline asm
	fma.rn.f32    %f2846, %f2846, 0.9999, 0.01;
	// end inline asm
	// begin inline asm
	fma.rn.f32    %f2848, %f2848, 0.9999, 0.01;
	// end inline asm
	// begin inline asm
	fma.rn.f64    %fd2846, %fd2846, 0.9999, 0.01;
	// end inline asm
	// begin inline asm
	fma.rn.f64    %fd2848, %fd2848, 0.9999, 0.01;
	// end inline asm
	// begin inline asm
	fma.rn.f32    %f2846, %f2846, 0.9999, 0.01;
	// end inline asm
	// begin inline asm
	fma.rn.f32    %f2848, %f2848, 0.9999, 0.01;
	// end inline asm
	// begin inline asm
	fma.rn.f64    %fd2846, %fd2846, 0.9999, 0.01;
	// end inline asm
	// begin inline asm
	fma.rn.f64    %fd2848, %fd2848, 0.9999, 0.01;
	// end inline asm
	// begin inline asm
	fma.rn.f32    %f2846, %f2846, 0.9999, 0.01;
	// end inline asm
	// begin inline asm
	fma.rn.f32    %f2848, %f2848, 0.9999, 0.01;
	// end inline asm
	// begin inline asm
	fma.rn.f64    %fd2846, %fd2846, 0.9999, 0.01;
	// end inline asm
	// begin inline asm
	fma.rn.f64    %fd2848, %fd2848, 0.9999, 0.01;
	// end inline asm
	// begin inline asm
	fma.rn.f32    %f2846, %f2846, 0.9999, 0.01;
	// end inline asm
	// begin inline asm
	fma.rn.f32    %f2848, %f2848, 0.9999, 0.01;
	// end inline asm
	// begin inline asm
	fma.rn.f64    %fd2846, %fd2846, 0.9999, 0.01;
	// end inline asm
	// begin inline asm
	fma.rn.f64    %fd2848, %fd2848, 0.9999, 0.01;
	// end inline asm
	// begin inline asm
	fma.rn.f32    %f2846, %f2846, 0.9999, 0.01;
	// end inline asm
	// begin inline asm
	fma.rn.f32    %f2848, %f2848, 0.9999, 0.01;
	// end inline asm
	// begin inline asm
	fma.rn.f64    %fd2846, %fd2846, 0.9999, 0.01;
	// end inline asm
	// begin inline asm
	fma.rn.f64    %fd2848, %fd2848, 0.9999, 0.01;
	// end inline asm
	// begin inline asm
	fma.rn.f32    %f2846, %f2846, 0.9999, 0.01;
	// end inline asm
	// begin inline asm
	fma.rn.f32    %f2848, %f2848, 0.9999, 0.01;
	// end inline asm
	// begin inline asm
	fma.rn.f64    %fd2846, %fd2846, 0.9999, 0.01;
	// end inline asm
	// begin inline asm
	fma.rn.f64    %fd2848, %fd2848, 0.9999, 0.01;
	// end inline asm
	// begin inline asm
	fma.rn.f32    %f2846, %f2846, 0.9999, 0.01;
	// end inline asm
	// begin inline asm
	fma.rn.f32    %f2848, %f2848, 0.9999, 0.01;
	// end inline asm
	// begin inline asm
	fma.rn.f64    %fd2846, %fd2846, 0.9999, 0.01;
	// end inline asm
	// begin inline asm
	fma.rn.f64    %fd2848, %fd2848, 0.9999, 0.01;
	// end inline asm
	// begin inline asm
	fma.rn.f32    %f2846, %f2846, 0.9999, 0.01;
	// end inline asm
	// begin inline asm
	fma.rn.f32    %f2848, %f2848, 0.9999, 0.01;
	// end inline asm
	// begin inline asm
	fma.rn.f64    %fd2846, %fd2846, 0.9999, 0.01;
	// end inline asm
	// begin inline asm
	fma.rn.f64    %fd2848, %fd2848, 0.9999, 0.01;
	// end inline asm
	// begin inline asm
	fma.rn.f32    %f2846, %f2846, 0.9999, 0.01;
	// end inline asm
	// begin inline asm
	fma.rn.f32    %f2848, %f2848, 0.9999, 0.01;
	// end inline asm
	// begin inline asm
	fma.rn.f64    %fd2846, %fd2846, 0.9999, 0.01;
	// end inline asm
	// begin inline asm
	fma.rn.f64    %fd2848, %fd2848, 0.9999, 0.01;
	// end inline asm
	// begin inline asm
	fma.rn.f32    %f2846, %f2846, 0.9999, 0.01;
	// end inline asm
	// begin inline asm
	fma.rn.f32    %f2848, %f2848, 0.9999, 0.01;
	// end inline asm
	// begin inline asm
	fma.rn.f64    %fd2846, %fd2846, 0.9999, 0.01;
	// end inline asm
	// begin inline asm
	fma.rn.f64    %fd2848, %fd2848, 0.9999, 0.01;
	// end inline asm
	// begin inline asm
	fma.rn.f32    %f2846, %f2846, 0.9999, 0.01;
	// end inline asm
	// begin inline asm
	fma.rn.f32    %f2848, %f2848, 0.9999, 0.01;
	// end inline asm
	// begin inline asm
	fma.rn.f64    %fd2846, %fd2846, 0.9999, 0.01;
	// end inline asm
	// begin inline asm
	fma.rn.f64    %fd2848, %fd2848, 0.9999, 0.01;
	// end inline asm
	// begin inline asm
	fma.rn.f32    %f2846, %f2846, 0.9999, 0.01;
	// end inline asm
	// begin inline asm
	fma.rn.f32    %f2848, %f2848, 0.9999, 0.01;
	// end inline asm
	// begin inline asm
	fma.rn.f64    %fd2846, %fd2846, 0.9999, 0.01;
	// end inline asm
	// begin inline asm
	fma.rn.f64    %fd2848, %fd2848, 0.9999, 0.01;
	// end inline asm
	// begin inline asm
	fma.rn.f32    %f2846, %f2846, 0.9999, 0.01;
	// end inline asm
	// begin inline asm
	fma.rn.f32    %f2848, %f2848, 0.9999, 0.01;
	// end inline asm
	// begin inline asm
	fma.rn.f64    %fd2846, %fd2846, 0.9999, 0.01;
	// end inline asm
	// begin inline asm
	fma.rn.f64    %fd2848, %fd2848, 0.9999, 0.01;
	// end inline asm
	// begin inline asm
	fma.rn.f32    %f2846, %f2846, 0.9999, 0.01;
	// end inline asm
	// begin inline asm
	fma.rn.f32    %f2848, %f2848, 0.9999, 0.01;
	// end inline asm
	// begin inline asm
	fma.rn.f64    %fd2846, %fd2846, 0.9999, 0.01;
	// end inline asm
	// begin inline asm
	fma.rn.f64    %fd2848, %fd2848, 0.9999, 0.01;
	// end inline asm
	// begin inline asm
	fma.rn.f32    %f2846, %f2846, 0.9999, 0.01;
	// end inline asm
	// begin inline asm
	fma.rn.f32    %f2848, %f2848, 0.9999, 0.01;
	// end inline asm
	// begin inline asm
	fma.rn.f64    %fd2846, %fd2846, 0.9999, 0.01;
	// end inline asm
	// begin inline asm
	fma.rn.f64    %fd2848, %fd2848, 0.9999, 0.01;
	// end inline asm
	// begin inline asm
	fma.rn.f32    %f2846, %f2846, 0.9999, 0.01;
	// end inline asm
	// begin inline asm
	fma.rn.f32    %f2848, %f2848, 0.9999, 0.01;
	// end inline asm
	// begin inline asm
	fma.rn.f64    %fd2846, %fd2846, 0.9999, 0.01;
	// end inline asm
	// begin inline asm
	fma.rn.f64    %fd2848, %fd2848, 0.9999, 0.01;
	// end inline asm
	// begin inline asm
	fma.rn.f32    %f2846, %f2846, 0.9999, 0.01;
	// end inline asm
	// begin inline asm
	fma.rn.f32    %f2848, %f2848, 0.9999, 0.01;
	// end inline asm
	// begin inline asm
	fma.rn.f64    %fd2846, %fd2846, 0.9999, 0.01;
	// end inline asm
	// begin inline asm
	fma.rn.f64    %fd2848, %fd2848, 0.9999, 0.01;
	// end inline asm
	// begin inline asm
	fma.rn.f32    %f2846, %f2846, 0.9999, 0.01;
	// end inline asm
	// begin inline asm
	fma.rn.f32    %f2848, %f2848, 0.9999, 0.01;
	// end inline asm
	// begin inline asm
	fma.rn.f64    %fd2846, %fd2846, 0.9999, 0.01;
	// end inline asm
	// begin inline asm
	fma.rn.f64    %fd2848, %fd2848, 0.9999, 0.01;
	// end inline asm
	// begin inline asm
	fma.rn.f32    %f2846, %f2846, 0.9999, 0.01;
	// end inline asm
	// begin inline asm
	fma.rn.f32    %f2848, %f2848, 0.9999, 0.01;
	// end inline asm
	// begin inline asm
	fma.rn.f64    %fd2846, %fd2846, 0.9999, 0.01;
	// end inline asm
	// begin inline asm
	fma.rn.f64    %fd2848, %fd2848, 0.9999, 0.01;
	// end inline asm
	// begin inline asm
	fma.rn.f32    %f2846, %f2846, 0.9999, 0.01;
	// end inline asm
	// begin inline asm
	fma.rn.f32    %f2848, %f2848, 0.9999, 0.01;
	// end inline asm
	// begin inline asm
	fma.rn.f64    %fd2846, %fd2846, 0.9999, 0.01;
	// end inline asm
	// begin inline asm
	fma.rn.f64    %fd2848, %fd2848, 0.9999, 0.01;
	// end inline asm
	// begin inline asm
	fma.rn.f32    %f2846, %f2846, 0.9999, 0.01;
	// end inline asm
	// begin inline asm
	fma.rn.f32    %f2848, %f2848, 0.9999, 0.01;
	// end inline asm
	// begin inline asm
	fma.rn.f64    %fd2846, %fd2846, 0.9999, 0.01;
	// end inline asm
	// begin inline asm
	fma.rn.f64    %fd2848, %fd2848, 0.9999, 0.01;
	// end inline asm
	// begin inline asm
	fma.rn.f32    %f2846, %f2846, 0.9999, 0.01;
	// end inline asm
	// begin inline asm
	fma.rn.f32    %f2848, %f2848, 0.9999, 0.01;
	// end inline asm
	// begin inline asm
	fma.rn.f64    %fd2846, %fd2846, 0.9999, 0.01;
	// end inline asm
	// begin inline asm
	fma.rn.f64    %fd2848, %fd2848, 0.9999, 0.01;
	// end inline asm
	// begin inline asm
	fma.rn.f32    %f2846, %f2846, 0.9999, 0.01;
	// end inline asm
	// begin inline asm
	fma.rn.f32    %f2848, %f2848, 0.9999, 0.01;
	// end inline asm
	// begin inline asm
	fma.rn.f64    %fd2846, %fd2846, 0.9999, 0.01;
	// end inline asm
	// begin inline asm
	fma.rn.f64    %fd2848, %fd2848, 0.9999, 0.01;
	// end inline asm
	// begin inline asm
	fma.rn.f32    %f2846, %f2846, 0.9999, 0.01;
	// end inline asm
	// begin inline asm
	fma.rn.f32    %f2848, %f2848, 0.9999, 0.01;
	// end inline asm
	// begin inline asm
	fma.rn.f64    %fd2846, %fd2846, 0.9999, 0.01;
	// end inline asm
	// begin inline asm
	fma.rn.f64    %fd2848, %fd2848, 0.9999, 0.01;
	// end inline asm
	// begin inline asm
	fma.rn.f32    %f2846, %f2846, 0.9999, 0.01;
	// end inline asm
	// begin inline asm
	fma.rn.f32    %f2848, %f2848, 0.9999, 0.01;
	// end inline asm
	// begin inline asm
	fma.rn.f64    %fd2846, %fd2846, 0.9999, 0.01;
	// end inline asm
	// begin inline asm
	fma.rn.f64    %fd2848, %fd2848, 0.9999, 0.01;
	// end inline asm
	// begin inline asm
	fma.rn.f32    %f2846, %f2846, 0.9999, 0.01;
	// end inline asm
	// begin inline asm
	fma.rn.f32    %f2848, %f2848, 0.9999, 0.01;
	// end inline asm
	// begin inline asm
	fma.rn.f64    %fd2846, %fd2846, 0.9999, 0.01;
	// end inline asm
	// begin inline asm
	fma.rn.f64    %fd2848, %fd2848, 0.9999, 0.01;
	// end inline asm
	// begin inline asm
	fma.rn.f32    %f2846, %f2846, 0.9999, 0.01;
	// end inline asm
	// begin inline asm
	fma.rn.f32    %f2848, %f2848, 0.9999, 0.01;
	// end inline asm
	// begin inline asm
	fma.rn.f64    %fd2846, %fd2846, 0.9999, 0.01;
	// end inline asm
	// begin inline asm
	fma.rn.f64    %fd2848, %fd2848, 0.9999, 0.01;
	// end inline asm
	// begin inline asm
	fma.rn.f32    %f2846, %f2846, 0.9999, 0.01;
	// end inline asm
	// begin inline asm
	fma.rn.f32    %f2848, %f2848, 0.9999, 0.01;
	// end inline asm
	// begin inline asm
	fma.rn.f64    %fd2846, %fd2846, 0.9999, 0.01;
	// end inline asm
	// begin inline asm
	fma.rn.f64    %fd2848, %fd2848, 0.9999, 0.01;
	// end inline asm
	// begin inline asm
	fma.rn.f32    %f2846, %f2846, 0.9999, 0.01;
	// end inline asm
	// begin inline asm
	fma.rn.f32    %f2848, %f2848, 0.9999, 0.01;
	// end inline asm
	// begin inline asm
	fma.rn.f64    %fd2846, %fd2846, 0.9999, 0.01;
	// end inline asm
	// begin inline asm
	fma.rn.f64    %fd2848, %fd2848, 0.9999, 0.01;
	// end inline asm
	// begin inline asm
	fma.rn.f32    %f2846, %f2846, 0.9999, 0.01;
	// end inline asm
	// begin inline asm
	fma.rn.f32    %f2848, %f2848, 0.9999, 0.01;
	// end inline asm
	// begin inline asm
	fma.rn.f64    %fd2846, %fd2846, 0.9999, 0.01;
	// end inline asm
	// begin inline asm
	fma.rn.f64    %fd2848, %fd2848, 0.9999, 0.01;
	// end inline asm
	// begin inline asm
	fma.rn.f32    %f2846, %f2846, 0.9999, 0.01;
	// end inline asm
	// begin inline asm
	fma.rn.f32    %f2848, %f2848, 0.9999, 0.01;
	// end inline asm
	// begin inline asm
	fma.rn.f64    %fd2846, %fd2846, 0.9999, 0.01;
	// end inline asm
	// begin inline asm
	fma.rn.f64    %fd2848, %fd2848, 0.9999, 0.01;
	// end inline asm
	// begin inline asm
	fma.rn.f32    %f2846, %f2846, 0.9999, 0.01;
	// end inline asm
	// begin inline asm
	fma.rn.f32    %f2848, %f2848, 0.9999, 0.01;
	// end inline asm
	// begin inline asm
	fma.rn.f64    %fd2846, %fd2846, 0.9999, 0.01;
	// end inline asm
	// begin inline asm
	fma.rn.f64    %fd2848, %fd2848, 0.9999, 0.01;
	// end inline asm
	// begin inline asm
	fma.rn.f32    %f2846, %f2846, 0.9999, 0.01;
	// end inline asm
	// begin inline asm
	fma.rn.f32    %f2848, %f2848, 0.9999, 0.01;
	// end inline asm
	// begin inline asm
	fma.rn.f64    %fd2846, %fd2846, 0.9999, 0.01;
	// end inline asm
	// begin inline asm
	fma.rn.f64    %fd2848, %fd2848, 0.9999, 0.01;
	// end inline asm
	// begin inline asm
	fma.rn.f32    %f2846, %f2846, 0.9999, 0.01;
	// end inline asm
	// begin inline asm
	fma.rn.f32    %f2848, %f2848, 0.9999, 0.01;
	// end inline asm
	// begin inline asm
	fma.rn.f64    %fd2846, %fd2846, 0.9999, 0.01;
	// end inline asm
	// begin inline asm
	fma.rn.f64    %fd2848, %fd2848, 0.9999, 0.01;
	// end inline asm
	// begin inline asm
	fma.rn.f32    %f2846, %f2846, 0.9999, 0.01;
	// end inline asm
	// begin inline asm
	fma.rn.f32    %f2848, %f2848, 0.9999, 0.01;
	// end inline asm
	// begin inline asm
	fma.rn.f64    %fd2846, %fd2846, 0.9999, 0.01;
	// end inline asm
	// begin inline asm
	fma.rn.f64    %fd2848, %fd2848, 0.9999, 0.01;
	// end inline asm
	// begin inline asm
	fma.rn.f32    %f2846, %f2846, 0.9999, 0.01;
	// end inline asm
	// begin inline asm
	fma.rn.f32    %f2848, %f2848, 0.9999, 0.01;
	// end inline asm
	// begin inline asm
	fma.rn.f64    %fd2846, %fd2846, 0.9999, 0.01;
	// end inline asm
	// begin inline asm
	fma.rn.f64    %fd2848, %fd2848, 0.9999, 0.01;
	// end inline asm
	// begin inline asm
	fma.rn.f32    %f2846, %f2846, 0.9999, 0.01;
	// end inline asm
	// begin inline asm
	fma.rn.f32    %f2848, %f2848, 0.9999, 0.01;
	// end inline asm
	// begin inline asm
	fma.rn.f64    %fd2846, %fd2846, 0.9999, 0.01;
	// end inline asm
	// begin inline asm
	fma.rn.f64    %fd2848, %fd2848, 0.9999, 0.01;
	// end inline asm
	// begin inline asm
	fma.rn.f32    %f2846, %f2846, 0.9999, 0.01;
	// end inline asm
	// begin inline asm
	fma.rn.f32    %f2848, %f2848, 0.9999, 0.01;
	// end inline asm
	// begin inline asm
	fma.rn.f64    %fd2846, %fd2846, 0.9999, 0.01;
	// end inline asm
	// begin inline asm
	fma.rn.f64    %fd2848, %fd2848, 0.9999, 0.01;
	// end inline asm
	// begin inline asm
	fma.rn.f32    %f2846, %f2846, 0.9999, 0.01;
	// end inline asm
	// begin inline asm
	fma.rn.f32    %f2848, %f2848, 0.9999, 0.01;
	// end inline asm
	// begin inline asm
	fma.rn.f64    %fd2846, %fd2846, 0.9999, 0.01;
	// end inline asm
	// begin inline asm
	fma.rn.f64    %fd2848, %fd2848, 0.9999, 0.01;
	// end inline asm
	// begin inline asm
	fma.rn.f32    %f2846, %f2846, 0.9999, 0.01;
	// end inline asm
	// begin inline asm
	fma.rn.f32    %f2848, %f2848, 0.9999, 0.01;
	// end inline asm
	// begin inline asm
	fma.rn.f64    %fd2846, %fd2846, 0.9999, 0.01;
	// end inline asm
	// begin inline asm
	fma.rn.f64    %fd2848, %fd2848, 0.9999, 0.01;
	// end inline asm
	// begin inline asm
	fma.rn.f32    %f2846, %f2846, 0.9999, 0.01;
	// end inline asm
	// begin inline asm
	fma.rn.f32    %f2848, %f2848, 0.9999, 0.01;
	// end inline asm
	// begin inline asm
	fma.rn.f64    %fd2846, %fd2846, 0.9999, 0.01;
	// end inline asm
	// begin inline asm
	fma.rn.f64    %fd2848, %fd2848, 0.9999, 0.01;
	// end inline asm
	// begin inline asm
	fma.rn.f32    %f2846, %f2846, 0.9999, 0.01;
	// end inline asm
	// begin inline asm
	fma.rn.f32    %f2848, %f2848, 0.9999, 0.01;
	// end inline asm
	// begin inline asm
	fma.rn.f64    %fd2846, %fd2846, 0.9999, 0.01;
	// end inline asm
	// begin inline asm
	fma.rn.f64    %fd2848, %fd2848, 0.9999, 0.01;
	// end inline asm
	// begin inline asm
	fma.rn.f32    %f2846, %f2846, 0.9999, 0.01;
	// end inline asm
	// begin inline asm
	fma.rn.f32    %f2848, %f2848, 0.9999, 0.01;
	// end inline asm
	// begin inline asm
	fma.rn.f64    %fd2846, %fd2846, 0.9999, 0.01;
	// end inline asm
	// begin inline asm
	fma.rn.f64    %fd2848, %fd2848, 0.9999, 0.01;
	// end inline asm
	// begin inline asm
	fma.rn.f32    %f2846, %f2846, 0.9999, 0.01;
	// end inline asm
	// begin inline asm
	fma.rn.f32    %f2848, %f2848, 0.9999, 0.01;
	// end inline asm
	// begin inline asm
	fma.rn.f64    %fd2846, %fd2846, 0.9999, 0.01;
	// end inline asm
	// begin inline asm
	fma.rn.f64    %fd2848, %fd2848, 0.9999, 0.01;
	// end inline asm
	// begin inline asm
	fma.rn.f32    %f2846, %f2846, 0.9999, 0.01;
	// end inline asm
	// begin inline asm
	fma.rn.f32    %f2848, %f2848, 0.9999, 0.01;
	// end inline asm
	// begin inline asm
	fma.rn.f64    %fd2846, %fd2846, 0.9999, 0.01;
	// end inline asm
	// begin inline asm
	fma.rn.f64    %fd2848, %fd2848, 0.9999, 0.01;
	// end inline asm
	// begin inline asm
	fma.rn.f32    %f2846, %f2846, 0.9999, 0.01;
	// end inline asm
	// begin inline asm
	fma.rn.f32    %f2848, %f2848, 0.9999, 0.01;
	// end inline asm
	// begin inline asm
	fma.rn.f64    %fd2846, %fd2846, 0.9999, 0.01;
	// end inline asm
	// begin inline asm
	fma.rn.f64    %fd2848, %fd2848, 0.9999, 0.01;
	// end inline asm
	// begin inline asm
	fma.rn.f32    %f2846, %f2846, 0.9999, 0.01;
	// end inline asm
	// begin inline asm
	fma.rn.f32    %f2848, %f2848, 0.9999, 0.01;
	// end inline asm
	// begin inline asm
	fma.rn.f64    %fd2846, %fd2846, 0.9999, 0.01;
	// end inline asm
	// begin inline asm
	fma.rn.f64    %fd2848, %fd2848, 0.9999, 0.01;
	// end inline asm
	// begin inline asm
	fma.rn.f32    %f2846, %f2846, 0.9999, 0.01;
	// end inline asm
	// begin inline asm
	fma.rn.f32    %f2848, %f2848, 0.9999, 0.01;
	// end inline asm
	// begin inline asm
	fma.rn.f64    %fd2846, %fd2846, 0.9999, 0.01;
	// end inline asm
	// begin inline asm
	fma.rn.f64    %fd2848, %fd2848, 0.9999, 0.01;
	// end inline asm
	// begin inline asm
	fma.rn.f32    %f2846, %f2846, 0.9999, 0.01;
	// end inline asm
	// begin inline asm
	fma.rn.f32    %f2848, %f2848, 0.9999, 0.01;
	// end inline asm
	// begin inline asm
	fma.rn.f64    %fd2846, %fd2846, 0.9999, 0.01;
	// end inline asm
	// begin inline asm
	fma.rn.f64    %fd2848, %fd2848, 0.9999, 0.01;
	// end inline asm
	// begin inline asm
	fma.rn.f32    %f2846, %f2846, 0.9999, 0.01;
	// end inline asm
	// begin inline asm
	fma.rn.f32    %f2848, %f2848, 0.9999, 0.01;
	// end inline asm
	// begin inline asm
	fma.rn.f64    %fd2846, %fd2846, 0.9999, 0.01;
	// end inline asm
	// begin inline asm
	fma.rn.f64    %fd2848, %fd2848, 0.9999, 0.01;
	// end inline asm
	// begin inline asm
	fma.rn.f32    %f2846, %f2846, 0.9999, 0.01;
	// end inline asm
	// begin inline asm
	fma.rn.f32    %f2848, %f2848, 0.9999, 0.01;
	// end inline asm
	// begin inline asm
	fma.rn.f64    %fd2846, %fd2846, 0.9999, 0.01;
	// end inline asm
	// begin inline asm
	fma.rn.f64    %fd2848, %fd2848, 0.9999, 0.01;
	// end inline asm
	// begin inline asm
	fma.rn.f32    %f2846, %f2846, 0.9999, 0.01;
	// end inline asm
	// begin inline asm
	fma.rn.f32    %f2848, %f2848, 0.9999, 0.01;
	// end inline asm
	// begin inline asm
	fma.rn.f64    %fd2846, %fd2846, 0.9999, 0.01;
	// end inline asm
	// begin inline asm
	fma.rn.f64    %fd2848, %fd2848, 0.9999, 0.01;
	// end inline asm
	// begin inline asm
	fma.rn.f32    %f2846, %f2846, 0.9999, 0.01;
	// end inline asm
	// begin inline asm
	fma.rn.f32    %f2848, %f2848, 0.9999, 0.01;
	// end inline asm
	// begin inline asm
	fma.rn.f64    %fd2846, %fd2846, 0.9999, 0.01;
	// end inline asm
	// begin inline asm
	fma.rn.f64    %fd2848, %fd2848, 0.9999, 0.01;
	// end inline asm
	// begin inline asm
	fma.rn.f32    %f2846, %f2846, 0.9999, 0.01;
	// end inline asm
	// begin inline asm
	fma.rn.f32    %f2848, %f2848, 0.9999, 0.01;
	// end inline asm
	// begin inline asm
	fma.rn.f64    %fd2846, %fd2846, 0.9999, 0.01;
	// end inline asm
	// begin inline asm
	fma.rn.f64    %fd2848, %fd2848, 0.9999, 0.01;
	// end inline asm
	// begin inline asm
	fma.rn.f32    %f2846, %f2846, 0.9999, 0.01;
	// end inline asm
	// begin inline asm
	fma.rn.f32    %f2848, %f2848, 0.9999, 0.01;
	// end inline asm
	// begin inline asm
	fma.rn.f64    %fd2846, %fd2846, 0.9999, 0.01;
	// end inline asm
	// begin inline asm
	fma.rn.f64    %fd2848, %fd2848, 0.9999, 0.01;
	// end inline asm
	// begin inline asm
	fma.rn.f32    %f2846, %f2846, 0.9999, 0.01;
	// end inline asm
	// begin inline asm
	fma.rn.f32    %f2848, %f2848, 0.9999, 0.01;
	// end inline asm
	// begin inline asm
	fma.rn.f64    %fd2846, %fd2846, 0.9999, 0.01;
	// end inline asm
	// begin inline asm
	fma.rn.f64    %fd2848, %fd2848, 0.9999, 0.01;
	// end inline asm
	// begin inline asm
	fma.rn.f32    %f2846, %f2846, 0.9999, 0.01;
	// end inline asm
	// begin inline asm
	fma.rn.f32    %f2848, %f2848, 0.9999, 0.01;
	// end inline asm
	// begin inline asm
	fma.rn.f64    %fd2846, %fd2846, 0.9999, 0.01;
	// end inline asm
	// begin inline asm
	fma.rn.f64    %fd2848, %fd2848, 0.9999, 0.01;
	// end inline asm
	// begin inline asm
	fma.rn.f32    %f2846, %f2846, 0.9999, 0.01;
	// end inline asm
	// begin inline asm
	fma.rn.f32    %f2848, %f2848, 0.9999, 0.01;
	// end inline asm
	// begin inline asm
	fma.rn.f64    %fd2846, %fd2846, 0.9999, 0.01;
	// end inline asm
	// begin inline asm
	fma.rn.f64    %fd2848, %fd2848, 0.9999, 0.01;
	// end inline asm
	// begin inline asm
	fma.rn.f32    %f2846, %f2846, 0.9999, 0.01;
	// end inline asm
	// begin inline asm
	fma.rn.f32    %f2848, %f2848, 0.9999, 0.01;
	// end inline asm
	// begin inline asm
	fma.rn.f64    %fd2846, %fd2846, 0.9999, 0.01;
	// end inline asm
	// begin inline asm
	fma.rn.f64    %fd2848, %fd2848, 0.9999, 0.01;
	// end inline asm
	// begin inline asm
	fma.rn.f32    %f2846, %f2846, 0.9999, 0.01;
	// end inline asm
	// begin inline asm
	fma.rn.f32    %f2848, %f2848, 0.9999, 0.01;
	// end inline asm
	// begin inline asm
	fma.rn.f64    %fd2846, %fd2846, 0.9999, 0.01;
	// end inline asm
	// begin inline asm
	fma.rn.f64    %fd2848, %fd2848, 0.9999, 0.01;
	// end inline asm
	// begin inline asm
	fma.rn.f32    %f2846, %f2846, 0.9999, 0.01;
	// end inline asm
	// begin inline asm
	fma.rn.f32    %f2848, %f2848, 0.9999, 0.01;
	// end inline asm
	// begin inline asm
	fma.rn.f64    %fd2846, %fd2846, 0.9999, 0.01;
	// end inline asm
	// begin inline asm
	fma.rn.f64    %fd2848, %fd2848, 0.9999, 0.01;
	// end inline asm
	// begin inline asm
	fma.rn.f32    %f2846, %f2846, 0.9999, 0.01;
	// end inline asm
	// begin inline asm
	fma.rn.f32    %f2848, %f2848, 0.9999, 0.01;
	// end inline asm
	// begin inline asm
	fma.rn.f64    %fd2846, %fd2846, 0.9999, 0.01;
	// end inline asm
	// begin inline asm
	fma.rn.f64    %fd2848, %fd2848, 0.9999, 0.01;
	// end inline asm
	// begin inline asm
	fma.rn.f32    %f2846, %f2846, 0.9999, 0.01;
	// end inline asm
	// begin inline asm
	fma.rn.f32    %f2848, %f2848, 0.9999, 0.01;
	// end inline asm
	// begin inline asm
	fma.rn.f64    %fd2846, %fd2846, 0.9999, 0.01;
	// end inline asm
	// begin inline asm
	fma.rn.f64    %fd2848, %fd2848, 0.9999, 0.01;
	// end inline asm
	// begin inline asm
	fma.rn.f32    %f2846, %f2846, 0.9999, 0.01;
	// end inline asm
	// begin inline asm
	fma.rn.f32    %f2848, %f2848, 0.9999, 0.01;
	// end inline asm
	// begin inline asm
	fma.rn.f64    %fd2846, %fd2846, 0.9999, 0.01;
	// end inline asm
	// begin inline asm
	fma.rn.f64    %fd2848, %fd2848, 0.9999, 0.01;
	// end inline asm
	// begin inline asm
	fma.rn.f32    %f2846, %f2846, 0.9999, 0.01;
	// end inline asm
	// begin inline asm
	fma.rn.f32    %f2848, %f2848, 0.9999, 0.01;
	// end inline asm
	// begin inline asm
	fma.rn.f64    %fd2846, %fd2846, 0.9999, 0.01;
	// end inline asm
	// begin inline asm
	fma.rn.f64    %fd2848, %fd2848, 0.9999, 0.01;
	// end inline asm
	// begin inline asm
	fma.rn.f32    %f2846, %f2846, 0.9999, 0.01;
	// end inline asm
	// begin inline asm
	fma.rn.f32    %f2848, %f2848, 0.9999, 0.01;
	// end inline asm
	// begin inline asm
	fma.rn.f64    %fd2846, %fd2846, 0.9999, 0.01;
	// end inline asm
	// begin inline asm
	fma.rn.f64    %fd2848, %fd2848, 0.9999, 0.01;
	// end inline asm
	// begin inline asm
	fma.rn.f32    %f2846, %f2846, 0.9999, 0.01;
	// end inline asm
	// begin inline asm
	fma.rn.f32    %f2848, %f2848, 0.9999, 0.01;
	// end inline asm
	// begin inline asm
	fma.rn.f64    %fd2846, %fd2846, 0.9999, 0.01;
	// end inline asm
	// begin inline asm
	fma.rn.f64    %fd2848, %fd2848, 0.9999, 0.01;
	// end inline asm
	// begin inline asm
	fma.rn.f32    %f2846, %f2846, 0.9999, 0.01;
	// end inline asm
	// begin inline asm
	fma.rn.f32    %f2848, %f2848, 0.9999, 0.01;
	// end inline asm
	// begin inline asm
	fma.rn.f64    %fd2846, %fd2846, 0.9999, 0.01;
	// end inline asm
	// begin inline asm
	fma.rn.f64    %fd2848, %fd2848, 0.9999, 0.01;
	// end inline asm
	// begin inline asm
	fma.rn.f32    %f2846, %f2846, 0.9999, 0.01;
	// end inline asm
	// begin inline asm
	fma.rn.f32    %f2848, %f2848, 0.9999, 0.01;
	// end inline asm
	// begin inline asm
	fma.rn.f64    %fd2846, %fd2846, 0.9999, 0.01;
	// end inline asm
	// begin inline asm
	fma.rn.f64    %fd2848, %fd2848, 0.9999, 0.01;
	// end inline asm
	// begin inline asm
	fma.rn.f32    %f2846, %f2846, 0.9999, 0.01;
	// end inline asm
	// begin inline asm
	fma.rn.f32    %f2848, %f2848, 0.9999, 0.01;
	// end inline asm
	// begin inline asm
	fma.rn.f64    %fd2846, %fd2846, 0.9999, 0.01;
	// end inline asm
	// begin inline asm
	fma.rn.f64    %fd2848, %fd2848, 0.9999, 0.01;
	// end inline asm
	// begin inline asm
	fma.rn.f32    %f2846, %f2846, 0.9999, 0.01;
	// end inline asm
	// begin inline asm
	fma.rn.f32    %f2848, %f2848, 0.9999, 0.01;
	// end inline asm
	// begin inline asm
	fma.rn.f64    %fd2846, %fd2846, 0.9999, 0.01;
	// end inline asm
	// begin inline asm
	fma.rn.f64    %fd2848, %fd2848, 0.9999, 0.01;
	// end inline asm
	// begin inline asm
	fma.rn.f32    %f2846, %f2846, 0.9999, 0.01;
	// end inline asm
	// begin inline asm
	fma.rn.f32    %f2848, %f2848, 0.9999, 0.01;
	// end inline asm
	// begin inline asm
	fma.rn.f64    %fd2846, %fd2846, 0.9999, 0.01;
	// end inline asm
	// begin inline asm
	fma.rn.f64    %fd2848, %fd2848, 0.9999, 0.01;
	// end inline asm
	// begin inline asm
	fma.rn.f32    %f2846, %f2846, 0.9999, 0.01;
	// end inline asm
	// begin inline asm
	fma.rn.f32    %f2848, %f2848, 0.9999, 0.01;
	// end inline asm
	// begin inline asm
	fma.rn.f64    %fd2846, %fd2846, 0.9999, 0.01;
	// end inline asm
	// begin inline asm
	fma.rn.f64    %fd2848, %fd2848, 0.9999, 0.01;
	// end inline asm
	// begin inline asm
	fma.rn.f32    %f2846, %f2846, 0.9999, 0.01;
	// end inline asm
	// begin inline asm
	fma.rn.f32    %f2848, %f2848, 0.9999, 0.01;
	// end inline asm
	// begin inline asm
	fma.rn.f64    %fd2846, %fd2846, 0.9999, 0.01;
	// end inline asm
	// begin inline asm
	fma.rn.f64    %fd2848, %fd2848, 0.9999, 0.01;
	// end inline asm
	// begin inline asm
	fma.rn.f32    %f2846, %f2846, 0.9999, 0.01;
	// end inline asm
	// begin inline asm
	fma.rn.f32    %f2848, %f2848, 0.9999, 0.01;
	// end inline asm
	// begin inline asm
	fma.rn.f64    %fd2846, %fd2846, 0.9999, 0.01;
	// end inline asm
	// begin inline asm
	fma.rn.f64    %fd2848, %fd2848, 0.9999, 0.01;
	// end inline asm
	// begin inline asm
	fma.rn.f32    %f2846, %f2846, 0.9999, 0.01;
	// end inline asm
	// begin inline asm
	fma.rn.f32    %f2848, %f2848, 0.9999, 0.01;
	// end inline asm
	// begin inline asm
	fma.rn.f64    %fd2846, %fd2846, 0.9999, 0.01;
	// end inline asm
	// begin inline asm
	fma.rn.f64    %fd2848, %fd2848, 0.9999, 0.01;
	// end inline asm
	// begin inline asm
	fma.rn.f32    %f2846, %f2846, 0.9999, 0.01;
	// end inline asm
	// begin inline asm
	fma.rn.f32    %f2848, %f2848, 0.9999, 0.01;
	// end inline asm
	// begin inline asm
	fma.rn.f64    %fd2846, %fd2846, 0.9999, 0.01;
	// end inline asm
	// begin inline asm
	fma.rn.f64    %fd2848, %fd2848, 0.9999, 0.01;
	// end inline asm
	// begin inline asm
	fma.rn.f32    %f2846, %f2846, 0.9999, 0.01;
	// end inline asm
	// begin inline asm
	fma.rn.f32    %f2848, %f2848, 0.9999, 0.01;
	// end inline asm
	// begin inline asm
	fma.rn.f64    %fd2846, %fd2846, 0.9999, 0.01;
	// end inline asm
	// begin inline asm
	fma.rn.f64    %fd2848, %fd2848, 0.9999, 0.01;
	// end inline asm
	// begin inline asm
	fma.rn.f32    %f2846, %f2846, 0.9999, 0.01;
	// end inline asm
	// begin inline asm
	fma.rn.f32    %f2848, %f2848, 0.9999, 0.01;
	// end inline asm
	// begin inline asm
	fma.rn.f64    %fd2846, %fd2846, 0.9999, 0.01;
	// end inline asm
	// begin inline asm
	fma.rn.f64    %fd2848, %fd2848, 0.9999, 0.01;
	// end inline asm
	// begin inline asm
	fma.rn.f32    %f2846, %f2846, 0.9999, 0.01;
	// end inline asm
	// begin inline asm
	fma.rn.f32    %f2848, %f2848, 0.9999, 0.01;
	// end inline asm
	// begin inline asm
	fma.rn.f64    %fd2846, %fd2846, 0.9999, 0.01;
	// end inline asm
	// begin inline asm
	fma.rn.f64    %fd2848, %fd2848, 0.9999, 0.01;
	// end inline asm
	// begin inline asm
	fma.rn.f32    %f2846, %f2846, 0.9999, 0.01;
	// end inline asm
	// begin inline asm
	fma.rn.f32    %f2848, %f2848, 0.9999, 0.01;
	// end inline asm
	// begin inline asm
	fma.rn.f64    %fd2846, %fd2846, 0.9999, 0.01;
	// end inline asm
	// begin inline asm
	fma.rn.f64    %fd2848, %fd2848, 0.9999, 0.01;
	// end inline asm
	// begin inline asm
	fma.rn.f32    %f2846, %f2846, 0.9999, 0.01;
	// end inline asm
	// begin inline asm
	fma.rn.f32    %f2848, %f2848, 0.9999, 0.01;
	// end inline asm
	// begin inline asm
	fma.rn.f64    %fd2846, %fd2846, 0.9999, 0.01;
	// end inline asm
	// begin inline asm
	fma.rn.f64    %fd2848, %fd2848, 0.9999, 0.01;
	// end inline asm
	// begin inline asm
	fma.rn.f32    %f2846, %f2846, 0.9999, 0.01;
	// end inline asm
	// begin inline asm
	fma.rn.f32    %f2848, %f2848, 0.9999, 0.01;
	// end inline asm
	// begin inline asm
	fma.rn.f64    %fd2846, %fd2846, 0.9999, 0.01;
	// end inline asm
	// begin inline asm
	fma.rn.f64    %fd2848, %fd2848, 0.9999, 0.01;
	// end inline asm
	// begin inline asm
	fma.rn.f32    %f2846, %f2846, 0.9999, 0.01;
	// end inline asm
	// begin inline asm
	fma.rn.f32    %f2848, %f2848, 0.9999, 0.01;
	// end inline asm
	// begin inline asm
	fma.rn.f64    %fd2846, %fd2846, 0.9999, 0.01;
	// end inline asm
	// begin inline asm
	fma.rn.f64    %fd2848, %fd2848, 0.9999, 0.01;
	// end inline asm
	// begin inline asm
	fma.rn.f32    %f2846, %f2846, 0.9999, 0.01;
	// end inline asm
	// begin inline asm
	fma.rn.f32    %f2848, %f2848, 0.9999, 0.01;
	// end inline asm
	// begin inline asm
	fma.rn.f64    %fd2846, %fd2846, 0.9999, 0.01;
	// end inline asm
	// begin inline asm
	fma.rn.f64    %fd2848, %fd2848, 0.9999, 0.01;
	// end inline asm
	// begin inline asm
	fma.rn.f32    %f2846, %f2846, 0.9999, 0.01;
	// end inline asm
	// begin inline asm
	fma.rn.f32    %f2848, %f2848, 0.9999, 0.01;
	// end inline asm
	// begin inline asm
	fma.rn.f64    %fd2846, %fd2846, 0.9999, 0.01;
	// end inline asm
	// begin inline asm
	fma.rn.f64    %fd2848, %fd2848, 0.9999, 0.01;
	// end inline asm
	// begin inline asm
	fma.rn.f32    %f2846, %f2846, 0.9999, 0.01;
	// end inline asm
	// begin inline asm
	fma.rn.f32    %f2848, %f2848, 0.9999, 0.01;
	// end inline asm
	// begin inline asm
	fma.rn.f64    %fd2846, %fd2846, 0.9999, 0.01;
	// end inline asm
	// begin inline asm
	fma.rn.f64    %fd2848, %fd2848, 0.9999, 0.01;
	// end inline asm
	// begin inline asm
	fma.rn.f32    %f2846, %f2846, 0.9999, 0.01;
	// end inline asm
	// begin inline asm
	fma.rn.f32    %f2848, %f2848, 0.9999, 0.01;
	// end inline asm
	// begin inline asm
	fma.rn.f64    %fd2846, %fd2846, 0.9999, 0.01;
	// end inline asm
	// begin inline asm
	fma.rn.f64    %fd2848, %fd2848, 0.9999, 0.01;
	// end inline asm
	// begin inline asm
	fma.rn.f32    %f2846, %f2846, 0.9999, 0.01;
	// end inline asm
	// begin inline asm
	fma.rn.f32    %f2848, %f2848, 0.9999, 0.01;
	// end inline asm
	// begin inline asm
	fma.rn.f64    %fd2846, %fd2846, 0.9999, 0.01;
	// end inline asm
	// begin inline asm
	fma.rn.f64    %fd2848, %fd2848, 0.9999, 0.01;
	// end inline asm
	// begin inline asm
	fma.rn.f32    %f2846, %f2846, 0.9999, 0.01;
	// end inline asm
	// begin inline asm
	fma.rn.f32    %f2848, %f2848, 0.9999, 0.01;
	// end inline asm
	// begin inline asm
	fma.rn.f64    %fd2846, %fd2846, 0.9999, 0.01;
	// end inline asm
	// begin inline asm
	fma.rn.f64    %fd2848, %fd2848, 0.9999, 0.01;
	// end inline asm
	// begin inline asm
	fma.rn.f32    %f2846, %f2846, 0.9999, 0.01;
	// end inline asm
	// begin inline asm
	fma.rn.f32    %f2848, %f2848, 0.9999, 0.01;
	// end inline asm
	// begin inline asm
	fma.rn.f64    %fd2846, %fd2846, 0.9999, 0.01;
	// end inline asm
	// begin inline asm
	fma.rn.f64    %fd2848, %fd2848, 0.9999, 0.01;
	// end inline asm
	// begin inline asm
	fma.rn.f32    %f2846, %f2846, 0.9999, 0.01;
	// end inline asm
	// begin inline asm
	fma.rn.f32    %f2848, %f2848, 0.9999, 0.01;
	// end inline asm
	// begin inline asm
	fma.rn.f64    %fd2846, %fd2846, 0.9999, 0.01;
	// end inline asm
	// begin inline asm
	fma.rn.f64    %fd2848, %fd2848, 0.9999, 0.01;
	// end inline asm
	// begin inline asm
	fma.rn.f32    %f2846, %f2846, 0.9999, 0.01;
	// end inline asm
	// begin inline asm
	fma.rn.f32    %f2848, %f2848, 0.9999, 0.01;
	// end inline asm
	// begin inline asm
	fma.rn.f64    %fd2846, %fd2846, 0.9999, 0.01;
	// end inline asm
	// begin inline asm
	fma.rn.f64    %fd2848, %fd2848, 0.9999, 0.01;
	// end inline asm
	// begin inline asm
	fma.rn.f32    %f2846, %f2846, 0.9999, 0.01;
	// end inline asm
	// begin inline asm
	fma.rn.f32    %f2848, %f2848, 0.9999, 0.01;
	// end inline asm
	// begin inline asm
	fma.rn.f64    %fd2846, %fd2846, 0.9999, 0.01;
	// end inline asm
	// begin inline asm
	fma.rn.f64    %fd2848, %fd2848, 0.9999, 0.01;
	// end inline asm
	// begin inline asm
	fma.rn.f32    %f2846, %f2846, 0.9999, 0.01;
	// end inline asm
	// begin inline asm
	fma.rn.f32    %f2848, %f2848, 0.9999, 0.01;
	// end inline asm
	// begin inline asm
	fma.rn.f64    %fd2846, %fd2846, 0.9999, 0.01;
	// end inline asm
	// begin inline asm
	fma.rn.f64    %fd2848, %fd2848, 0.9999, 0.01;
	// end inline asm
	// begin inline asm
	fma.rn.f32    %f2846, %f2846, 0.9999, 0.01;
	// end inline asm
	// begin inline asm
	fma.rn.f32    %f2848, %f2848, 0.9999, 0.01;
	// end inline asm
	// begin inline asm
	fma.rn.f64    %fd2846, %fd2846, 0.9999, 0.01;
	// end inline asm
	// begin inline asm
	fma.rn.f64    %fd2848, %fd2848, 0.9999, 0.01;
	// end inline asm
	// begin inline asm
	fma.rn.f32    %f2846, %f2846, 0.9999, 0.01;
	// end inline asm
	// begin inline asm
	fma.rn.f32    %f2848, %f2848, 0.9999, 0.01;
	// end inline asm
	// begin inline asm
	fma.rn.f64    %fd2846, %fd2846, 0.9999, 0.01;
	// end inline asm
	// begin inline asm
	fma.rn.f64    %fd2848, %fd2848, 0.9999, 0.01;
	// end inline asm
	// begin inline asm
	fma.rn.f32    %f2846, %f2846, 0.9999, 0.01;
	// end inline asm
	// begin inline asm
	fma.rn.f32    %f2848, %f2848, 0.9999, 0.01;
	// end inline asm
	// begin inline asm
	fma.rn.f64    %fd2846, %fd2846, 0.9999, 0.01;
	// end inline asm
	// begin inline asm
	fma.rn.f64    %fd2848, %fd2848, 0.9999, 0.01;
	// end inline asm
	// begin inline asm
	fma.rn.f32    %f2846, %f2846, 0.9999, 0.01;
	// end inline asm
	// begin inline asm
	fma.rn.f32    %f2848, %f2848, 0.9999, 0.01;
	// end inline asm
	// begin inline asm
	fma.rn.f64    %fd2846, %fd2846, 0.9999, 0.01;
	// end inline asm
	// begin inline asm
	fma.rn.f64    %fd2848, %fd2848, 0.9999, 0.01;
	// end inline asm
	// begin inline asm
	fma.rn.f32    %f2846, %f2846, 0.9999, 0.01;
	// end inline asm
	// begin inline asm
	fma.rn.f32    %f2848, %f2848, 0.9999, 0.01;
	// end inline asm
	// begin inline asm
	fma.rn.f64    %fd2846, %fd2846, 0.9999, 0.01;
	// end inline asm
	// begin inline asm
	fma.rn.f64    %fd2848, %fd2848, 0.9999, 0.01;
	// end inline asm
	// begin inline asm
	fma.rn.f32    %f2846, %f2846, 0.9999, 0.01;
	// end inline asm
	// begin inline asm
	fma.rn.f32    %f2848, %f2848, 0.9999, 0.01;
	// end inline asm
	// begin inline asm
	fma.rn.f64    %fd2846, %fd2846, 0.9999, 0.01;
	// end inline asm
	// begin inline asm
	fma.rn.f64    %fd2848, %fd2848, 0.9999, 0.01;
	// end inline asm
	// begin inline asm
	fma.rn.f32    %f2846, %f2846, 0.9999, 0.01;
	// end inline asm
	// begin inline asm
	fma.rn.f32    %f2848, %f2848, 0.9999, 0.01;
	// end inline asm
	// begin inline asm
	fma.rn.f64    %fd2846, %fd2846, 0.9999, 0.01;
	// end inline asm
	// begin inline asm
	fma.rn.f64    %fd2848, %fd2848, 0.9999, 0.01;
	// end inline asm
	// begin inline asm
	fma.rn.f32    %f2846, %f2846, 0.9999, 0.01;
	// end inline asm
	// begin inline asm
	fma.rn.f32    %f2848, %f2848, 0.9999, 0.01;
	// end inline asm
	// begin inline asm
	fma.rn.f64    %fd2846, %fd2846, 0.9999, 0.01;
	// end inline asm
	// begin inline asm
	fma.rn.f64    %fd2848, %fd2848, 0.9999, 0.01;
	// end inline asm
	// begin inline asm
	fma.rn.f32    %f2846, %f2846, 0.9999, 0.01;
	// end inline asm
	// begin inline asm
	fma.rn.f32    %f2848, %f2848, 0.9999, 0.01;
	// end inline asm
	// begin inline asm
	fma.rn.f64    %fd2846, %fd2846, 0.9999, 0.01;
	// end inline asm
	// begin inline asm
	fma.rn.f64    %fd2848, %fd2848, 0.9999, 0.01;
	// end inline asm
	// begin inline asm
	fma.rn.f32    %f2846, %f2846, 0.9999, 0.01;
	// end inline asm
	// begin inline asm
	fma.rn.f32    %f2848, %f2848, 0.9999, 0.01;
	// end inline asm
	// begin inline asm
	fma.rn.f64    %fd2846, %fd2846, 0.9999, 0.01;
	// end inline asm
	// begin inline asm
	fma.rn.f64    %fd2848, %fd2848, 0.9999, 0.01;
	// end inline asm
	// begin inline asm
	fma.rn.f32    %f2846, %f2846, 0.9999, 0.01;
	// end inline asm
	// begin inline asm
	fma.rn.f32    %f2848, %f2848, 0.9999, 0.01;
	// end inline asm
	// begin inline asm
	fma.rn.f64    %fd2846, %fd2846, 0.9999, 0.01;
	// end inline asm
	// begin inline asm
	fma.rn.f64    %fd2848, %fd2848, 0.9999, 0.01;
	// end inline asm
	// begin inline asm
	fma.rn.f32    %f2846, %f2846, 0.9999, 0.01;
	// end inline asm
	// begin inline asm
	fma.rn.f32    %f2848, %f2848, 0.9999, 0.01;
	// end inline asm
	// begin inline asm
	fma.rn.f64    %fd2846, %fd2846, 0.9999, 0.01;
	// end inline asm
	// begin inline asm
	fma.rn.f64    %fd2848, %fd2848, 0.9999, 0.01;
	// end inline asm
	// begin inline asm
	fma.rn.f32    %f2846, %f2846, 0.9999, 0.01;
	// end inline asm
	// begin inline asm
	fma.rn.f32    %f2848, %f2848, 0.9999, 0.01;
	// end inline asm
	// begin inline asm
	fma.rn.f64    %fd2846, %fd2846, 0.9999, 0.01;
	// end inline asm
	// begin inline asm
	fma.rn.f64    %fd2848, %fd2848, 0.9999, 0.01;
	// end inline asm
	// begin inline asm
	fma.rn.f32    %f2846, %f2846, 0.9999, 0.01;
	// end inline asm
	// begin inline asm
	fma.rn.f32    %f2848, %f2848, 0.9999, 0.01;
	// end inline asm
	// begin inline asm
	fma.rn.f64    %fd2846, %fd2846, 0.9999, 0.01;
	// end inline asm
	// begin inline asm
	fma.rn.f64    %fd2848, %fd2848, 0.9999, 0.01;
	// end inline asm
	// begin inline asm
	fma.rn.f32    %f2846, %f2846, 0.9999, 0.01;
	// end inline asm
	// begin inline asm
	fma.rn.f32    %f2848, %f2848, 0.9999, 0.01;
	// end inline asm
	// begin inline asm
	fma.rn.f64    %fd2846, %fd2846, 0.9999, 0.01;
	// end inline asm
	// begin inline asm
	fma.rn.f64    %fd2848, %fd2848, 0.9999, 0.01;
	// end inline asm
	// begin inline asm
	fma.rn.f32    %f2846, %f2846, 0.9999, 0.01;
	// end inline asm
	// begin inline asm
	fma.rn.f32    %f2848, %f2848, 0.9999, 0.01;
	// end inline asm
	// begin inline asm
	fma.rn.f64    %fd2846, %fd2846, 0.9999, 0.01;
	// end inline asm
	// begin inline asm
	fma.rn.f64    %fd2848, %fd2848, 0.9999, 0.01;
	// end inline asm
	// begin inline asm
	fma.rn.f32    %f2846, %f2846, 0.9999, 0.01;
	// end inline asm
	// begin inline asm
	fma.rn.f32    %f2848, %f2848, 0.9999, 0.01;
	// end inline asm
	// begin inline asm
	fma.rn.f64    %fd2846, %fd2846, 0.9999, 0.01;
	// end inline asm
	// begin inline asm
	fma.rn.f64    %fd2848, %fd2848, 0.9999, 0.01;
	// end inline asm
	// begin inline asm
	fma.rn.f32    %f2846, %f2846, 0.9999, 0.01;
	// end inline asm
	// begin inline asm
	fma.rn.f32    %f2848, %f2848, 0.9999, 0.01;
	// end inline asm
	// begin inline asm
	fma.rn.f64    %fd2846, %fd2846, 0.9999, 0.01;
	// end inline asm
	// begin inline asm
	fma.rn.f64    %fd2848, %fd2848, 0.9999, 0.01;
	// end inline asm
	// begin inline asm
	fma.rn.f32    %f2846, %f2846, 0.9999, 0.01;
	// end inline asm
	// begin inline asm
	fma.rn.f32    %f2848, %f2848, 0.9999, 0.01;
	// end inline asm
	// begin inline asm
	fma.rn.f64    %fd2846, %fd2846, 0.9999, 0.01;
	// end inline asm
	// begin inline asm
	fma.rn.f64    %fd2848, %fd2848, 0.9999, 0.01;
	// end inline asm
	// begin inline asm
	fma.rn.f32    %f2846, %f2846, 0.9999, 0.01;
	// end inline asm
	// begin inline asm
	fma.rn.f32    %f2848, %f2848, 0.9999, 0.01;
	// end inline asm
	// begin inline asm
	fma.rn.f64    %fd2846, %fd2846, 0.9999, 0.01;
	// end inline asm
	// begin inline asm
	fma.rn.f64    %fd2848, %fd2848, 0.9999, 0.01;
	// end inline asm
	// begin inline asm
	fma.rn.f32    %f2846, %f2846, 0.9999, 0.01;
	// end inline asm
	// begin inline asm
	fma.rn.f32    %f2848, %f2848, 0.9999, 0.01;
	// end inline asm
	// begin inline asm
	fma.rn.f64    %fd2846, %fd2846, 0.9999, 0.01;
	// end inline asm
	// begin inline asm
	fma.rn.f64    %fd2848, %fd2848, 0.9999, 0.01;
	// end inline asm
	// begin inline asm
	fma.rn.f32    %f2846, %f2846, 0.9999, 0.01;
	// end inline asm
	// begin inline asm
	fma.rn.f32    %f2848, %f2848, 0.9999, 0.01;
	// end inline asm
	// begin inline asm
	fma.rn.f64    %fd2846, %fd2846, 0.9999, 0.01;
	// end inline asm
	// begin inline asm
	fma.rn.f64    %fd2848, %fd2848, 0.9999, 0.01;
	// end inline asm
	// begin inline asm
	fma.rn.f32    %f2846, %f2846, 0.9999, 0.01;
	// end inline asm
	// begin inline asm
	fma.rn.f32    %f2848, %f2848, 0.9999, 0.01;
	// end inline asm
	// begin inline asm
	fma.rn.f64    %fd2846, %fd2846, 0.9999, 0.01;
	// end inline asm
	// begin inline asm
	fma.rn.f64    %fd2848, %fd2848, 0.9999, 0.01;
	// end inline asm
	// begin inline asm
	fma.rn.f32    %f2846, %f2846, 0.9999, 0.01;
	// end inline asm
	// begin inline asm
	fma.rn.f32    %f2848, %f2848, 0.9999, 0.01;
	// end inline asm
	// begin inline asm
	fma.rn.f64    %fd2846, %fd2846, 0.9999, 0.01;
	// end inline asm
	// begin inline asm
	fma.rn.f64    %fd2848, %fd2848, 0.9999, 0.01;
	// end inline asm
	// begin inline asm
	fma.rn.f32    %f2846, %f2846, 0.9999, 0.01;
	// end inline asm
	// begin inline asm
	fma.rn.f32    %f2848, %f2848, 0.9999, 0.01;
	// end inline asm
	// begin inline asm
	fma.rn.f64    %fd2846, %fd2846, 0.9999, 0.01;
	// end inline asm
	// begin inline asm
	fma.rn.f64    %fd2848, %fd2848, 0.9999, 0.01;
	// end inline asm
	// begin inline asm
	fma.rn.f32    %f2846, %f2846, 0.9999, 0.01;
	// end inline asm
	// begin inline asm
	fma.rn.f32    %f2848, %f2848, 0.9999, 0.01;
	// end inline asm
	// begin inline asm
	fma.rn.f64    %fd2846, %fd2846, 0.9999, 0.01;
	// end inline asm
	// begin inline asm
	fma.rn.f64    %fd2848, %fd2848, 0.9999, 0.01;
	// end inline asm
	// begin inline asm
	fma.rn.f32    %f2846, %f2846, 0.9999, 0.01;
	// end inline asm
	// begin inline asm
	fma.rn.f32    %f2848, %f2848, 0.9999, 0.01;
	// end inline asm
	// begin inline asm
	fma.rn.f64    %fd2846, %fd2846, 0.9999, 0.01;
	// end inline asm
	// begin inline asm
	fma.rn.f64    %fd2848, %fd2848, 0.9999, 0.01;
	// end inline asm
	// begin inline asm
	fma.rn.f32    %f2846, %f2846, 0.9999, 0.01;
	// end inline asm
	// begin inline asm
	fma.rn.f32    %f2848, %f2848, 0.9999, 0.01;
	// end inline asm
	// begin inline asm
	fma.rn.f64    %fd2846, %fd2846, 0.9999, 0.01;
	// end inline asm
	// begin inline asm
	fma.rn.f64    %fd2848, %fd2848, 0.9999, 0.01;
	// end inline asm
	// begin inline asm
	fma.rn.f32    %f2846, %f2846, 0.9999, 0.01;
	// end inline asm
	// begin inline asm
	fma.rn.f32    %f2848, %f2848, 0.9999, 0.01;
	// end inline asm
	// begin inline asm
	fma.rn.f64    %fd2846, %fd2846, 0.9999, 0.01;
	// end inline asm
	// begin inline asm
	fma.rn.f64    %fd2848, %fd2848, 0.9999, 0.01;
	// end inline asm
	// begin inline asm
	fma.rn.f32    %f2846, %f2846, 0.9999, 0.01;
	// end inline asm
	// begin inline asm
	fma.rn.f32    %f2848, %f2848, 0.9999, 0.01;
	// end inline asm
	// begin inline asm
	fma.rn.f64    %fd2846, %fd2846, 0.9999, 0.01;
	// end inline asm
	// begin inline asm
	fma.rn.f64    %fd2848, %fd2848, 0.9999, 0.01;
	// end inline asm
	// begin inline asm
	fma.rn.f32    %f2846, %f2846, 0.9999, 0.01;
	// end inline asm
	// begin inline asm
	fma.rn.f32    %f2848, %f2848, 0.9999, 0.01;
	// end inline asm
	// begin inline asm
	fma.rn.f64    %fd2846, %fd2846, 0.9999, 0.01;
	// end inline asm
	// begin inline asm
	fma.rn.f64    %fd2848, %fd2848, 0.9999, 0.01;
	// end inline asm
	// begin inline asm
	fma.rn.f32    %f2846, %f2846, 0.9999, 0.01;
	// end inline asm
	// begin inline asm
	fma.rn.f32    %f2848, %f2848, 0.9999, 0.01;
	// end inline asm
	// begin inline asm
	fma.rn.f64    %fd2846, %fd2846, 0.9999, 0.01;
	// end inline asm
	// begin inline asm
	fma.rn.f64    %fd2848, %fd2848, 0.9999, 0.01;
	// end inline asm
	// begin inline asm
	fma.rn.f32    %f2846, %f2846, 0.9999, 0.01;
	// end inline asm
	// begin inline asm
	fma.rn.f32    %f2848, %f2848, 0.9999, 0.01;
	// end inline asm
	// begin inline asm
	fma.rn.f64    %fd2846, %fd2846, 0.9999, 0.01;
	// end inline asm
	// begin inline asm
	fma.rn.f64    %fd2848, %fd2848, 0.9999, 0.01;
	// end inline asm
	// begin inline asm
	fma.rn.f32    %f2846, %f2846, 0.9999, 0.01;
	// end inline asm
	// begin inline asm
	fma.rn.f32    %f2848, %f2848, 0.9999, 0.01;
	// end inline asm
	// begin inline asm
	fma.rn.f64    %fd2846, %fd2846, 0.9999, 0.01;
	// end inline asm
	// begin inline asm
	fma.rn.f64    %fd2848, %fd2848, 0.9999, 0.01;
	// end inline asm
	// begin inline asm
	fma.rn.f32    %f2846, %f2846, 0.9999, 0.01;
	// end inline asm
	// begin inline asm
	fma.rn.f32    %f2848, %f2848, 0.9999, 0.01;
	// end inline asm
	// begin inline asm
	fma.rn.f64    %fd2846, %fd2846, 0.9999, 0.01;
	// end inline asm
	// begin inline asm
	fma.rn.f64    %fd2848, %fd2848, 0.9999, 0.01;
	// end inline asm
	// begin inline asm
	fma.rn.f32    %f2846, %f2846, 0.9999, 0.01;
	// end inline asm
	// begin inline asm
	fma.rn.f32    %f2848, %f2848, 0.9999, 0.01;
	// end inline asm
	// begin inline asm
	fma.rn.f64    %fd2846, %fd2846, 0.9999, 0.01;
	// end inline asm
	// begin inline asm
	fma.rn.f64    %fd2848, %fd2848, 0.9999, 0.01;
	// end inline asm
	// begin inline asm
	fma.rn.f32    %f2846, %f2846, 0.9999, 0.01;
	// end inline asm
	// begin inline asm
	fma.rn.f32    %f2848, %f2848, 0.9999, 0.01;
	// end inline asm
	// begin inline asm
	fma.rn.f64    %fd2846, %fd2846, 0.9999, 0.01;
	// end inline asm
	// begin inline asm
	fma.rn.f64    %fd2848, %fd2848, 0.9999, 0.01;
	// end inline asm
	// begin inline asm
	fma.rn.f32    %f2846, %f2846, 0.9999, 0.01;
	// end inline asm
	// begin inline asm
	fma.rn.f32    %f2848, %f2848, 0.9999, 0.01;
	// end inline asm
	// begin inline asm
	fma.rn.f64    %fd2846, %fd2846, 0.9999, 0.01;
	// end inline asm
	// begin inline asm
	fma.rn.f64    %fd2848, %fd2848, 0.9999, 0.01;
	// end inline asm
	// begin inline asm
	fma.rn.f32    %f2846, %f2846, 0.9999, 0.01;
	// end inline asm
	// begin inline asm
	fma.rn.f32    %f2848, %f2848, 0.9999, 0.01;
	// end inline asm
	// begin inline asm
	fma.rn.f64    %fd2846, %fd2846, 0.9999, 0.01;
	// end inline asm
	// begin inline asm
	fma.rn.f64    %fd2848, %fd2848, 0.9999, 0.01;
	// end inline asm
	// begin inline asm
	fma.rn.f32    %f2846, %f2846, 0.9999, 0.01;
	// end inline asm
	// begin inline asm
	fma.rn.f32    %f2848, %f2848, 0.9999, 0.01;
	// end inline asm
	// begin inline asm
	fma.rn.f64    %fd2846, %fd2846, 0.9999, 0.01;
	// end inline asm
	// begin inline asm
	fma.rn.f64    %fd2848, %fd2848, 0.9999, 0.01;
	// end inline asm
	// begin inline asm
	fma.rn.f32    %f2846, %f2846, 0.9999, 0.01;
	// end inline asm
	// begin inline asm
	fma.rn.f32    %f2848, %f2848, 0.9999, 0.01;
	// end inline asm
	// begin inline asm
	fma.rn.f64    %fd2846, %fd2846, 0.9999, 0.01;
	// end inline asm
	// begin inline asm
	fma.rn.f64    %fd2848, %fd2848, 0.9999, 0.01;
	// end inline asm
	// begin inline asm
	fma.rn.f32    %f2846, %f2846, 0.9999, 0.01;
	// end inline asm
	// begin inline asm
	fma.rn.f32    %f2848, %f2848, 0.9999, 0.01;
	// end inline asm
	// begin inline asm
	fma.rn.f64    %fd2846, %fd2846, 0.9999, 0.01;
	// end inline asm
	// begin inline asm
	fma.rn.f64    %fd2848, %fd2848, 0.9999, 0.01;
	// end inline asm
	// begin inline asm
	fma.rn.f32    %f2846, %f2846, 0.9999, 0.01;
	// end inline asm
	// begin inline asm
	fma.rn.f32    %f2848, %f2848, 0.9999, 0.01;
	// end inline asm
	// begin inline asm
	fma.rn.f64    %fd2846, %fd2846, 0.9999, 0.01;
	// end inline asm
	// begin inline asm
	fma.rn.f64    %fd2848, %fd2848, 0.9999, 0.01;
	// end inline asm
	// begin inline asm
	fma.rn.f32    %f2846, %f2846, 0.9999, 0.01;
	// end inline asm
	// begin inline asm
	fma.rn.f32    %f2848, %f2848, 0.9999, 0.01;
	// end inline asm
	// begin inline asm
	fma.rn.f64    %fd2846, %fd2846, 0.9999, 0.01;
	// end inline asm
	// begin inline asm
	fma.rn.f64    %fd2848, %fd2848, 0.9999, 0.01;
	// end inline asm
	// begin inline asm
	fma.rn.f32    %f2846, %f2846, 0.9999, 0.01;
	// end inline asm
	// begin inline asm
	fma.rn.f32    %f2848, %f2848, 0.9999, 0.01;
	// end inline asm
	// begin inline asm
	fma.rn.f64    %fd2846, %fd2846, 0.9999, 0.01;
	// end inline asm
	// begin inline asm
	fma.rn.f64    %fd2848, %fd2848, 0.9999, 0.01;
	// end inline asm
	// begin inline asm
	fma.rn.f32    %f2846, %f2846, 0.9999, 0.01;
	// end inline asm
	// begin inline asm
	fma.rn.f32    %f2848, %f2848, 0.9999, 0.01;
	// end inline asm
	// begin inline asm
	fma.rn.f64    %fd2846, %fd2846, 0.9999, 0.01;
	// end inline asm
	// begin inline asm
	fma.rn.f64    %fd2848, %fd2848, 0.9999, 0.01;
	// end inline asm
	// begin inline asm
	fma.rn.f32    %f2846, %f2846, 0.9999, 0.01;
	// end inline asm
	// begin inline asm
	fma.rn.f32    %f2848, %f2848, 0.9999, 0.01;
	// end inline asm
	// begin inline asm
	fma.rn.f64    %fd2846, %fd2846, 0.9999, 0.01;
	// end inline asm
	// begin inline asm
	fma.rn.f64    %fd2848, %fd2848, 0.9999, 0.01;
	// end inline asm
	// begin inline asm
	fma.rn.f32    %f2846, %f2846, 0.9999, 0.01;
	// end inline asm
	// begin inline asm
	fma.rn.f32    %f2848, %f2848, 0.9999, 0.01;
	// end inline asm
	// begin inline asm
	fma.rn.f64    %fd2846, %fd2846, 0.9999, 0.01;
	// end inline asm
	// begin inline asm
	fma.rn.f64    %fd2848, %fd2848, 0.9999, 0.01;
	// end inline asm
	// begin inline asm
	fma.rn.f32    %f2846, %f2846, 0.9999, 0.01;
	// end inline asm
	// begin inline asm
	fma.rn.f32    %f2848, %f2848, 0.9999, 0.01;
	// end inline asm
	// begin inline asm
	fma.rn.f64    %fd2846, %fd2846, 0.9999, 0.01;
	// end inline asm
	// begin inline asm
	fma.rn.f64    %fd2848, %fd2848, 0.9999, 0.01;
	// end inline asm
	// begin inline asm
	fma.rn.f32    %f2846, %f2846, 0.9999, 0.01;
	// end inline asm
	// begin inline asm
	fma.rn.f32    %f2848, %f2848, 0.9999, 0.01;
	// end inline asm
	// begin inline asm
	fma.rn.f64    %fd2846, %fd2846, 0.9999, 0.01;
	// end inline asm
	// begin inline asm
	fma.rn.f64    %fd2848, %fd2848, 0.9999, 0.01;
	// end inline asm
	// begin inline asm
	fma.rn.f32    %f2846, %f2846, 0.9999, 0.01;
	// end inline asm
	// begin inline asm
	fma.rn.f32    %f2848, %f2848, 0.9999, 0.01;
	// end inline asm
	// begin inline asm
	fma.rn.f64    %fd2846, %fd2846, 0.9999, 0.01;
	// end inline asm
	// begin inline asm
	fma.rn.f64    %fd2848, %fd2848, 0.9999, 0.01;
	// end inline asm
	// begin inline asm
	fma.rn.f32    %f2846, %f2846, 0.9999, 0.01;
	// end inline asm
	// begin inline asm
	fma.rn.f32    %f2848, %f2848, 0.9999, 0.01;
	// end inline asm
	// begin inline asm
	fma.rn.f64    %fd2846, %fd2846, 0.9999, 0.01;
	// end inline asm
	// begin inline asm
	fma.rn.f64    %fd2848, %fd2848, 0.9999, 0.01;
	// end inline asm
	// begin inline asm
	fma.rn.f32    %f2846, %f2846, 0.9999, 0.01;
	// end inline asm
	// begin inline asm
	fma.rn.f32    %f2848, %f2848, 0.9999, 0.01;
	// end inline asm
	// begin inline asm
	fma.rn.f64    %fd2846, %fd2846, 0.9999, 0.01;
	// end inline asm
	// begin inline asm
	fma.rn.f64    %fd2848, %fd2848, 0.9999, 0.01;
	// end inline asm
	// begin inline asm
	fma.rn.f32    %f2846, %f2846, 0.9999, 0.01;
	// end inline asm
	// begin inline asm
	fma.rn.f32    %f2848, %f2848, 0.9999, 0.01;
	// end inline asm
	// begin inline asm
	fma.rn.f64    %fd2846, %fd2846, 0.9999, 0.01;
	// end inline asm
	// begin inline asm
	fma.rn.f64    %fd2848, %fd2848, 0.9999, 0.01;
	// end inline asm
	// begin inline asm
	fma.rn.f32    %f2846, %f2846, 0.9999, 0.01;
	// end inline asm
	// begin inline asm
	fma.rn.f32    %f2848, %f2848, 0.9999, 0.01;
	// end inline asm
	// begin inline asm
	fma.rn.f64    %fd2846, %fd2846, 0.9999, 0.01;
	// end inline asm
	// begin inline asm
	fma.rn.f64    %fd2848, %fd2848, 0.9999, 0.01;
	// end inline asm
	// begin inline asm
	fma.rn.f32    %f2846, %f2846, 0.9999, 0.01;
	// end inline asm
	// begin inline asm
	fma.rn.f32    %f2848, %f2848, 0.9999, 0.01;
	// end inline asm
	// begin inline asm
	fma.rn.f64    %fd2846, %fd2846, 0.9999, 0.01;
	// end inline asm
	// begin inline asm
	fma.rn.f64    %fd2848, %fd2848, 0.9999, 0.01;
	// end inline asm
	// begin inline asm
	fma.rn.f32    %f2846, %f2846, 0.9999, 0.01;
	// end inline asm
	// begin inline asm
	fma.rn.f32    %f2848, %f2848, 0.9999, 0.01;
	// end inline asm
	// begin inline asm
	fma.rn.f64    %fd2846, %fd2846, 0.9999, 0.01;
	// end inline asm
	// begin inline asm
	fma.rn.f64    %fd2848, %fd2848, 0.9999, 0.01;
	// end inline asm
	// begin inline asm
	fma.rn.f32    %f2846, %f2846, 0.9999, 0.01;
	// end inline asm
	// begin inline asm
	fma.rn.f32    %f2848, %f2848, 0.9999, 0.01;
	// end inline asm
	// begin inline asm
	fma.rn.f64    %fd2846, %fd2846, 0.9999, 0.01;
	// end inline asm
	// begin inline asm
	fma.rn.f64    %fd2848, %fd2848, 0.9999, 0.01;
	// end inline asm
	// begin inline asm
	fma.rn.f32    %f2846, %f2846, 0.9999, 0.01;
	// end inline asm
	// begin inline asm
	fma.rn.f32    %f2848, %f2848, 0.9999, 0.01;
	// end inline asm
	// begin inline asm
	fma.rn.f64    %fd2846, %fd2846, 0.9999, 0.01;
	// end inline asm
	// begin inline asm
	fma.rn.f64    %fd2848, %fd2848, 0.9999, 0.01;
	// end inline asm
	// begin inline asm
	fma.rn.f32    %f2846, %f2846, 0.9999, 0.01;
	// end inline asm
	// begin inline asm
	fma.rn.f32    %f2848, %f2848, 0.9999, 0.01;
	// end inline asm
	// begin inline asm
	fma.rn.f64    %fd2846, %fd2846, 0.9999, 0.01;
	// end inline asm
	// begin inline asm
	fma.rn.f64    %fd2848, %fd2848, 0.9999, 0.01;
	// end inline asm
	// begin inline asm
	fma.rn.f32    %f2846, %f2846, 0.9999, 0.01;
	// end inline asm
	// begin inline asm
	fma.rn.f32    %f2848, %f2848, 0.9999, 0.01;
	// end inline asm
	// begin inline asm
	fma.rn.f64    %fd2846, %fd2846, 0.9999, 0.01;
	// end inline asm
	// begin inline asm
	fma.rn.f64    %fd2848, %fd2848, 0.9999, 0.01;
	// end inline asm
	// begin inline asm
	fma.rn.f32    %f2846, %f2846, 0.9999, 0.01;
	// end inline asm
	// begin inline asm
	fma.rn.f32    %f2848, %f2848, 0.9999, 0.01;
	// end inline asm
	// begin inline asm
	fma.rn.f64    %fd2846, %fd2846, 0.9999, 0.01;
	// end inline asm
	// begin inline asm
	fma.rn.f64    %fd2848, %fd2848, 0.9999, 0.01;
	// end inline asm
	// begin inline asm
	fma.rn.f32    %f2846, %f2846, 0.9999, 0.01;
	// end inline asm
	// begin inline asm
	fma.rn.f32    %f2848, %f2848, 0.9999, 0.01;
	// end inline asm
	// begin inline asm
	fma.rn.f64    %fd2846, %fd2846, 0.9999, 0.01;
	// end inline asm
	// begin inline asm
	fma.rn.f64    %fd2848, %fd2848, 0.9999, 0.01;
	// end inline asm
	// begin inline asm
	fma.rn.f32    %f2846, %f2846, 0.9999, 0.01;
	// end inline asm
	// begin inline asm
	fma.rn.f32    %f2848, %f2848, 0.9999, 0.01;
	// end inline asm
	// begin inline asm
	fma.rn.f64    %fd2846, %fd2846, 0.9999, 0.01;
	// end inline asm
	// begin inline asm
	fma.rn.f64    %fd2848, %fd2848, 0.9999, 0.01;
	// end inline asm
	// begin inline asm
	fma.rn.f32    %f2846, %f2846, 0.9999, 0.01;
	// end inline asm
	// begin inline asm
	fma.rn.f32    %f2848, %f2848, 0.9999, 0.01;
	// end inline asm
	// begin inline asm
	fma.rn.f64    %fd2846, %fd2846, 0.9999, 0.01;
	// end inline asm
	// begin inline asm
	fma.rn.f64    %fd2848, %fd2848, 0.9999, 0.01;
	// end inline asm
	// begin inline asm
	fma.rn.f32    %f2846, %f2846, 0.9999, 0.01;
	// end inline asm
	// begin inline asm
	fma.rn.f32    %f2848, %f2848, 0.9999, 0.01;
	// end inline asm
	// begin inline asm
	fma.rn.f64    %fd2846, %fd2846, 0.9999, 0.01;
	// end inline asm
	// begin inline asm
	fma.rn.f64    %fd2848, %fd2848, 0.9999, 0.01;
	// end inline asm
	// begin inline asm
	fma.rn.f32    %f2846, %f2846, 0.9999, 0.01;
	// end inline asm
	// begin inline asm
	fma.rn.f32    %f2848, %f2848, 0.9999, 0.01;
	// end inline asm
	// begin inline asm
	fma.rn.f64    %fd2846, %fd2846, 0.9999, 0.01;
	// end inline asm
	// begin inline asm
	fma.rn.f64    %fd2848, %fd2848, 0.9999, 0.01;
	// end inline asm
	// begin inline asm
	fma.rn.f32    %f2846, %f2846, 0.9999, 0.01;
	// end inline asm
	// begin inline asm
	fma.rn.f32    %f2848, %f2848, 0.9999, 0.01;
	// end inline asm
	// begin inline asm
	fma.rn.f64    %fd2846, %fd2846, 0.9999, 0.01;
	// end inline asm
	// begin inline asm
	fma.rn.f64    %fd2848, %fd2848, 0.9999, 0.01;
	// end inline asm
	// begin inline asm
	fma.rn.f32    %f2846, %f2846, 0.9999, 0.01;
	// end inline asm
	// begin inline asm
	fma.rn.f32    %f2848, %f2848, 0.9999, 0.01;
	// end inline asm
	// begin inline asm
	fma.rn.f64    %fd2846, %fd2846, 0.9999, 0.01;
	// end inline asm
	// begin inline asm
	fma.rn.f64    %fd2848, %fd2848, 0.9999, 0.01;
	// end inline asm
	// begin inline asm
	fma.rn.f32    %f2846, %f2846, 0.9999, 0.01;
	// end inline asm
	// begin inline asm
	fma.rn.f32    %f2848, %f2848, 0.9999, 0.01;
	// end inline asm
	// begin inline asm
	fma.rn.f64    %fd2846, %fd2846, 0.9999, 0.01;
	// end inline asm
	// begin inline asm
	fma.rn.f64    %fd2848, %fd2848, 0.9999, 0.01;
	// end inline asm
	// begin inline asm
	fma.rn.f32    %f2846, %f2846, 0.9999, 0.01;
	// end inline asm
	// begin inline asm
	fma.rn.f32    %f2848, %f2848, 0.9999, 0.01;
	// end inline asm
	// begin inline asm
	fma.rn.f64    %fd2846, %fd2846, 0.9999, 0.01;
	// end inline asm
	// begin inline asm
	fma.rn.f64    %fd2848, %fd2848, 0.9999, 0.01;
	// end inline asm
	// begin inline asm
	fma.rn.f32    %f2846, %f2846, 0.9999, 0.01;
	// end inline asm
	// begin inline asm
	fma.rn.f32    %f2848, %f2848, 0.9999, 0.01;
	// end inline asm
	// begin inline asm
	fma.rn.f64    %fd2846, %fd2846, 0.9999, 0.01;
	// end inline asm
	// begin inline asm
	fma.rn.f64    %fd2848, %fd2848, 0.9999, 0.01;
	// end inline asm
	// begin inline asm
	fma.rn.f32    %f2846, %f2846, 0.9999, 0.01;
	// end inline asm
	// begin inline asm
	fma.rn.f32    %f2848, %f2848, 0.9999, 0.01;
	// end inline asm
	// begin inline asm
	fma.rn.f64    %fd2846, %fd2846, 0.9999, 0.01;
	// end inline asm
	// begin inline asm
	fma.rn.f64    %fd2848, %fd2848, 0.9999, 0.01;
	// end inline asm
	// begin inline asm
	fma.rn.f32    %f2846, %f2846, 0.9999, 0.01;
	// end inline asm
	// begin inline asm
	fma.rn.f32    %f2848, %f2848, 0.9999, 0.01;
	// end inline asm
	// begin inline asm
	fma.rn.f64    %fd2846, %fd2846, 0.9999, 0.01;
	// end inline asm
	// begin inline asm
	fma.rn.f64    %fd2848, %fd2848, 0.9999, 0.01;
	// end inline asm
	// begin inline asm
	fma.rn.f32    %f2846, %f2846, 0.9999, 0.01;
	// end inline asm
	// begin inline asm
	fma.rn.f32    %f2848, %f2848, 0.9999, 0.01;
	// end inline asm
	// begin inline asm
	fma.rn.f64    %fd2846, %fd2846, 0.9999, 0.01;
	// end inline asm
	// begin inline asm
	fma.rn.f64    %fd2848, %fd2848, 0.9999, 0.01;
	// end inline asm
	// begin inline asm
	fma.rn.f32    %f2846, %f2846, 0.9999, 0.01;
	// end inline asm
	// begin inline asm
	fma.rn.f32    %f2848, %f2848, 0.9999, 0.01;
	// end inline asm
	// begin inline asm
	fma.rn.f64    %fd2846, %fd2846, 0.9999, 0.01;
	// end inline asm
	// begin inline asm
	fma.rn.f64    %fd2848, %fd2848, 0.9999, 0.01;
	// end inline asm
	// begin inline asm
	fma.rn.f32    %f2846, %f2846, 0.9999, 0.01;
	// end inline asm
	// begin inline asm
	fma.rn.f32    %f2848, %f2848, 0.9999, 0.01;
	// end inline asm
	// begin inline asm
	fma.rn.f64    %fd2846, %fd2846, 0.9999, 0.01;
	// end inline asm
	// begin inline asm
	fma.rn.f64    %fd2848, %fd2848, 0.9999, 0.01;
	// end inline asm
	// begin inline asm
	fma.rn.f32    %f2846, %f2846, 0.9999, 0.01;
	// end inline asm
	// begin inline asm
	fma.rn.f32    %f2848, %f2848, 0.9999, 0.01;
	// end inline asm
	// begin inline asm
	fma.rn.f64    %fd2846, %fd2846, 0.9999, 0.01;
	// end inline asm
	// begin inline asm
	fma.rn.f64    %fd2848, %fd2848, 0.9999, 0.01;
	// end inline asm
	// begin inline asm
	fma.rn.f32    %f2846, %f2846, 0.9999, 0.01;
	// end inline asm
	// begin inline asm
	fma.rn.f32    %f2848, %f2848, 0.9999, 0.01;
	// end inline asm
	// begin inline asm
	fma.rn.f64    %fd2846, %fd2846, 0.9999, 0.01;
	// end inline asm
	// begin inline asm
	fma.rn.f64    %fd2848, %fd2848, 0.9999, 0.01;
	// end inline asm
	// begin inline asm
	fma.rn.f32    %f2846, %f2846, 0.9999, 0.01;
	// end inline asm
	// begin inline asm
	fma.rn.f32    %f2848, %f2848, 0.9999, 0.01;
	// end inline asm
	// begin inline asm
	fma.rn.f64    %fd2846, %fd2846, 0.9999, 0.01;
	// end inline asm
	// begin inline asm
	fma.rn.f64    %fd2848, %fd2848, 0.9999, 0.01;
	// end inline asm
	// begin inline asm
	fma.rn.f32    %f2846, %f2846, 0.9999, 0.01;
	// end inline asm
	// begin inline asm
	fma.rn.f32    %f2848, %f2848, 0.9999, 0.01;
	// end inline asm
	// begin inline asm
	fma.rn.f64    %fd2846, %fd2846, 0.9999, 0.01;
	// end inline asm
	// begin inline asm
	fma.rn.f64    %fd2848, %fd2848, 0.9999, 0.01;
	// end inline asm
	// begin inline asm
	fma.rn.f32    %f2846, %f2846, 0.9999, 0.01;
	// end inline asm
	// begin inline asm
	fma.rn.f32    %f2848, %f2848, 0.9999, 0.01;
	// end inline asm
	// begin inline asm
	fma.rn.f64    %fd2846, %fd2846, 0.9999, 0.01;
	// end inline asm
	// begin inline asm
	fma.rn.f64    %fd2848, %fd2848, 0.9999, 0.01;
	// end inline asm
	// begin inline asm
	fma.rn.f32    %f2846, %f2846, 0.9999, 0.01;
	// end inline asm
	// begin inline asm
	fma.rn.f32    %f2848, %f2848, 0.9999, 0.01;
	// end inline asm
	// begin inline asm
	fma.rn.f64    %fd2846, %fd2846, 0.9999, 0.01;
	// end inline asm
	// begin inline asm
	fma.rn.f64    %fd2848, %fd2848, 0.9999, 0.01;
	// end inline asm
	// begin inline asm
	fma.rn.f32    %f2846, %f2846, 0.9999, 0.01;
	// end inline asm
	// begin inline asm
	fma.rn.f32    %f2848, %f2848, 0.9999, 0.01;
	// end inline asm
	// begin inline asm
	fma.rn.f64    %fd2846, %fd2846, 0.9999, 0.01;
	// end inline asm
	// begin inline asm
	fma.rn.f64    %fd2848, %fd2848, 0.9999, 0.01;
	// end inline asm
	// begin inline asm
	fma.rn.f32    %f2846, %f2846, 0.9999, 0.01;
	// end inline asm
	// begin inline asm
	fma.rn.f32    %f2848, %f2848, 0.9999, 0.01;
	// end inline asm
	// begin inline asm
	fma.rn.f64    %fd2846, %fd2846, 0.9999, 0.01;
	// end inline asm
	// begin inline asm
	fma.rn.f64    %fd2848, %fd2848, 0.9999, 0.01;
	// end inline asm
	// begin inline asm
	fma.rn.f32    %f2846, %f2846, 0.9999, 0.01;
	// end inline asm
	// begin inline asm
	fma.rn.f32    %f2848, %f2848, 0.9999, 0.01;
	// end inline asm
	// begin inline asm
	fma.rn.f64    %fd2846, %fd2846, 0.9999, 0.01;
	// end inline asm
	// begin inline asm
	fma.rn.f64    %fd2848, %fd2848, 0.9999, 0.01;
	// end inline asm
	// begin inline asm
	fma.rn.f32    %f2846, %f2846, 0.9999, 0.01;
	// end inline asm
	// begin inline asm
	fma.rn.f32    %f2848, %f2848, 0.9999, 0.01;
	// end inline asm
	// begin inline asm
	fma.rn.f64    %fd2846, %fd2846, 0.9999, 0.01;
	// end inline asm
	// begin inline asm
	fma.rn.f64    %fd2848, %fd2848, 0.9999, 0.01;
	// end inline asm
	// begin inline asm
	fma.rn.f32    %f2846, %f2846, 0.9999, 0.01;
	// end inline asm
	// begin inline asm
	fma.rn.f32    %f2848, %f2848, 0.9999, 0.01;
	// end inline asm
	// begin inline asm
	fma.rn.f64    %fd2846, %fd2846, 0.9999, 0.01;
	// end inline asm
	// begin inline asm
	fma.rn.f64    %fd2848, %fd2848, 0.9999, 0.01;
	// end inline asm
	// begin inline asm
	fma.rn.f32    %f2846, %f2846, 0.9999, 0.01;
	// end inline asm
	// begin inline asm
	fma.rn.f32    %f2848, %f2848, 0.9999, 0.01;
	// end inline asm
	// begin inline asm
	fma.rn.f64    %fd2846, %fd2846, 0.9999, 0.01;
	// end inline asm
	// begin inline asm
	fma.rn.f64    %fd2848, %fd2848, 0.9999, 0.01;
	// end inline asm
	// begin inline asm
	fma.rn.f32    %f2846, %f2846, 0.9999, 0.01;
	// end inline asm
	// begin inline asm
	fma.rn.f32    %f2848, %f2848, 0.9999, 0.01;
	// end inline asm
	// begin inline asm
	fma.rn.f64    %fd2846, %fd2846, 0.9999, 0.01;
	// end inline asm
	// begin inline asm
	fma.rn.f64    %fd2848, %fd2848, 0.9999, 0.01;
	// end inline asm
	// begin inline asm
	fma.rn.f32    %f2846, %f2846, 0.9999, 0.01;
	// end inline asm
	// begin inline asm
	fma.rn.f32    %f2848, %f2848, 0.9999, 0.01;
	// end inline asm
	// begin inline asm
	fma.rn.f64    %fd2846, %fd2846, 0.9999, 0.01;
	// end inline asm
	// begin inline asm
	fma.rn.f64    %fd2848, %fd2848, 0.9999, 0.01;
	// end inline asm
	// begin inline asm
	fma.rn.f32    %f2846, %f2846, 0.9999, 0.01;
	// end inline asm
	// begin inline asm
	fma.rn.f32    %f2848, %f2848, 0.9999, 0.01;
	// end inline asm
	// begin inline asm
	fma.rn.f64    %fd2846, %fd2846, 0.9999, 0.01;
	// end inline asm
	// begin inline asm
	fma.rn.f64    %fd2848, %fd2848, 0.9999, 0.01;
	// end inline asm
	// begin inline asm
	fma.rn.f32    %f2846, %f2846, 0.9999, 0.01;
	// end inline asm
	// begin inline asm
	fma.rn.f32    %f2848, %f2848, 0.9999, 0.01;
	// end inline asm
	// begin inline asm
	fma.rn.f64    %fd2846, %fd2846, 0.9999, 0.01;
	// end inline asm
	// begin inline asm
	fma.rn.f64    %fd2848, %fd2848, 0.9999, 0.01;
	// end inline asm
	// begin inline asm
	fma.rn.f32    %f2846, %f2846, 0.9999, 0.01;
	// end inline asm
	// begin inline asm
	fma.rn.f32    %f2848, %f2848, 0.9999, 0.01;
	// end inline asm
	// begin inline asm
	fma.rn.f64    %fd2846, %fd2846, 0.9999, 0.01;
	// end inline asm
	// begin inline asm
	fma.rn.f64    %fd2848, %fd2848, 0.9999, 0.01;
	// end inline asm
	// begin inline asm
	fma.rn.f32    %f2846, %f2846, 0.9999, 0.01;
	// end inline asm
	// begin inline asm
	fma.rn.f32    %f2848, %f2848, 0.9999, 0.01;
	// end inline asm
	// begin inline asm
	fma.rn.f64    %fd2846, %fd2846, 0.9999, 0.01;
	// end inline asm
	// begin inline asm
	fma.rn.f64    %fd2848, %fd2848, 0.9999, 0.01;
	// end inline asm
	// begin inline asm
	fma.rn.f32    %f2846, %f2846, 0.9999, 0.01;
	// end inline asm
	// begin inline asm
	fma.rn.f32    %f2848, %f2848, 0.9999, 0.01;
	// end inline asm
	// begin inline asm
	fma.rn.f64    %fd2846, %fd2846, 0.9999, 0.01;
	// end inline asm
	// begin inline asm
	fma.rn.f64    %fd2848, %fd2848, 0.9999, 0.01;
	// end inline asm
	// begin inline asm
	fma.rn.f32    %f2846, %f2846, 0.9999, 0.01;
	// end inline asm
	// begin inline asm
	fma.rn.f32    %f2848, %f2848, 0.9999, 0.01;
	// end inline asm
	// begin inline asm
	fma.rn.f64    %fd2846, %fd2846, 0.9999, 0.01;
	// end inline asm
	// begin inline asm
	fma.rn.f64    %fd2848, %fd2848, 0.9999, 0.01;
	// end inline asm
	// begin inline asm
	fma.rn.f32    %f2846, %f2846, 0.9999, 0.01;
	// end inline asm
	// begin inline asm
	fma.rn.f32    %f2848, %f2848, 0.9999, 0.01;
	// end inline asm
	// begin inline asm
	fma.rn.f64    %fd2846, %fd2846, 0.9999, 0.01;
	// end inline asm
	// begin inline asm
	fma.rn.f64    %fd2848, %fd2848, 0.9999, 0.01;
	// end inline asm
	// begin inline asm
	fma.rn.f32    %f2846, %f2846, 0.9999, 0.01;
	// end inline asm
	// begin inline asm
	fma.rn.f32    %f2848, %f2848, 0.9999, 0.01;
	// end inline asm
	// begin inline asm
	fma.rn.f64    %fd2846, %fd2846, 0.9999, 0.01;
	// end inline asm
	// begin inline asm
	fma.rn.f64    %fd2848, %fd2848, 0.9999, 0.01;
	// end inline asm
	// begin inline asm
	fma.rn.f32    %f2846, %f2846, 0.9999, 0.01;
	// end inline asm
	// begin inline asm
	fma.rn.f32    %f2848, %f2848, 0.9999, 0.01;
	// end inline asm
	// begin inline asm
	fma.rn.f64    %fd2846, %fd2846, 0.9999, 0.01;
	// end inline asm
	// begin inline asm
	fma.rn.f64    %fd2848, %fd2848, 0.9999, 0.01;
	// end inline asm
	// begin inline asm
	fma.rn.f32    %f2846, %f2846, 0.9999, 0.01;
	// end inline asm
	// begin inline asm
	fma.rn.f32    %f2848, %f2848, 0.9999, 0.01;
	// end inline asm
	// begin inline asm
	fma.rn.f64    %fd2846, %fd2846, 0.9999, 0.01;
	// end inline asm
	// begin inline asm
	fma.rn.f64    %fd2848, %fd2848, 0.9999, 0.01;
	// end inline asm
	// begin inline asm
	fma.rn.f32    %f2846, %f2846, 0.9999, 0.01;
	// end inline asm
	// begin inline asm
	fma.rn.f32    %f2848, %f2848, 0.9999, 0.01;
	// end inline asm
	// begin inline asm
	fma.rn.f64    %fd2846, %fd2846, 0.9999, 0.01;
	// end inline asm
	// begin inline asm
	fma.rn.f64    %fd2848, %fd2848, 0.9999, 0.01;
	// end inline asm
	// begin inline asm
	fma.rn.f32    %f2846, %f2846, 0.9999, 0.01;
	// end inline asm
	// begin inline asm
	fma.rn.f32    %f2848, %f2848, 0.9999, 0.01;
	// end inline asm
	// begin inline asm
	fma.rn.f64    %fd2846, %fd2846, 0.9999, 0.01;
	// end inline asm
	// begin inline asm
	fma.rn.f64    %fd2848, %fd2848, 0.9999, 0.01;
	// end inline asm
	// begin inline asm
	fma.rn.f32    %f2846, %f2846, 0.9999, 0.01;
	// end inline asm
	// begin inline asm
	fma.rn.f32    %f2848, %f2848, 0.9999, 0.01;
	// end inline asm
	// begin inline asm
	fma.rn.f64    %fd2846, %fd2846, 0.9999, 0.01;
	// end inline asm
	// begin inline asm
	fma.rn.f64    %fd2848, %fd2848, 0.9999, 0.01;
	// end inline asm
	// begin inline asm
	fma.rn.f32    %f2846, %f2846, 0.9999, 0.01;
	// end inline asm
	// begin inline asm
	fma.rn.f32    %f2848, %f2848, 0.9999, 0.01;
	// end inline asm
	// begin inline asm
	fma.rn.f64    %fd2846, %fd2846, 0.9999, 0.01;
	// end inline asm
	// begin inline asm
	fma.rn.f64    %fd2848, %fd2848, 0.9999, 0.01;
	// end inline asm
	// begin inline asm
	fma.rn.f32    %f2846, %f2846, 0.9999, 0.01;
	// end inline asm
	// begin inline asm
	fma.rn.f32    %f2848, %f2848, 0.9999, 0.01;
	// end inline asm
	// begin inline asm
	fma.rn.f64    %fd2846, %fd2846, 0.9999, 0.01;
	// end inline asm
	// begin inline asm
	fma.rn.f64    %fd2848, %fd2848, 0.9999, 0.01;
	// end inline asm
	// begin inline asm
	fma.rn.f32    %f2846, %f2846, 0.9999, 0.01;
	// end inline asm
	// begin inline asm
	fma.rn.f32    %f2848, %f2848, 0.9999, 0.01;
	// end inline asm
	// begin inline asm
	fma.rn.f64    %fd2846, %fd2846, 0.9999, 0.01;
	// end inline asm
	// begin inline asm
	fma.rn.f64    %fd2848, %fd2848, 0.9999, 0.01;
	// end inline asm
	// begin inline asm
	fma.rn.f32    %f2846, %f2846, 0.9999, 0.01;
	// end inline asm
	// begin inline asm
	fma.rn.f32    %f2848, %f2848, 0.9999, 0.01;
	// end inline asm
	// begin inline asm
	fma.rn.f64    %fd2846, %fd2846, 0.9999, 0.01;
	// end inline asm
	// begin inline asm
	fma.rn.f64    %fd2848, %fd2848, 0.9999, 0.01;
	// end inline asm
	// begin inline asm
	fma.rn.f32    %f2846, %f2846, 0.9999, 0.01;
	// end inline asm
	// begin inline asm
	fma.rn.f32    %f2848, %f2848, 0.9999, 0.01;
	// end inline asm
	// begin inline asm
	fma.rn.f64    %fd2846, %fd2846, 0.9999, 0.01;
	// end inline asm
	// begin inline asm
	fma.rn.f64    %fd2848, %fd2848, 0.9999, 0.01;
	// end inline asm
	// begin inline asm
	fma.rn.f32    %f2846, %f2846, 0.9999, 0.01;
	// end inline asm
	// begin inline asm
	fma.rn.f32    %f2848, %f2848, 0.9999, 0.01;
	// end inline asm
	// begin inline asm
	fma.rn.f64    %fd2846, %fd2846, 0.9999, 0.01;
	// end inline asm
	// begin inline asm
	fma.rn.f64    %fd2848, %fd2848, 0.9999, 0.01;
	// end inline asm
	// begin inline asm
	fma.rn.f32    %f2846, %f2846, 0.9999, 0.01;
	// end inline asm
	// begin inline asm
	fma.rn.f32    %f2848, %f2848, 0.9999, 0.01;
	// end inline asm
	// begin inline asm
	fma.rn.f64    %fd2846, %fd2846, 0.9999, 0.01;
	// end inline asm
	// begin inline asm
	fma.rn.f64    %fd2848, %fd2848, 0.9999, 0.01;
	// end inline asm
	// begin inline asm
	fma.rn.f32    %f2846, %f2846, 0.9999, 0.01;
	// end inline asm
	// begin inline asm
	fma.rn.f32    %f2848, %f2848, 0.9999, 0.01;
	// end inline asm
	// begin inline asm
	fma.rn.f64    %fd2846, %fd2846, 0.9999, 0.01;
	// end inline asm
	// begin inline asm
	fma.rn.f64    %fd2848, %fd2848, 0.9999, 0.01;
	// end inline asm
	// begin inline asm
	fma.rn.f32    %f2846, %f2846, 0.9999, 0.01;
	// end inline asm
	// begin inline asm
	fma.rn.f32    %f2848, %f2848, 0.9999, 0.01;
	// end inline asm
	// begin inline asm
	fma.rn.f64    %fd2846, %fd2846, 0.9999, 0.01;
	// end inline asm
	// begin inline asm
	fma.rn.f64    %fd2848, %fd2848, 0.9999, 0.01;
	// end inline asm
	// begin inline asm
	fma.rn.f32    %f2846, %f2846, 0.9999, 0.01;
	// end inline asm
	// begin inline asm
	fma.rn.f32    %f2848, %f2848, 0.9999, 0.01;
	// end inline asm
	// begin inline asm
	fma.rn.f64    %fd2846, %fd2846, 0.9999, 0.01;
	// end inline asm
	// begin inline asm
	fma.rn.f64    %fd2848, %fd2848, 0.9999, 0.01;
	// end inline asm
	// begin inline asm
	fma.rn.f32    %f2846, %f2846, 0.9999, 0.01;
	// end inline asm
	// begin inline asm
	fma.rn.f32    %f2848, %f2848, 0.9999, 0.01;
	// end inline asm
	// begin inline asm
	fma.rn.f64    %fd2846, %fd2846, 0.9999, 0.01;
	// end inline asm
	// begin inline asm
	fma.rn.f64    %fd2848, %fd2848, 0.9999, 0.01;
	// end inline asm
	// begin inline asm
	fma.rn.f32    %f2846, %f2846, 0.9999, 0.01;
	// end inline asm
	// begin inline asm
	fma.rn.f32    %f2848, %f2848, 0.9999, 0.01;
	// end inline asm
	// begin inline asm
	fma.rn.f64    %fd2846, %fd2846, 0.9999, 0.01;
	// end inline asm
	// begin inline asm
	fma.rn.f64    %fd2848, %fd2848, 0.9999, 0.01;
	// end inline asm
	// begin inline asm
	fma.rn.f32    %f2846, %f2846, 0.9999, 0.01;
	// end inline asm
	// begin inline asm
	fma.rn.f32    %f2848, %f2848, 0.9999, 0.01;
	// end inline asm
	// begin inline asm
	fma.rn.f64    %fd2846, %fd2846, 0.9999, 0.01;
	// end inline asm
	// begin inline asm
	fma.rn.f64    %fd2848, %fd2848, 0.9999, 0.01;
	// end inline asm
	// begin inline asm
	fma.rn.f32    %f2846, %f2846, 0.9999, 0.01;
	// end inline asm
	// begin inline asm
	fma.rn.f32    %f2848, %f2848, 0.9999, 0.01;
	// end inline asm
	// begin inline asm
	fma.rn.f64    %fd2846, %fd2846, 0.9999, 0.01;
	// end inline asm
	// begin inline asm
	fma.rn.f64    %fd2848, %fd2848, 0.9999, 0.01;
	// end inline asm
	// begin inline asm
	fma.rn.f32    %f2846, %f2846, 0.9999, 0.01;
	// end inline asm
	// begin inline asm
	fma.rn.f32    %f2848, %f2848, 0.9999, 0.01;
	// end inline asm
	// begin inline asm
	fma.rn.f64    %fd2846, %fd2846, 0.9999, 0.01;
	// end inline asm
	// begin inline asm
	fma.rn.f64    %fd2848, %fd2848, 0.9999, 0.01;
	// end inline asm
	// begin inline asm
	fma.rn.f32    %f2846, %f2846, 0.9999, 0.01;
	// end inline asm
	// begin inline asm
	fma.rn.f32    %f2848, %f2848, 0.9999, 0.01;
	// end inline asm
	// begin inline asm
	fma.rn.f64    %fd2846, %fd2846, 0.9999, 0.01;
	// end inline asm
	// begin inline asm
	fma.rn.f64    %fd2848, %fd2848, 0.9999, 0.01;
	// end inline asm
	// begin inline asm
	fma.rn.f32    %f2846, %f2846, 0.9999, 0.01;
	// end inline asm
	// begin inline asm
	fma.rn.f32    %f2848, %f2848, 0.9999, 0.01;
	// end inline asm
	// begin inline asm
	fma.rn.f64    %fd2846, %fd2846, 0.9999, 0.01;
	// end inline asm
	// begin inline asm
	fma.rn.f64    %fd2848, %fd2848, 0.9999, 0.01;
	// end inline asm
	// begin inline asm
	fma.rn.f32    %f2846, %f2846, 0.9999, 0.01;
	// end inline asm
	// begin inline asm
	fma.rn.f32    %f2848, %f2848, 0.9999, 0.01;
	// end inline asm
	// begin inline asm
	fma.rn.f64    %fd2846, %fd2846, 0.9999, 0.01;
	// end inline asm
	// begin inline asm
	fma.rn.f64    %fd2848, %fd2848, 0.9999, 0.01;
	// end inline asm
	// begin inline asm
	fma.rn.f32    %f2846, %f2846, 0.9999, 0.01;
	// end inline asm
	// begin inline asm
	fma.rn.f32    %f2848, %f2848, 0.9999, 0.01;
	// end inline asm
	// begin inline asm
	fma.rn.f64    %fd2846, %fd2846, 0.9999, 0.01;
	// end inline asm
	// begin inline asm
	fma.rn.f64    %fd2848, %fd2848, 0.9999, 0.01;
	// end inline asm
	// begin inline asm
	fma.rn.f32    %f2846, %f2846, 0.9999, 0.01;
	// end inline asm
	// begin inline asm
	fma.rn.f32    %f2848, %f2848, 0.9999, 0.01;
	// end inline asm
	// begin inline asm
	fma.rn.f64    %fd2846, %fd2846, 0.9999, 0.01;
	// end inline asm
	// begin inline asm
	fma.rn.f64    %fd2848, %fd2848, 0.9999, 0.01;
	// end inline asm
	// begin inline asm
	fma.rn.f32    %f2846, %f2846, 0.9999, 0.01;
	// end inline asm
	// begin inline asm
	fma.rn.f32    %f2848, %f2848, 0.9999, 0.01;
	// end inline asm
	// begin inline asm
	fma.rn.f64    %fd2846, %fd2846, 0.9999, 0.01;
	// end inline asm
	// begin inline asm
	fma.rn.f64    %fd2848, %fd2848, 0.9999, 0.01;
	// end inline asm
	// begin inline asm
	fma.rn.f32    %f2846, %f2846, 0.9999, 0.01;
	// end inline asm
	// begin inline asm
	fma.rn.f32    %f2848, %f2848, 0.9999, 0.01;
	// end inline asm
	// begin inline asm
	fma.rn.f64    %fd2846, %fd2846, 0.9999, 0.01;
	// end inline asm
	// begin inline asm
	fma.rn.f64    %fd2848, %fd2848, 0.9999, 0.01;
	// end inline asm
	// begin inline asm
	fma.rn.f32    %f2846, %f2846, 0.9999, 0.01;
	// end inline asm
	// begin inline asm
	fma.rn.f32    %f2848, %f2848, 0.9999, 0.01;
	// end inline asm
	// begin inline asm
	fma.rn.f64    %fd2846, %fd2846, 0.9999, 0.01;
	// end inline asm
	// begin inline asm
	fma.rn.f64    %fd2848, %fd2848, 0.9999, 0.01;
	// end inline asm
	// begin inline asm
	fma.rn.f32    %f2846, %f2846, 0.9999, 0.01;
	// end inline asm
	// begin inline asm
	fma.rn.f32    %f2848, %f2848, 0.9999, 0.01;
	// end inline asm
	// begin inline asm
	fma.rn.f64    %fd2846, %fd2846, 0.9999, 0.01;
	// end inline asm
	// begin inline asm
	fma.rn.f64    %fd2848, %fd2848, 0.9999, 0.01;
	// end inline asm
	// begin inline asm
	fma.rn.f32    %f2846, %f2846, 0.9999, 0.01;
	// end inline asm
	// begin inline asm
	fma.rn.f32    %f2848, %f2848, 0.9999, 0.01;
	// end inline asm
	// begin inline asm
	fma.rn.f64    %fd2846, %fd2846, 0.9999, 0.01;
	// end inline asm
	// begin inline asm
	fma.rn.f64    %fd2848, %fd2848, 0.9999, 0.01;
	// end inline asm
	// begin inline asm
	fma.rn.f32    %f2846, %f2846, 0.9999, 0.01;
	// end inline asm
	// begin inline asm
	fma.rn.f32    %f2848, %f2848, 0.9999, 0.01;
	// end inline asm
	// begin inline asm
	fma.rn.f64    %fd2846, %fd2846, 0.9999, 0.01;
	// end inline asm
	// begin inline asm
	fma.rn.f64    %fd2848, %fd2848, 0.9999, 0.01;
	// end inline asm
	// begin inline asm
	fma.rn.f32    %f2846, %f2846, 0.9999, 0.01;
	// end inline asm
	// begin inline asm
	fma.rn.f32    %f2848, %f2848, 0.9999, 0.01;
	// end inline asm
	// begin inline asm
	fma.rn.f64    %fd2846, %fd2846, 0.9999, 0.01;
	// end inline asm
	// begin inline asm
	fma.rn.f64    %fd2848, %fd2848, 0.9999, 0.01;
	// end inline asm
	// begin inline asm
	fma.rn.f32    %f2846, %f2846, 0.9999, 0.01;
	// end inline asm
	// begin inline asm
	fma.rn.f32    %f2848, %f2848, 0.9999, 0.01;
	// end inline asm
	// begin inline asm
	fma.rn.f64    %fd2846, %fd2846, 0.9999, 0.01;
	// end inline asm
	// begin inline asm
	fma.rn.f64    %fd2848, %fd2848, 0.9999, 0.01;
	// end inline asm
	// begin inline asm
	fma.rn.f32    %f2846, %f2846, 0.9999, 0.01;
	// end inline asm
	// begin inline asm
	fma.rn.f32    %f2848, %f2848, 0.9999, 0.01;
	// end inline asm
	// begin inline asm
	fma.rn.f64    %fd2846, %fd2846, 0.9999, 0.01;
	// end inline asm
	// begin inline asm
	fma.rn.f64    %fd2848, %fd2848, 0.9999, 0.01;
	// end inline asm
	// begin inline asm
	fma.rn.f32    %f2846, %f2846, 0.9999, 0.01;
	// end inline asm
	// begin inline asm
	fma.rn.f32    %f2848, %f2848, 0.9999, 0.01;
	// end inline asm
	// begin inline asm
	fma.rn.f64    %fd2846, %fd2846, 0.9999, 0.01;
	// end inline asm
	// begin inline asm
	fma.rn.f64    %fd2848, %fd2848, 0.9999, 0.01;
	// end inline asm
	// begin inline asm
	fma.rn.f32    %f2846, %f2846, 0.9999, 0.01;
	// end inline asm
	// begin inline asm
	fma.rn.f32    %f2848, %f2848, 0.9999, 0.01;
	// end inline asm
	// begin inline asm
	fma.rn.f64    %fd2846, %fd2846, 0.9999, 0.01;
	// end inline asm
	// begin inline asm
	fma.rn.f64    %fd2848, %fd2848, 0.9999, 0.01;
	// end inline asm
	// begin inline asm
	fma.rn.f32    %f2846, %f2846, 0.9999, 0.01;
	// end inline asm
	// begin inline asm
	fma.rn.f32    %f2848, %f2848, 0.9999, 0.01;
	// end inline asm
	// begin inline asm
	fma.rn.f64    %fd2846, %fd2846, 0.9999, 0.01;
	// end inline asm
	// begin inline asm
	fma.rn.f64    %fd2848, %fd2848, 0.9999, 0.01;
	// end inline asm
	// begin inline asm
	fma.rn.f32    %f2846, %f2846, 0.9999, 0.01;
	// end inline asm
	// begin inline asm
	fma.rn.f32    %f2848, %f2848, 0.9999, 0.01;
	// end inline asm
	// begin inline asm
	fma.rn.f64    %fd2846, %fd2846, 0.9999, 0.01;
	// end inline asm
	// begin inline asm
	fma.rn.f64    %fd2848, %fd2848, 0.9999, 0.01;
	// end inline asm
	// begin inline asm
	fma.rn.f32    %f2846, %f2846, 0.9999, 0.01;
	// end inline asm
	// begin inline asm
	fma.rn.f32    %f2848, %f2848, 0.9999, 0.01;
	// end inline asm
	// begin inline asm
	fma.rn.f64    %fd2846, %fd2846, 0.9999, 0.01;
	// end inline asm
	// begin inline asm
	fma.rn.f64    %fd2848, %fd2848, 0.9999, 0.01;
	// end inline asm
	// begin inline asm
	fma.rn.f32    %f2846, %f2846, 0.9999, 0.01;
	// end inline asm
	// begin inline asm
	fma.rn.f32    %f2848, %f2848, 0.9999, 0.01;
	// end inline asm
	// begin inline asm
	fma.rn.f64    %fd2846, %fd2846, 0.9999, 0.01;
	// end inline asm
	// begin inline asm
	fma.rn.f64    %fd2848, %fd2848, 0.9999, 0.01;
	// end inline asm
	// begin inline asm
	fma.rn.f32    %f2846, %f2846, 0.9999, 0.01;
	// end inline asm
	// begin inline asm
	fma.rn.f32    %f2848, %f2848, 0.9999, 0.01;
	// end inline asm
	// begin inline asm
	fma.rn.f64    %fd2846, %fd2846, 0.9999, 0.01;
	// end inline asm
	// begin inline asm
	fma.rn.f64    %fd2848, %fd2848, 0.9999, 0.01;
	// end inline asm
	// begin inline asm
	fma.rn.f32    %f2846, %f2846, 0.9999, 0.01;
	// end inline asm
	// begin inline asm
	fma.rn.f32    %f2848, %f2848, 0.9999, 0.01;
	// end inline asm
	// begin inline asm
	fma.rn.f64    %fd2846, %fd2846, 0.9999, 0.01;
	// end inline asm
	// begin inline asm
	fma.rn.f64    %fd2848, %fd2848, 0.9999, 0.01;
	// end inline asm
	// begin inline asm
	fma.rn.f32    %f2846, %f2846, 0.9999, 0.01;
	// end inline asm
	// begin inline asm
	fma.rn.f32    %f2848, %f2848, 0.9999, 0.01;
	// end inline asm
	// begin inline asm
	fma.rn.f64    %fd2846, %fd2846, 0.9999, 0.01;
	// end inline asm
	// begin inline asm
	fma.rn.f64    %fd2848, %fd2848, 0.9999, 0.01;
	// end inline asm
	// begin inline asm
	fma.rn.f32    %f2846, %f2846, 0.9999, 0.01;
	// end inline asm
	// begin inline asm
	fma.rn.f32    %f2848, %f2848, 0.9999, 0.01;
	// end inline asm
	// begin inline asm
	fma.rn.f64    %fd2846, %fd2846, 0.9999, 0.01;
	// end inline asm
	// begin inline asm
	fma.rn.f64    %fd2848, %fd2848, 0.9999, 0.01;
	// end inline asm
	// begin inline asm
	fma.rn.f32    %f2846, %f2846, 0.9999, 0.01;
	// end inline asm
	// begin inline asm
	fma.rn.f32    %f2848, %f2848, 0.9999, 0.01;
	// end inline asm
	// begin inline asm
	fma.rn.f64    %fd2846, %fd2846, 0.9999, 0.01;
	// end inline asm
	// begin inline asm
	fma.rn.f64    %fd2848, %fd2848, 0.9999, 0.01;
	// end inline asm
	// begin inline asm
	fma.rn.f32    %f2846, %f2846, 0.9999, 0.01;
	// end inline asm
	// begin inline asm
	fma.rn.f32    %f2848, %f2848, 0.9999, 0.01;
	// end inline asm
	// begin inline asm
	fma.rn.f64    %fd2846, %fd2846, 0.9999, 0.01;
	// end inline asm
	// begin inline asm
	fma.rn.f64    %fd2848, %fd2848, 0.9999, 0.01;
	// end inline asm
	// begin inline asm
	fma.rn.f32    %f2846, %f2846, 0.9999, 0.01;
	// end inline asm
	// begin inline asm
	fma.rn.f32    %f2848, %f2848, 0.9999, 0.01;
	// end inline asm
	// begin inline asm
	fma.rn.f64    %fd2846, %fd2846, 0.9999, 0.01;
	// end inline asm
	// begin inline asm
	fma.rn.f64    %fd2848, %fd2848, 0.9999, 0.01;
	// end inline asm
	// begin inline asm
	fma.rn.f32    %f2846, %f2846, 0.9999, 0.01;
	// end inline asm
	// begin inline asm
	fma.rn.f32    %f2848, %f2848, 0.9999, 0.01;
	// end inline asm
	// begin inline asm
	fma.rn.f64    %fd2846, %fd2846, 0.9999, 0.01;
	// end inline asm
	// begin inline asm
	fma.rn.f64    %fd2848, %fd2848, 0.9999, 0.01;
	// end inline asm
	// begin inline asm
	fma.rn.f32    %f2846, %f2846, 0.9999, 0.01;
	// end inline asm
	// begin inline asm
	fma.rn.f32    %f2848, %f2848, 0.9999, 0.01;
	// end inline asm
	// begin inline asm
	fma.rn.f64    %fd2846, %fd2846, 0.9999, 0.01;
	// end inline asm
	// begin inline asm
	fma.rn.f64    %fd2848, %fd2848, 0.9999, 0.01;
	// end inline asm
	// begin inline asm
	fma.rn.f32    %f2846, %f2846, 0.9999, 0.01;
	// end inline asm
	// begin inline asm
	fma.rn.f32    %f2848, %f2848, 0.9999, 0.01;
	// end inline asm
	// begin inline asm
	fma.rn.f64    %fd2846, %fd2846, 0.9999, 0.01;
	// end inline asm
	// begin inline asm
	fma.rn.f64    %fd2848, %fd2848, 0.9999, 0.01;
	// end inline asm
	// begin inline asm
	fma.rn.f32    %f2846, %f2846, 0.9999, 0.01;
	// end inline asm
	// begin inline asm
	fma.rn.f32    %f2848, %f2848, 0.9999, 0.01;
	// end inline asm
	// begin inline asm
	fma.rn.f64    %fd2846, %fd2846, 0.9999, 0.01;
	// end inline asm
	// begin inline asm
	fma.rn.f64    %fd2848, %fd2848, 0.9999, 0.01;
	// end inline asm
	// begin inline asm
	fma.rn.f32    %f2846, %f2846, 0.9999, 0.01;
	// end inline asm
	// begin inline asm
	fma.rn.f32    %f2848, %f2848, 0.9999, 0.01;
	// end inline asm
	// begin inline asm
	fma.rn.f64    %fd2846, %fd2846, 0.9999, 0.01;
	// end inline asm
	// begin inline asm
	fma.rn.f64    %fd2848, %fd2848, 0.9999, 0.01;
	// end inline asm
	// begin inline asm
	fma.rn.f32    %f2846, %f2846, 0.9999, 0.01;
	// end inline asm
	// begin inline asm
	fma.rn.f32    %f2848, %f2848, 0.9999, 0.01;
	// end inline asm
	// begin inline asm
	fma.rn.f64    %fd2846, %fd2846, 0.9999, 0.01;
	// end inline asm
	// begin inline asm
	fma.rn.f64    %fd2848, %fd2848, 0.9999, 0.01;
	// end inline asm
	// begin inline asm
	fma.rn.f32    %f2846, %f2846, 0.9999, 0.01;
	// end inline asm
	// begin inline asm
	fma.rn.f32    %f2848, %f2848, 0.9999, 0.01;
	// end inline asm
	// begin inline asm
	fma.rn.f64    %fd2846, %fd2846, 0.9999, 0.01;
	// end inline asm
	// begin inline asm
	fma.rn.f64    %fd2848, %fd2848, 0.9999, 0.01;
	// end inline asm
	// begin inline asm
	fma.rn.f32    %f2846, %f2846, 0.9999, 0.01;
	// end inline asm
	// begin inline asm
	fma.rn.f32    %f2848, %f2848, 0.9999, 0.01;
	// end inline asm
	// begin inline asm
	fma.rn.f64    %fd2846, %fd2846, 0.9999, 0.01;
	// end inline asm
	// begin inline asm
	fma.rn.f64    %fd2848, %fd2848, 0.9999, 0.01;
	// end inline asm
	// begin inline asm
	fma.rn.f32    %f2846, %f2846, 0.9999, 0.01;
	// end inline asm
	// begin inline asm
	fma.rn.f32    %f2848, %f2848, 0.9999, 0.01;
	// end inline asm
	// begin inline asm
	fma.rn.f64    %fd2846, %fd2846, 0.9999, 0.01;
	// end inline asm
	// begin inline asm
	fma.rn.f64    %fd2848, %fd2848, 0.9999, 0.01;
	// end inline asm
	// begin inline asm
	fma.rn.f32    %f2846, %f2846, 0.9999, 0.01;
	// end inline asm
	// begin inline asm
	fma.rn.f32    %f2848, %f2848, 0.9999, 0.01;
	// end inline asm
	// begin inline asm
	fma.rn.f64    %fd2846, %fd2846, 0.9999, 0.01;
	// end inline asm
	// begin inline asm
	fma.rn.f64    %fd2848, %fd2848, 0.9999, 0.01;
	// end inline asm
	// begin inline asm
	fma.rn.f32    %f2846, %f2846, 0.9999, 0.01;
	// end inline asm
	// begin inline asm
	fma.rn.f32    %f2848, %f2848, 0.9999, 0.01;
	// end inline asm
	// begin inline asm
	fma.rn.f64    %fd2846, %fd2846, 0.9999, 0.01;
	// end inline asm
	// begin inline asm
	fma.rn.f64    %fd2848, %fd2848, 0.9999, 0.01;
	// end inline asm
	// begin inline asm
	fma.rn.f32    %f2846, %f2846, 0.9999, 0.01;
	// end inline asm
	// begin inline asm
	fma.rn.f32    %f2848, %f2848, 0.9999, 0.01;
	// end inline asm
	// begin inline asm
	fma.rn.f64    %fd2846, %fd2846, 0.9999, 0.01;
	// end inline asm
	// begin inline asm
	fma.rn.f64    %fd2848, %fd2848, 0.9999, 0.01;
	// end inline asm
	// begin inline asm
	fma.rn.f32    %f2846, %f2846, 0.9999, 0.01;
	// end inline asm
	// begin inline asm
	fma.rn.f32    %f2848, %f2848, 0.9999, 0.01;
	// end inline asm
	// begin inline asm
	fma.rn.f64    %fd2846, %fd2846, 0.9999, 0.01;
	// end inline asm
	// begin inline asm
	fma.rn.f64    %fd2848, %fd2848, 0.9999, 0.01;
	// end inline asm
	// begin inline asm
	fma.rn.f32    %f2846, %f2846, 0.9999, 0.01;
	// end inline asm
	// begin inline asm
	fma.rn.f32    %f2848, %f2848, 0.9999, 0.01;
	// end inline asm
	mov.f64 	%fd4266, %fd2846;
	// begin inline asm
	fma.rn.f64    %fd4266, %fd4266, 0.9999, 0.01;
	// end inline asm
	mov.f64 	%fd4268, %fd2848;
	// begin inline asm
	fma.rn.f64    %fd4268, %fd4268, 0.9999, 0.01;
	// end inline asm
	mov.f32 	%f4266, %f2846;
	// begin inline asm
	fma.rn.f32    %f4266, %f4266, 0.9999, 0.01;
	// end inline asm
	mov.f32 	%f4268, %f2848;
	// begin inline asm
	fma.rn.f32    %f4268, %f4268, 0.9999, 0.01;
	// end inline asm
	// begin inline asm
	fma.rn.f64    %fd4266, %fd4266, 0.9999, 0.01;
	// end inline asm
	// begin inline asm
	fma.rn.f64    %fd4268, %fd4268, 0.9999, 0.01;
	// end inline asm
	// begin inline asm
	fma.rn.f32    %f4266, %f4266, 0.9999, 0.01;
	// end inline asm
	// begin inline asm
	fma.rn.f32    %f4268, %f4268, 0.9999, 0.01;
	// end inline asm
	// begin inline asm
	fma.rn.f64    %fd4266, %fd4266, 0.9999, 0.01;
	// end inline asm
	// begin inline asm
	fma.rn.f64    %fd4268, %fd4268, 0.9999, 0.01;
	// end inline asm
	// begin inline asm
	fma.rn.f32    %f4266, %f4266, 0.9999, 0.01;
	// end inline asm
	// begin inline asm
	fma.rn.f32    %f4268, %f4268, 0.9999, 0.01;
	// end inline asm
	// begin inline asm
	fma.rn.f64    %fd4266, %fd4266, 0.9999, 0.01;
	// end inline asm
	// begin inline asm
	fma.rn.f64    %fd4268, %fd4268, 0.9999, 0.01;
	// end inline asm
	// begin inline asm
	fma.rn.f32    %f4266, %f4266, 0.9999, 0.01;
	// end inline asm
	// begin inline asm
	fma.rn.f32    %f4268, %f4268, 0.9999, 0.01;
	// end inline asm
	// begin inline asm
	fma.rn.f64    %fd4266, %fd4266, 0.9999, 0.01;
	// end inline asm
	// begin inline asm
	fma.rn.f64    %fd4268, %fd4268, 0.9999, 0.01;
	// end inline asm
	// begin inline asm
	fma.rn.f32    %f4266, %f4266, 0.9999, 0.01;
	// end inline asm
	// begin inline asm
	fma.rn.f32    %f4268, %f4268, 0.9999, 0.01;
	// end inline asm
	// begin inline asm
	fma.rn.f64    %fd4266, %fd4266, 0.9999, 0.01;
	// end inline asm
	// begin inline asm
	fma.rn.f64    %fd4268, %fd4268, 0.9999, 0.01;
	// end inline asm
	// begin inline asm
	fma.rn.f32    %f4266, %f4266, 0.9999, 0.01;
	// end inline asm
	// begin inline asm
	fma.rn.f32    %f4268, %f4268, 0.9999, 0.01;
	// end inline asm
	// begin inline asm
	fma.rn.f64    %fd4266, %fd4266, 0.9999, 0.01;
	// end inline asm
	// begin inline asm
	fma.rn.f64    %fd4268, %fd4268, 0.9999, 0.01;
	// end inline asm
	// begin inline asm
	fma.rn.f32    %f4266, %f4266, 0.9999, 0.01;
	// end inline asm
	// begin inline asm
	fma.rn.f32    %f4268, %f4268, 0.9999, 0.01;
	// end inline asm
	// begin inline asm
	fma.rn.f64    %fd4266, %fd4266, 0.9999, 0.01;
	// end inline asm
	// begin inline asm
	fma.rn.f64    %fd4268, %fd4268, 0.9999, 0.01;
	// end inline asm
	// begin inline asm
	fma.rn.f32    %f4266, %f4266, 0.9999, 0.01;
	// end inline asm
	// begin inline asm
	fma.rn.f32    %f4268, %f4268, 0.9999, 0.01;
	// end inline asm
	// begin inline asm
	fma.rn.f64    %fd4266, %fd4266, 0.9999, 0.01;
	// end inline asm
	// begin inline asm
	fma.rn.f64    %fd4268, %fd4268, 0.9999, 0.01;
	// end inline asm
	// begin inline asm
	fma.rn.f32    %f4266, %f4266, 0.9999, 0.01;
	// end inline asm
	// begin inline asm
	fma.rn.f32    %f4268, %f4268, 0.9999, 0.01;
	// end inline asm
	// begin inline asm
	fma.rn.f64    %fd4266, %fd4266, 0.9999, 0.01;
	// end inline asm
	// begin inline asm
	fma.rn.f64    %fd4268, %fd4268, 0.9999, 0.01;
	// end inline asm
	// begin inline asm
	fma.rn.f32    %f4266, %f4266, 0.9999, 0.01;
	// end inline asm
	// begin inline asm
	fma.rn.f32    %f4268, %f4268, 0.9999, 0.01;
	// end inline asm
	// begin inline asm
	fma.rn.f64    %fd4266, %fd4266, 0.9999, 0.01;
	// end inline asm
	// begin inline asm
	fma.rn.f64    %fd4268, %fd4268, 0.9999, 0.01;
	// end inline asm
	// begin inline asm
	fma.rn.f32    %f4266, %f4266, 0.9999, 0.01;
	// end inline asm
	// begin inline asm
	fma.rn.f32    %f4268, %f4268, 0.9999, 0.01;
	// end inline asm
	// begin inline asm
	fma.rn.f64    %fd4266, %fd4266, 0.9999, 0.01;
	// end inline asm
	// begin inline asm
	fma.rn.f64    %fd4268, %fd4268, 0.9999, 0.01;
	// end inline asm
	// begin inline asm
	fma.rn.f32    %f4266, %f4266, 0.9999, 0.01;
	// end inline asm
	// begin inline asm
	fma.rn.f32    %f4268, %f4268, 0.9999, 0.01;
	// end inline asm
	// begin inline asm
	fma.rn.f64    %fd4266, %fd4266, 0.9999, 0.01;
	// end inline asm
	// begin inline asm
	fma.rn.f64    %fd4268, %fd4268, 0.9999, 0.01;
	// end inline asm
	// begin inline asm
	fma.rn.f32    %f4266, %f4266, 0.9999, 0.01;
	// end inline asm
	// begin inline asm
	fma.rn.f32    %f4268, %f4268, 0.9999, 0.01;
	// end inline asm
	// begin inline asm
	fma.rn.f64    %fd4266, %fd4266, 0.9999, 0.01;
	// end inline asm
	// begin inline asm
	fma.rn.f64    %fd4268, %fd4268, 0.9999, 0.01;
	// end inline asm
	// begin inline asm
	fma.rn.f32    %f4266, %f4266, 0.9999, 0.01;
	// end inline asm
	// begin inline asm
	fma.rn.f32    %f4268, %f4268, 0.9999, 0.01;
	// end inline asm
	// begin inline asm
	fma.rn.f64    %fd4266, %fd4266, 0.9999, 0.01;
	// end inline asm
	// begin inline asm
	fma.rn.f64    %fd4268, %fd4268, 0.9999, 0.01;
	// end inline asm
	// begin inline asm
	fma.rn.f32    %f4266, %f4266, 0.9999, 0.01;
	// end inline asm
	// begin inline asm
	fma.rn.f32    %f4268, %f4268, 0.9999, 0.01;
	// end inline asm
	// begin inline asm
	fma.rn.f64    %fd4266, %fd4266, 0.9999, 0.01;
	// end inline asm
	// begin inline asm
	fma.rn.f64    %fd4268, %fd4268, 0.9999, 0.01;
	// end inline asm
	// begin inline asm
	fma.rn.f32    %f4266, %f4266, 0.9999, 0.01;
	// end inline asm
	// begin inline asm
	fma.rn.f32    %f4268, %f4268, 0.9999, 0.01;
	// end inline asm
	// begin inline asm
	fma.rn.f64    %fd4266, %fd4266, 0.9999, 0.01;
	// end inline asm
	// begin inline asm
	fma.rn.f64    %fd4268, %fd4268, 0.9999, 0.01;
	// end inline asm
	// begin inline asm
	fma.rn.f32    %f4266, %f4266, 0.9999, 0.01;
	// end inline asm
	// begin inline asm
	fma.rn.f32    %f4268, %f4268, 0.9999, 0.01;
	// end inline asm
	// begin inline asm
	fma.rn.f64    %fd4266, %fd4266, 0.9999, 0.01;
	// end inline asm
	// begin inline asm
	fma.rn.f64    %fd4268, %fd4268, 0.9999, 0.01;
	// end inline asm
	// begin inline asm
	fma.rn.f32    %f4266, %f4266, 0.9999, 0.01;
	// end inline asm
	// begin inline asm
	fma.rn.f32    %f4268, %f4268, 0.9999, 0.01;
	// end inline asm
	// begin inline asm
	fma.rn.f64    %fd4266, %fd4266, 0.9999, 0.01;
	// end inline asm
	// begin inline asm
	fma.rn.f64    %fd4268, %fd4268, 0.9999, 0.01;
	// end inline asm
	// begin inline asm
	fma.rn.f32    %f4266, %f4266, 0.9999, 0.01;
	// end inline asm
	// begin inline asm
	fma.rn.f32    %f4268, %f4268, 0.9999, 0.01;
	// end inline asm
	// begin inline asm
	fma.rn.f64    %fd4266, %fd4266, 0.9999, 0.01;
	// end inline asm
	// begin inline asm
	fma.rn.f64    %fd4268, %fd4268, 0.9999, 0.01;
	// end inline asm
	// begin inline asm
	fma.rn.f32    %f4266, %f4266, 0.9999, 0.01;
	// end inline asm
	// begin inline asm
	fma.rn.f32    %f4268, %f4268, 0.9999, 0.01;
	// end inline asm
	// begin inline asm
	fma.rn.f64    %fd4266, %fd4266, 0.9999, 0.01;
	// end inline asm
	// begin inline asm
	fma.rn.f64    %fd4268, %fd4268, 0.9999, 0.01;
	// end inline asm
	// begin inline asm
	fma.rn.f32    %f4266, %f4266, 0.9999, 0.01;
	// end inline asm
	// begin inline asm
	fma.rn.f32    %f4268, %f4268, 0.9999, 0.01;
	// end inline asm
	// begin inline asm
	fma.rn.f64    %fd4266, %fd4266, 0.9999, 0.01;
	// end inline asm
	// begin inline asm
	fma.rn.f64    %fd4268, %fd4268, 0.9999, 0.01;
	// end inline asm
	// begin inline asm
	fma.rn.f32    %f4266, %f4266, 0.9999, 0.01;
	// end inline asm
	// begin inline asm
	fma.rn.f32    %f4268, %f4268, 0.9999, 0.01;
	// end inline asm
	// begin inline asm
	fma.rn.f64    %fd4266, %fd4266, 0.9999, 0.01;
	// end inline asm
	// begin inline asm
	fma.rn.f64    %fd4268, %fd4268, 0.9999, 0.01;
	// end inline asm
	// begin inline asm
	fma.rn.f32    %f4266, %f4266, 0.9999, 0.01;
	// end inline asm
	// begin inline asm
	fma.rn.f32    %f4268, %f4268, 0.9999, 0.01;
	// end inline asm
	// begin inline asm
	fma.rn.f64    %fd4266, %fd4266, 0.9999, 0.01;
	// end inline asm
	// begin inline asm
	fma.rn.f64    %fd4268, %fd4268, 0.9999, 0.01;
	// end inline asm
	// begin inline asm
	fma.rn.f32    %f4266, %f4266, 0.9999, 0.01;
	// end inline asm
	// begin inline asm
	fma.rn.f32    %f4268, %f4268, 0.9999, 0.01;
	// end inline asm
	// begin inline asm
	fma.rn.f64    %fd4266, %fd4266, 0.9999, 0.01;
	// end inline asm
	// begin inline asm
	fma.rn.f64    %fd4268, %fd4268, 0.9999, 0.01;
	// end inline asm
	// begin inline asm
	fma.rn.f32    %f4266, %f4266, 0.9999, 0.01;
	// end inline asm
	// begin inline asm
	fma.rn.f32    %f4268, %f4268, 0.9999, 0.01;
	// end inline asm
	// begin inline asm
	fma.rn.f64    %fd4266, %fd4266, 0.9999, 0.01;
	// end inline asm
	// begin inline asm
	fma.rn.f64    %fd4268, %fd4268, 0.9999, 0.01;
	// end inline asm
	// begin inline asm
	fma.rn.f32    %f4266, %f4266, 0.9999, 0.01;
	// end inline asm
	// begin inline asm
	fma.rn.f32    %f4268, %f4268, 0.9999, 0.01;
	// end inline asm
	// begin inline asm
	fma.rn.f64    %fd4266, %fd4266, 0.9999, 0.01;
	// end inline asm
	// begin inline asm
	fma.rn.f64    %fd4268, %fd4268, 0.9999, 0.01;
	// end inline asm
	// begin inline asm
	fma.rn.f32    %f4266, %f4266, 0.9999, 0.01;
	// end inline asm
	// begin inline asm
	fma.rn.f32    %f4268, %f4268, 0.9999, 0.01;
	// end inline asm
	// begin inline asm
	fma.rn.f64    %fd4266, %fd4266, 0.9999, 0.01;
	// end inline asm
	// begin inline asm
	fma.rn.f64    %fd4268, %fd4268, 0.9999, 0.01;
	// end inline asm
	// begin inline asm
	fma.rn.f32    %f4266, %f4266, 0.9999, 0.01;
	// end inline asm
	// begin inline asm
	fma.rn.f32    %f4268, %f4268, 0.9999, 0.01;
	// end inline asm
	// begin inline asm
	fma.rn.f64    %fd4266, %fd4266, 0.9999, 0.01;
	// end inline asm
	// begin inline asm
	fma.rn.f64    %fd4268, %fd4268, 0.9999, 0.01;
	// end inline asm
	// begin inline asm
	fma.rn.f32    %f4266, %f4266, 0.9999, 0.01;
	// end inline asm
	// begin inline asm
	fma.rn.f32    %f4268, %f4268, 0.9999, 0.01;
	// end inline asm
	// begin inline asm
	fma.rn.f64    %fd4266, %fd4266, 0.9999, 0.01;
	// end inline asm
	// begin inline asm
	fma.rn.f64    %fd4268, %fd4268, 0.9999, 0.01;
	// end inline asm
	// begin inline asm
	fma.rn.f32    %f4266, %f4266, 0.9999, 0.01;
	// end inline asm
	// begin inline asm
	fma.rn.f32    %f4268, %f4268, 0.9999, 0.01;
	// end inline asm
	// begin inline asm
	fma.rn.f64    %fd4266, %fd4266, 0.9999, 0.01;
	// end inline asm
	// begin inline asm
	fma.rn.f64    %fd4268, %fd4268, 0.9999, 0.01;
	// end inline asm
	// begin inline asm
	fma.rn.f32    %f4266, %f4266, 0.9999, 0.01;
	// end inline asm
	// begin inline asm
	fma.rn.f32    %f4268, %f4268, 0.9999, 0.01;
	// end inline asm
	// begin inline asm
	fma.rn.f64    %fd4266, %fd4266, 0.9999, 0.01;
	// end inline asm
	// begin inline asm
	fma.rn.f64    %fd4268, %fd4268, 0.9999, 0.01;
	// end inline asm
	// begin inline asm
	fma.rn.f32    %f4266, %f4266, 0.9999, 0.01;
	// end inline asm
	// begin inline asm
	fma.rn.f32    %f4268, %f4268, 0.9999, 0.01;
	// end inline asm
	// begin inline asm
	fma.rn.f64    %fd4266, %fd4266, 0.9999, 0.01;
	// end inline asm
	// begin inline asm
	fma.rn.f64    %fd4268, %fd4268, 0.9999, 0.01;
	// end inline asm
	// begin inline asm
	fma.rn.f32    %f4266, %f4266, 0.9999, 0.01;
	// end inline asm
	// begin inline asm
	fma.rn.f32    %f4268, %f4268, 0.9999, 0.01;
	// end inline asm
	// begin inline asm
	fma.rn.f64    %fd4266, %fd4266, 0.9999, 0.01;
	// end inline asm
	// begin inline asm
	fma.rn.f64    %fd4268, %fd4268, 0.9999, 0.01;
	// end inline asm
	// begin inline asm
	fma.rn.f32    %f4266, %f4266, 0.9999, 0.01;
	// end inline asm
	// begin inline asm
	fma.rn.f32    %f4268, %f4268, 0.9999, 0.01;
	// end inline asm
	// begin inline asm
	fma.rn.f64    %fd4266, %fd4266, 0.9999, 0.01;
	// end inline asm
	// begin inline asm
	fma.rn.f64    %fd4268, %fd4268, 0.9999, 0.01;
	// end inline asm
	// begin inline asm
	fma.rn.f32    %f4266, %f4266, 0.9999, 0.01;
	// end inline asm
	// begin inline asm
	fma.rn.f32    %f4268, %f4268, 0.9999, 0.01;
	// end inline asm
	// begin inline asm
	fma.rn.f64    %fd4266, %fd4266, 0.9999, 0.01;
	// end inline asm
	// begin inline asm
	fma.rn.f64    %fd4268, %fd4268, 0.9999, 0.01;
	// end inline asm
	// begin inline asm
	fma.rn.f32    %f4266, %f4266, 0.9999, 0.01;
	// end inline asm
	// begin inline asm
	fma.rn.f32    %f4268, %f4268, 0.9999, 0.01;
	// end inline asm
	// begin inline asm
	fma.rn.f64    %fd4266, %fd4266, 0.9999, 0.01;
	// end inline asm
	// begin inline asm
	fma.rn.f64    %fd4268, %fd4268, 0.9999, 0.01;
	// end inline asm
	// begin inline asm
	fma.rn.f32    %f4266, %f4266, 0.9999, 0.01;
	// end inline asm
	// begin inline asm
	fma.rn.f32    %f4268, %f4268, 0.9999, 0.01;
	// end inline asm
	// begin inline asm
	fma.rn.f64    %fd4266, %fd4266, 0.9999, 0.01;
	// end inline asm
	// begin inline asm
	fma.rn.f64    %fd4268, %fd4268, 0.9999, 0.01;
	// end inline asm
	// begin inline asm
	fma.rn.f32    %f4266, %f4266, 0.9999, 0.01;
	// end inline asm
	// begin inline asm
	fma.rn.f32    %f4268, %f4268, 0.9999, 0.01;
	// end inline asm
	// begin inline asm
	fma.rn.f64    %fd4266, %fd4266, 0.9999, 0.01;
	// end inline asm
	// begin inline asm
	fma.rn.f64    %fd4268, %fd4268, 0.9999, 0.01;
	// end inline asm
	// begin inline asm
	fma.rn.f32    %f4266, %f4266, 0.9999, 0.01;
	// end inline asm
	// begin inline asm
	fma.rn.f32    %f4268, %f4268, 0.9999, 0.01;
	// end inline asm
	// begin inline asm
	fma.rn.f64    %fd4266, %fd4266, 0.9999, 0.01;
	// end inline asm
	// begin inline asm
	fma.rn.f64    %fd4268, %fd4268, 0.9999, 0.01;
	// end inline asm
	// begin inline asm
	fma.rn.f32    %f4266, %f4266, 0.9999, 0.01;
	// end inline asm
	// begin inline asm
	fma.rn.f32    %f4268, %f4268, 0.9999, 0.01;
	// end inline asm
	// begin inline asm
	fma.rn.f64    %fd4266, %fd4266, 0.9999, 0.01;
	// end inline asm
	// begin inline asm
	fma.rn.f64    %fd4268, %fd4268, 0.9999, 0.01;
	// end inline asm
	// begin inline asm
	fma.rn.f32    %f4266, %f4266, 0.9999, 0.01;
	// end inline asm
	// begin inline asm
	fma.rn.f32    %f4268, %f4268, 0.9999, 0.01;
	// end inline asm
	// begin inline asm
	fma.rn.f64    %fd4266, %fd4266, 0.9999, 0.01;
	// end inline asm
	// begin inline asm
	fma.rn.f64    %fd4268, %fd4268, 0.9999, 0.01;
	// end inline asm
	// begin inline asm
	fma.rn.f32    %f4266, %f4266, 0.9999, 0.01;
	// end inline asm
	// begin inline asm
	fma.rn.f32    %f4268, %f4268, 0.9999, 0.01;
	// end inline asm
	// begin inline asm
	fma.rn.f64    %fd4266, %fd4266, 0.9999, 0.01;
	// end inline asm
	// begin inline asm
	fma.rn.f64    %fd4268, %fd4268, 0.9999, 0.01;
	// end inline asm
	// begin inline asm
	fma.rn.f32    %f4266, %f4266, 0.9999, 0.01;
	// end inline asm
	// begin inline asm
	fma.rn.f32    %f4268, %f4268, 0.9999, 0.01;
	// end inline asm
	// begin inline asm
	fma.rn.f64    %fd4266, %fd4266, 0.9999, 0.01;
	// end inline asm
	// begin inline asm
	fma.rn.f64    %fd4268, %fd4268, 0.9999, 0.01;
	// end inline asm
	// begin inline asm
	fma.rn.f32    %f4266, %f4266, 0.9999, 0.01;
	// end inline asm
	// begin inline asm
	fma.rn.f32    %f4268, %f4268, 0.9999, 0.01;
	// end inline asm
	// begin inline asm
	fma.rn.f64    %fd4266, %fd4266, 0.9999, 0.01;
	// end inline asm
	// begin inline asm
	fma.rn.f64    %fd4268, %fd4268, 0.9999, 0.01;
	// end inline asm
	// begin inline asm
	fma.rn.f32    %f4266, %f4266, 0.9999, 0.01;
	// end inline asm
	// begin inline asm
	fma.rn.f32    %f4268, %f4268, 0.9999, 0.01;
	// end inline asm
	// begin inline asm
	fma.rn.f64    %fd4266, %fd4266, 0.9999, 0.01;
	// end inline asm
	// begin inline asm
	fma.rn.f64    %fd4268, %fd4268, 0.9999, 0.01;
	// end inline asm
	// begin inline asm
	fma.rn.f32    %f4266, %f4266, 0.9999, 0.01;
	// end inline asm
	// begin inline asm
	fma.rn.f32    %f4268, %f4268, 0.9999, 0.01;
	// end inline asm
	// begin inline asm
	fma.rn.f64    %fd4266, %fd4266, 0.9999, 0.01;
	// end inline asm
	// begin inline asm
	fma.rn.f64    %fd4268, %fd4268, 0.9999, 0.01;
	// end inline asm
	// begin inline asm
	fma.rn.f32    %f4266, %f4266, 0.9999, 0.01;
	// end inline asm
	// begin inline asm
	fma.rn.f32    %f4268, %f4268, 0.9999, 0.01;
	// end inline asm
	// begin inline asm
	fma.rn.f64    %fd4266, %fd4266, 0.9999, 0.01;
	// end inline asm
	// begin inline asm
	fma.rn.f64    %fd4268, %fd4268, 0.9999, 0.01;
	// end inline asm
	// begin inline asm
	fma.rn.f32    %f4266, %f4266, 0.9999, 0.01;
	// end inline asm
	// begin inline asm
	fma.rn.f32    %f4268, %f4268, 0.9999, 0.01;
	// end inline asm
	// begin inline asm
	fma.rn.f64    %fd4266, %fd4266, 0.9999, 0.01;
	// end inline asm
	// begin inline asm
	fma.rn.f64    %fd4268, %fd4268, 0.9999, 0.01;
	// end inline asm
	// begin inline asm
	fma.rn.f32    %f4266, %f4266, 0.9999, 0.01;
	// end inline asm
	// begin inline asm
	fma.rn.f32    %f4268, %f4268, 0.9999, 0.01;
	// end inline asm
	// begin inline asm
	fma.rn.f64    %fd4266, %fd4266, 0.9999, 0.01;
	// end inline asm
	// begin inline asm
	fma.rn.f64    %fd4268, %fd4268, 0.9999, 0.01;
	// end inline asm
	// begin inline asm
	fma.rn.f32    %f4266, %f4266, 0.9999, 0.01;
	// end inline asm
	// begin inline asm
	fma.rn.f32    %f4268, %f4268, 0.9999, 0.01;
	// end inline asm
	// begin inline asm
	fma.rn.f64    %fd4266, %fd4266, 0.9999, 0.01;
	// end inline asm
	// begin inline asm
	fma.rn.f64    %fd4268, %fd4268, 0.9999, 0.01;
	// end inline asm
	// begin inline asm
	fma.rn.f32    %f4266, %f4266, 0.9999, 0.01;
	// end inline asm
	// begin inline asm
	fma.rn.f32    %f4268, %f4268, 0.9999, 0.01;
	// end inline asm
	// begin inline asm
	fma.rn.f64    %fd4266, %fd4266, 0.9999, 0.01;
	// end inline asm
	// begin inline asm
	fma.rn.f64    %fd4268, %fd4268, 0.9999, 0.01;
	// end inline asm
	// begin inline asm
	fma.rn.f32    %f4266, %f4266, 0.9999, 0.01;
	// end inline asm
	// begin inline asm
	fma.rn.f32    %f4268, %f4268, 0.9999, 0.01;
	// end inline asm
	// begin inline asm
	fma.rn.f64    %fd4266, %fd4266, 0.9999, 0.01;
	// end inline asm
	// begin inline asm
	fma.rn.f64    %fd4268, %fd4268, 0.9999, 0.01;
	// end inline asm
	// begin inline asm
	fma.rn.f32    %f4266, %f4266, 0.9999, 0.01;
	// end inline asm
	// begin inline asm
	fma.rn.f32    %f4268, %f4268, 0.9999, 0.01;
	// end inline asm
	// begin inline asm
	fma.rn.f64    %fd4266, %fd4266, 0.9999, 0.01;
	// end inline asm
	// begin inline asm
	fma.rn.f64    %fd4268, %fd4268, 0.9999, 0.01;
	// end inline asm
	// begin inline asm
	fma.rn.f32    %f4266, %f4266, 0.9999, 0.01;
	// end inline asm
	// begin inline asm
	fma.rn.f32    %f4268, %f4268, 0.9999, 0.01;
	// end inline asm
	// begin inline asm
	fma.rn.f64    %fd4266, %fd4266, 0.9999, 0.01;
	// end inline asm
	// begin inline asm
	fma.rn.f64    %fd4268, %fd4268, 0.9999, 0.01;
	// end inline asm
	// begin inline asm
	fma.rn.f32    %f4266, %f4266, 0.9999, 0.01;
	// end inline asm
	// begin inline asm
	fma.rn.f32    %f4268, %f4268, 0.9999, 0.01;
	// end inline asm
	// begin inline asm
	fma.rn.f64    %fd4266, %fd4266, 0.9999, 0.01;
	// end inline asm
	// begin inline asm
	fma.rn.f64    %fd4268, %fd4268, 0.9999, 0.01;
	// end inline asm
	// begin inline asm
	fma.rn.f32    %f4266, %f4266, 0.9999, 0.01;
	// end inline asm
	// begin inline asm
	fma.rn.f32    %f4268, %f4268, 0.9999, 0.01;
	// end inline asm
	// begin inline asm
	fma.rn.f64    %fd4266, %fd4266, 0.9999, 0.01;
	// end inline asm
	// begin inline asm
	fma.rn.f64    %fd4268, %fd4268, 0.9999, 0.01;
	// end inline asm
	// begin inline asm
	fma.rn.f32    %f4266, %f4266, 0.9999, 0.01;
	// end inline asm
	// begin inline asm
	fma.rn.f32    %f4268, %f4268, 0.9999, 0.01;
	// end inline asm
	// begin inline asm
	fma.rn.f64    %fd4266, %fd4266, 0.9999, 0.01;
	// end inline asm
	// begin inline asm
	fma.rn.f64    %fd4268, %fd4268, 0.9999, 0.01;
	// end inline asm
	// begin inline asm
	fma.rn.f32    %f4266, %f4266, 0.9999, 0.01;
	// end inline asm
	// begin inline asm
	fma.rn.f32    %f4268, %f4268, 0.9999, 0.01;
	// end inline asm
	// begin inline asm
	fma.rn.f64    %fd4266, %fd4266, 0.9999, 0.01;
	// end inline asm
	// begin inline asm
	fma.rn.f64    %fd4268, %fd4268, 0.9999, 0.01;
	// end inline asm
	// begin inline asm
	fma.rn.f32    %f4266, %f4266, 0.9999, 0.01;
	// end inline asm
	// begin inline asm
	fma.rn.f32    %f4268, %f4268, 0.9999, 0.01;
	// end inline asm
	// begin inline asm
	fma.rn.f64    %fd4266, %fd4266, 0.9999, 0.01;
	// end inline asm
	// begin inline asm
	fma.rn.f64    %fd4268, %fd4268, 0.9999, 0.01;
	// end inline asm
	// begin inline asm
	fma.rn.f32    %f4266, %f4266, 0.9999, 0.01;
	// end inline asm
	// begin inline asm
	fma.rn.f32    %f4268, %f4268, 0.9999, 0.01;
	// end inline asm
	// begin inline asm
	fma.rn.f64    %fd4266, %fd4266, 0.9999, 0.01;
	// end inline asm
	// begin inline asm
	fma.rn.f64    %fd4268, %fd4268, 0.9999, 0.01;
	// end inline asm
	// begin inline asm
	fma.rn.f32    %f4266, %f4266, 0.9999, 0.01;
	// end inline asm
	// begin inline asm
	fma.rn.f32    %f4268, %f4268, 0.9999, 0.01;
	// end inline asm
	// begin inline asm
	fma.rn.f64    %fd4266, %fd4266, 0.9999, 0.01;
	// end inline asm
	// begin inline asm
	fma.rn.f64    %fd4268, %fd4268, 0.9999, 0.01;
	// end inline asm
	// begin inline asm
	fma.rn.f32    %f4266, %f4266, 0.9999, 0.01;
	// end inline asm
	// begin inline asm
	fma.rn.f32    %f4268, %f4268, 0.9999, 0.01;
	// end inline asm
	// begin inline asm
	fma.rn.f64    %fd4266, %fd4266, 0.9999, 0.01;
	// end inline asm
	// begin inline asm
	fma.rn.f64    %fd4268, %fd4268, 0.9999, 0.01;
	// end inline asm
	// begin inline asm
	fma.rn.f32    %f4266, %f4266, 0.9999, 0.01;
	// end inline asm
	// begin inline asm
	fma.rn.f32    %f4268, %f4268, 0.9999, 0.01;
	// end inline asm
	// begin inline asm
	fma.rn.f64    %fd4266, %fd4266, 0.9999, 0.01;
	// end inline asm
	// begin inline asm
	fma.rn.f64    %fd4268, %fd4268, 0.9999, 0.01;
	// end inline asm
	// begin inline asm
	fma.rn.f32    %f4266, %f4266, 0.9999, 0.01;
	// end inline asm
	// begin inline asm
	fma.rn.f32    %f4268, %f4268, 0.9999, 0.01;
	// end inline asm
	// begin inline asm
	fma.rn.f64    %fd4266, %fd4266, 0.9999, 0.01;
	// end inline asm
	// begin inline asm
	fma.rn.f64    %fd4268, %fd4268, 0.9999, 0.01;
	// end inline asm
	// begin inline asm
	fma.rn.f32    %f4266, %f4266, 0.9999, 0.01;
	// end inline asm
	// begin inline asm
	fma.rn.f32    %f4268, %f4268, 0.9999, 0.01;
	// end inline asm
	// begin inline asm
	fma.rn.f64    %fd4266, %fd4266, 0.9999, 0.01;
	// end inline asm
	// begin inline asm
	fma.rn.f64    %fd4268, %fd4268, 0.9999, 0.01;
	// end inline asm
	// begin inline asm
	fma.rn.f32    %f4266, %f4266, 0.9999, 0.01;
	// end inline asm
	// begin inline asm
	fma.rn.f32    %f4268, %f4268, 0.9999, 0.01;
	// end inline asm
	// begin inline asm
	fma.rn.f64    %fd4266, %fd4266, 0.9999, 0.01;
	// end inline asm
	// begin inline asm
	fma.rn.f64    %fd4268, %fd4268, 0.9999, 0.01;
	// end inline asm
	// begin inline asm
	fma.rn.f32    %f4266, %f4266, 0.9999, 0.01;
	// end inline asm
	// begin inline asm
	fma.rn.f32    %f4268, %f4268, 0.9999, 0.01;
	// end inline asm
	// begin inline asm
	fma.rn.f64    %fd4266, %fd4266, 0.9999, 0.01;
	// end inline asm
	// begin inline asm
	fma.rn.f64    %fd4268, %fd4268, 0.9999, 0.01;
	// end inline asm
	// begin inline asm
	fma.rn.f32    %f4266, %f4266, 0.9999, 0.01;
	// end inline asm
	// begin inline asm
	fma.rn.f32    %f4268, %f4268, 0.9999, 0.01;
	// end inline asm
	// begin inline asm
	fma.rn.f64    %fd4266, %fd4266, 0.9999, 0.01;
	// end inline asm
	// begin inline asm
	fma.rn.f64    %fd4268, %fd4268, 0.9999, 0.01;
	// end inline asm
	// begin inline asm
	fma.rn.f32    %f4266, %f4266, 0.9999, 0.01;
	// end inline asm
	// begin inline asm
	fma.rn.f32    %f4268, %f4268, 0.9999, 0.01;
	// end inline asm
	// begin inline asm
	fma.rn.f64    %fd4266, %fd4266, 0.9999, 0.01;
	// end inline asm
	// begin inline asm
	fma.rn.f64    %fd4268, %fd4268, 0.9999, 0.01;
	// end inline asm
	// begin inline asm
	fma.rn.f32    %f4266, %f4266, 0.9999, 0.01;
	// end inline asm
	// begin inline asm
	fma.rn.f32    %f4268, %f4268, 0.9999, 0.01;
	// end inline asm
	// begin inline asm
	fma.rn.f64    %fd4266, %fd4266, 0.9999, 0.01;
	// end inline asm
	// begin inline asm
	fma.rn.f64    %fd4268, %fd4268, 0.9999, 0.01;
	// end inline asm
	// begin inline asm
	fma.rn.f32    %f4266, %f4266, 0.9999, 0.01;
	// end inline asm
	// begin inline asm
	fma.rn.f32    %f4268, %f4268, 0.9999, 0.01;
	// end inline asm
	// begin inline asm
	fma.rn.f64    %fd4266, %fd4266, 0.9999, 0.01;
	// end inline asm
	// begin inline asm
	fma.rn.f64    %fd4268, %fd4268, 0.9999, 0.01;
	// end inline asm
	// begin inline asm
	fma.rn.f32    %f4266, %f4266, 0.9999, 0.01;
	// end inline asm
	// begin inline asm
	fma.rn.f32    %f4268, %f4268, 0.9999, 0.01;
	// end inline asm
	// begin inline asm
	fma.rn.f64    %fd4266, %fd4266, 0.9999, 0.01;
	// end inline asm
	// begin inline asm
	fma.rn.f64    %fd4268, %fd4268, 0.9999, 0.01;
	// end inline asm
	// begin inline asm
	fma.rn.f32    %f4266, %f4266, 0.9999, 0.01;
	// end inline asm
	// begin inline asm
	fma.rn.f32    %f4268, %f4268, 0.9999, 0.01;
	// end inline asm
	// begin inline asm
	fma.rn.f64    %fd4266, %fd4266, 0.9999, 0.01;
	// end inline asm
	// begin inline asm
	fma.rn.f64    %fd4268, %fd4268, 0.9999, 0.01;
	// end inline asm
	// begin inline asm
	fma.rn.f32    %f4266, %f4266, 0.9999, 0.01;
	// end inline asm
	// begin inline asm
	fma.rn.f32    %f4268, %f4268, 0.9999, 0.01;
	// end inline asm
	// begin inline asm
	fma.rn.f64    %fd4266, %fd4266, 0.9999, 0.01;
	// end inline asm
	// begin inline asm
	fma.rn.f64    %fd4268, %fd4268, 0.9999, 0.01;
	// end inline asm
	// begin inline asm
	fma.rn.f32    %f4266, %f4266, 0.9999, 0.01;
	// end inline asm
	// begin inline asm
	fma.rn.f32    %f4268, %f4268, 0.9999, 0.01;
	// end inline asm
	// begin inline asm
	fma.rn.f64    %fd4266, %fd4266, 0.9999, 0.01;
	// end inline asm
	// begin inline asm
	fma.rn.f64    %fd4268, %fd4268, 0.9999, 0.01;
	// end inline asm
	// begin inline asm
	fma.rn.f32    %f4266, %f4266, 0.9999, 0.01;
	// end inline asm
	// begin inline asm
	fma.rn.f32    %f4268, %f4268, 0.9999, 0.01;
	// end inline asm
	// begin inline asm
	fma.rn.f64    %fd4266, %fd4266, 0.9999, 0.01;
	// end inline asm
	// begin inline asm
	fma.rn.f64    %fd4268, %fd4268, 0.9999, 0.01;
	// end inline asm
	// begin inline asm
	fma.rn.f32    %f4266, %f4266, 0.9999, 0.01;
	// end inline asm
	// begin inline asm
	fma.rn.f32    %f4268, %f4268, 0.9999, 0.01;
	// end inline asm
	// begin inline asm
	fma.rn.f64    %fd4266, %fd4266, 0.9999, 0.01;
	// end inline asm
	// begin inline asm
	fma.rn.f64    %fd4268, %fd4268, 0.9999, 0.01;
	// end inline asm
	// begin inline asm
	fma.rn.f32    %f4266, %f4266, 0.9999, 0.01;
	// end inline asm
	// begin inline asm
	fma.rn.f32    %f4268, %f4268, 0.9999, 0.01;
	// end inline asm
	// begin inline asm
	fma.rn.f64    %fd4266, %fd4266, 0.9999, 0.01;
	// end inline asm
	// begin inline asm
	fma.rn.f64    %fd4268, %fd4268, 0.9999, 0.01;
	// end inline asm
	// begin inline asm
	fma.rn.f32    %f4266, %f4266, 0.9999, 0.01;
	// end inline asm
	// begin inline asm
	fma.rn.f32    %f4268, %f4268, 0.9999, 0.01;
	// end inline asm
	// begin inline asm
	fma.rn.f64    %fd4266, %fd4266, 0.9999, 0.01;
	// end inline asm
	// begin inline asm
	fma.rn.f64    %fd4268, %fd4268, 0.9999, 0.01;
	// end inline asm
	// begin inline asm
	fma.rn.f32    %f4266, %f4266, 0.9999, 0.01;
	// end inline asm
	// begin inline asm
	fma.rn.f32    %f4268, %f4268, 0.9999, 0.01;
	// end inline asm
	// begin inline asm
	fma.rn.f64    %fd4266, %fd4266, 0.9999, 0.01;
	// end inline asm
	// begin inline asm
	fma.rn.f64    %fd4268, %fd4268, 0.9999, 0.01;
	// end inline asm
	// begin inline asm
	fma.rn.f32    %f4266, %f4266, 0.9999, 0.01;
	// end inline asm
	// begin inline asm
	fma.rn.f32    %f4268, %f4268, 0.9999, 0.01;
	// end inline asm
	// begin inline asm
	fma.rn.f64    %fd4266, %fd4266, 0.9999, 0.01;
	// end inline asm
	// begin inline asm
	fma.rn.f64    %fd4268, %fd4268, 0.9999, 0.01;
	// end inline asm
	// begin inline asm
	fma.rn.f32    %f4266, %f4266, 0.9999, 0.01;
	// end inline asm
	// begin inline asm
	fma.rn.f32    %f4268, %f4268, 0.9999, 0.01;
	// end inline asm
	// begin inline asm
	fma.rn.f64    %fd4266, %fd4266, 0.9999, 0.01;
	// end inline asm
	// begin inline asm
	fma.rn.f64    %fd4268, %fd4268, 0.9999, 0.01;
	// end inline asm
	// begin inline asm
	fma.rn.f32    %f4266, %f4266, 0.9999, 0.01;
	// end inline asm
	// begin inline asm
	fma.rn.f32    %f4268, %f4268, 0.9999, 0.01;
	// end inline asm
	// begin inline asm
	fma.rn.f64    %fd4266, %fd4266, 0.9999, 0.01;
	// end inline asm
	// begin inline asm
	fma.rn.f64    %fd4268, %fd4268, 0.9999, 0.01;
	// end inline asm
	// begin inline asm
	fma.rn.f32    %f4266, %f4266, 0.9999, 0.01;
	// end inline asm
	// begin inline asm
	fma.rn.f32    %f4268, %f4268, 0.9999, 0.01;
	// end inline asm
	// begin inline asm
	fma.rn.f64    %fd4266, %fd4266, 0.9999, 0.01;
	// end inline asm
	// begin inline asm
	fma.rn.f64    %fd4268, %fd4268, 0.9999, 0.01;
	// end inline asm
	// begin inline asm
	fma.rn.f32    %f4266, %f4266, 0.9999, 0.01;
	// end inline asm
	// begin inline asm
	fma.rn.f32    %f4268, %f4268, 0.9999, 0.01;
	// end inline asm
	// begin inline asm
	fma.rn.f64    %fd4266, %fd4266, 0.9999, 0.01;
	// end inline asm
	// begin inline asm
	fma.rn.f64    %fd4268, %fd4268, 0.9999, 0.01;
	// end inline asm
	// begin inline asm
	fma.rn.f32    %f4266, %f4266, 0.9999, 0.01;
	// end inline asm
	// begin inline asm
	fma.rn.f32    %f4268, %f4268, 0.9999, 0.01;
	// end inline asm
	// begin inline asm
	fma.rn.f64    %fd4266, %fd4266, 0.9999, 0.01;
	// end inline asm
	// begin inline asm
	fma.rn.f64    %fd4268, %fd4268, 0.9999, 0.01;
	// end inline asm
	// begin inline asm
	fma.rn.f32    %f4266, %f4266, 0.9999, 0.01;
	// end inline asm
	// begin inline asm
	fma.rn.f32    %f4268, %f4268, 0.9999, 0.01;
	// end inline asm
	// begin inline asm
	fma.rn.f64    %fd4266, %fd4266, 0.9999, 0.01;
	// end inline asm
	// begin inline asm
	fma.rn.f64    %fd4268, %fd4268, 0.9999, 0.01;
	// end inline asm
	// begin inline asm
	fma.rn.f32    %f4266, %f4266, 0.9999, 0.01;
	// end inline asm
	// begin inline asm
	fma.rn.f32    %f4268, %f4268, 0.9999, 0.01;
	// end inline asm
	// begin inline asm
	fma.rn.f64    %fd4266, %fd4266, 0.9999, 0.01;
	// end inline asm
	// begin inline asm
	fma.rn.f64    %fd4268, %fd4268, 0.9999, 0.01;
	// end inline asm
	// begin inline asm
	fma.rn.f32    %f4266, %f4266, 0.9999, 0.01;
	// end inline asm
	// begin inline asm
	fma.rn.f32    %f4268, %f4268, 0.9999, 0.01;
	// end inline asm
	// begin inline asm
	fma.rn.f64    %fd4266, %fd4266, 0.9999, 0.01;
	// end inline asm
	// begin inline asm
	fma.rn.f64    %fd4268, %fd4268, 0.9999, 0.01;
	// end inline asm
	// begin inline asm
	fma.rn.f32    %f4266, %f4266, 0.9999, 0.01;
	// end inline asm
	// begin inline asm
	fma.rn.f32    %f4268, %f4268, 0.9999, 0.01;
	// end inline asm
	// begin inline asm
	fma.rn.f64    %fd4266, %fd4266, 0.9999, 0.01;
	// end inline asm
	// begin inline asm
	fma.rn.f64    %fd4268, %fd4268, 0.9999, 0.01;
	// end inline asm
	// begin inline asm
	fma.rn.f32    %f4266, %f4266, 0.9999, 0.01;
	// end inline asm
	// begin inline asm
	fma.rn.f32    %f4268, %f4268, 0.9999, 0.01;
	// end inline asm
	// begin inline asm
	fma.rn.f64    %fd4266, %fd4266, 0.9999, 0.01;
	// end inline asm
	// begin inline asm
	fma.rn.f64    %fd4268, %fd4268, 0.9999, 0.01;
	// end inline asm
	// begin inline asm
	fma.rn.f32    %f4266, %f4266, 0.9999, 0.01;
	// end inline asm
	// begin inline asm
	fma.rn.f32    %f4268, %f4268, 0.9999, 0.01;
	// end inline asm
	// begin inline asm
	fma.rn.f64    %fd4266, %fd4266, 0.9999, 0.01;
	// end inline asm
	// begin inline asm
	fma.rn.f64    %fd4268, %fd4268, 0.9999, 0.01;
	// end inline asm
	// begin inline asm
	fma.rn.f32    %f4266, %f4266, 0.9999, 0.01;
	// end inline asm
	// begin inline asm
	fma.rn.f32    %f4268, %f4268, 0.9999, 0.01;
	// end inline asm
	// begin inline asm
	fma.rn.f64    %fd4266, %fd4266, 0.9999, 0.01;
	// end inline asm
	// begin inline asm
	fma.rn.f64    %fd4268, %fd4268, 0.9999, 0.01;
	// end inline asm
	// begin inline asm
	fma.rn.f32    %f4266, %f4266, 0.9999, 0.01;
	// end inline asm
	// begin inline asm
	fma.rn.f32    %f4268, %f4268, 0.9999, 0.01;
	// end inline asm
	// begin inline asm
	fma.rn.f64    %fd4266, %fd4266, 0.9999, 0.01;
	// end inline asm
	// begin inline asm
	fma.rn.f64    %fd4268, %fd4268, 0.9999, 0.01;
	// end inline asm
	// begin inline asm
	fma.rn.f32    %f4266, %f4266, 0.9999, 0.01;
	// end inline asm
	// begin inline asm
	fma.rn.f32    %f4268, %f4268, 0.9999, 0.01;
	// end inline asm
	// begin inline asm
	fma.rn.f64    %fd4266, %fd4266, 0.9999, 0.01;
	// end inline asm
	// begin inline asm
	fma.rn.f64    %fd4268, %fd4268, 0.9999, 0.01;
	// end inline asm
	// begin inline asm
	fma.rn.f32    %f4266, %f4266, 0.9999, 0.01;
	// end inline asm
	// begin inline asm
	fma.rn.f32    %f4268, %f4268, 0.9999, 0.01;
	// end inline asm
	// begin inline asm
	fma.rn.f64    %fd4266, %fd4266, 0.9999, 0.01;
	// end inline asm
	// begin inline asm
	fma.rn.f64    %fd4268, %fd4268, 0.9999, 0.01;
	// end inline asm
	// begin inline asm
	fma.rn.f32    %f4266, %f4266, 0.9999, 0.01;
	// end inline asm
	// begin inline asm
	fma.rn.f32    %f4268, %f4268, 0.9999, 0.01;
	// end inline asm
	// begin inline asm
	fma.rn.f64    %fd4266, %fd4266, 0.9999, 0.01;
	// end inline asm
	// begin inline asm
	fma.rn.f64    %fd4268, %fd4268, 0.9999, 0.01;
	// end inline asm
	// begin inline asm
	fma.rn.f32    %f4266, %f4266, 0.9999, 0.01;
	// end inline asm
	// begin inline asm
	fma.rn.f32    %f4268, %f4268, 0.9999, 0.01;
	// end inline asm
	// begin inline asm
	fma.rn.f64    %fd4266, %fd4266, 0.9999, 0.01;
	// end inline asm
	// begin inline asm
	fma.rn.f64    %fd4268, %fd4268, 0.9999, 0.01;
	// end inline asm
	// begin inline asm
	fma.rn.f32    %f4266, %f4266, 0.9999, 0.01;
	// end inline asm
	// begin inline asm
	fma.rn.f32    %f4268, %f4268, 0.9999, 0.01;
	// end inline asm
	// begin inline asm
	fma.rn.f64    %fd4266, %fd4266, 0.9999, 0.01;
	// end inline asm
	// begin inline asm
	fma.rn.f64    %fd4268, %fd4268, 0.9999, 0.01;
	// end inline asm
	// begin inline asm
	fma.rn.f32    %f4266, %f4266, 0.9999, 0.01;
	// end inline asm
	// begin inline asm
	fma.rn.f32    %f4268, %f4268, 0.9999, 0.01;
	// end inline asm
	// begin inline asm
	fma.rn.f64    %fd4266, %fd4266, 0.9999, 0.01;
	// end inline asm
	// begin inline asm
	fma.rn.f64    %fd4268, %fd4268, 0.9999, 0.01;
	// end inline asm
	// begin inline asm
	fma.rn.f32    %f4266, %f4266, 0.9999, 0.01;
	// end inline asm
	// begin inline asm
	fma.rn.f32    %f4268, %f4268, 0.9999, 0.01;
	// end inline asm
	// begin inline asm
	fma.rn.f64    %fd4266, %fd4266, 0.9999, 0.01;
	// end inline asm
	// begin inline asm
	fma.rn.f64    %fd4268, %fd4268, 0.9999, 0.01;
	// end inline asm
	// begin inline asm
	fma.rn.f32    %f4266, %f4266, 0.9999, 0.01;
	// end inline asm
	// begin inline asm
	fma.rn.f32    %f4268, %f4268, 0.9999, 0.01;
	// end inline asm
	// begin inline asm
	fma.rn.f64    %fd4266, %fd4266, 0.9999, 0.01;
	// end inline asm
	// begin inline asm
	fma.rn.f64    %fd4268, %fd4268, 0.9999, 0.01;
	// end inline asm
	// begin inline asm
	fma.rn.f32    %f4266, %f4266, 0.9999, 0.01;
	// end inline asm
	// begin inline asm
	fma.rn.f32    %f4268, %f4268, 0.9999, 0.01;
	// end inline asm
	// begin inline asm
	fma.rn.f64    %fd4266, %fd4266, 0.9999, 0.01;
	// end inline asm
	// begin inline asm
	fma.rn.f64    %fd4268, %fd4268, 0.9999, 0.01;
	// end inline asm
	// begin inline asm
	fma.rn.f32    %f4266, %f4266, 0.9999, 0.01;
	// end inline asm
	// begin inline asm
	fma.rn.f32    %f4268, %f4268, 0.9999, 0.01;
	// end inline asm
	// begin inline asm
	fma.rn.f64    %fd4266, %fd4266, 0.9999, 0.01;
	// end inline asm
	// begin inline asm
	fma.rn.f64    %fd4268, %fd4268, 0.9999, 0.01;
	// end inline asm
	// begin inline asm
	fma.rn.f32    %f4266, %f4266, 0.9999, 0.01;
	// end inline asm
	// begin inline asm
	fma.rn.f32    %f4268, %f4268, 0.9999, 0.01;
	// end inline asm
	// begin inline asm
	fma.rn.f64    %fd4266, %fd4266, 0.9999, 0.01;
	// end inline asm
	// begin inline asm
	fma.rn.f64    %fd4268, %fd4268, 0.9999, 0.01;
	// end inline asm
	// begin inline asm
	fma.rn.f32    %f4266, %f4266, 0.9999, 0.01;
	// end inline asm
	// begin inline asm
	fma.rn.f32    %f4268, %f4268, 0.9999, 0.01;
	// end inline asm
	// begin inline asm
	fma.rn.f64    %fd4266, %fd4266, 0.9999, 0.01;
	// end inline asm
	// begin inline asm
	fma.rn.f64    %fd4268, %fd4268, 0.9999, 0.01;
	// end inline asm
	// begin inline asm
	fma.rn.f32    %f4266, %f4266, 0.9999, 0.01;
	// end inline asm
	// begin inline asm
	fma.rn.f32    %f4268, %f4268, 0.9999, 0.01;
	// end inline asm
	// begin inline asm
	fma.rn.f64    %fd4266, %fd4266, 0.9999, 0.01;
	// end inline asm
	// begin inline asm
	fma.rn.f64    %fd4268, %fd4268, 0.9999, 0.01;
	// end inline asm
	// begin inline asm
	fma.rn.f32    %f4266, %f4266, 0.9999, 0.01;
	// end inline asm
	// begin inline asm
	fma.rn.f32    %f4268, %f4268, 0.9999, 0.01;
	// end inline asm
	// begin inline asm
	fma.rn.f64    %fd4266, %fd4266, 0.9999, 0.01;
	// end inline asm
	// begin inline asm
	fma.rn.f64    %fd4268, %fd4268, 0.9999, 0.01;
	// end inline asm
	// begin inline asm
	fma.rn.f32    %f4266, %f4266, 0.9999, 0.01;
	// end inline asm
	// begin inline asm
	fma.rn.f32    %f4268, %f4268, 0.9999, 0.01;
	// end inline asm
	// begin inline asm
	fma.rn.f64    %fd4266, %fd4266, 0.9999, 0.01;
	// end inline asm
	// begin inline asm
	fma.rn.f64    %fd4268, %fd4268, 0.9999, 0.01;
	// end inline asm
	// begin inline asm
	fma.rn.f32    %f4266, %f4266, 0.9999, 0.01;
	// end inline asm
	// begin inline asm
	fma.rn.f32    %f4268, %f4268, 0.9999, 0.01;
	// end inline asm
	// begin inline asm
	fma.rn.f64    %fd4266, %fd4266, 0.9999, 0.01;
	// end inline asm
	// begin inline asm
	fma.rn.f64    %fd4268, %fd4268, 0.9999, 0.01;
	// end inline asm
	// begin inline asm
	fma.rn.f32    %f4266, %f4266, 0.9999, 0.01;
	// end inline asm
	// begin inline asm
	fma.rn.f32    %f4268, %f4268, 0.9999, 0.01;
	// end inline asm
	// begin inline asm
	fma.rn.f64    %fd4266, %fd4266, 0.9999, 0.01;
	// end inline asm
	// begin inline asm
	fma.rn.f64    %fd4268, %fd4268, 0.9999, 0.01;
	// end inline asm
	// begin inline asm
	fma.rn.f32    %f4266, %f4266, 0.9999, 0.01;
	// end inline asm
	// begin inline asm
	fma.rn.f32    %f4268, %f4268, 0.9999, 0.01;
	// end inline asm
	// begin inline asm
	fma.rn.f64    %fd4266, %fd4266, 0.9999, 0.01;
	// end inline asm
	// begin inline asm
	fma.rn.f64    %fd4268, %fd4268, 0.9999, 0.01;
	// end inline asm
	// begin inline asm
	fma.rn.f32    %f4266, %f4266, 0.9999, 0.01;
	// end inline asm
	// begin inline asm
	fma.rn.f32    %f4268, %f4268, 0.9999, 0.01;
	// end inline asm
	// begin inline asm
	fma.rn.f64    %fd4266, %fd4266, 0.9999, 0.01;
	// end inline asm
	// begin inline asm
	fma.rn.f64    %fd4268, %fd4268, 0.9999, 0.01;
	// end inline asm
	// begin inline asm
	fma.rn.f32    %f4266, %f4266, 0.9999, 0.01;
	// end inline asm
	// begin inline asm
	fma.rn.f32    %f4268, %f4268, 0.9999, 0.01;
	// end inline asm
	// begin inline asm
	fma.rn.f64    %fd4266, %fd4266, 0.9999, 0.01;
	// end inline asm
	// begin inline asm
	fma.rn.f64    %fd4268, %fd4268, 0.9999, 0.01;
	// end inline asm
	// begin inline asm
	fma.rn.f32    %f4266, %f4266, 0.9999, 0.01;
	// end inline asm
	// begin inline asm
	fma.rn.f32    %f4268, %f4268, 0.9999, 0.01;
	// end inline asm
	// begin inline asm
	fma.rn.f64    %fd4266, %fd4266, 0.9999, 0.01;
	// end inline asm
	// begin inline asm
	fma.rn.f64    %fd4268, %fd4268, 0.9999, 0.01;
	// end inline asm
	// begin inline asm
	fma.rn.f32    %f4266, %f4266, 0.9999, 0.01;
	// end inline asm
	// begin inline asm
	fma.rn.f32    %f4268, %f4268, 0.9999, 0.01;
	// end inline asm
	// begin inline asm
	fma.rn.f64    %fd4266, %fd4266, 0.9999, 0.01;
	// end inline asm
	// begin inline asm
	fma.rn.f64    %fd4268, %fd4268, 0.9999, 0.01;
	// end inline asm
	// begin inline asm
	fma.rn.f32    %f4266, %f4266, 0.9999, 0.01;
	// end inline asm
	// begin inline asm
	fma.rn.f32    %f4268, %f4268, 0.9999, 0.01;
	// end inline asm
	// begin inline asm
	fma.rn.f64    %fd4266, %fd4266, 0.9999, 0.01;
	// end inline asm
	// begin inline asm
	fma.rn.f64    %fd4268, %fd4268, 0.9999, 0.01;
	// end inline asm
	// begin inline asm
	fma.rn.f32    %f4266, %f4266, 0.9999, 0.01;
	// end inline asm
	// begin inline asm
	fma.rn.f32    %f4268, %f4268, 0.9999, 0.01;
	// end inline asm
	// begin inline asm
	fma.rn.f64    %fd4266, %fd4266, 0.9999, 0.01;
	// end inline asm
	// begin inline asm
	fma.rn.f64    %fd4268, %fd4268, 0.9999, 0.01;
	// end inline asm
	// begin inline asm
	fma.rn.f32    %f4266, %f4266, 0.9999, 0.01;
	// end inline asm
	// begin inline asm
	fma.rn.f32    %f4268, %f4268, 0.9999, 0.01;
	// end inline asm
	// begin inline asm
	fma.rn.f64    %fd4266, %fd4266, 0.9999, 0.01;
	// end inline asm
	// begin inline asm
	fma.rn.f64    %fd4268, %fd4268, 0.9999, 0.01;
	// end inline asm
	// begin inline asm
	fma.rn.f32    %f4266, %f4266, 0.9999, 0.01;
	// end inline asm
	// begin inline asm
	fma.rn.f32    %f4268, %f4268, 0.9999, 0.01;
	// end inline asm
	// begin inline asm
	fma.rn.f64    %fd4266, %fd4266, 0.9999, 0.01;
	// end inline asm
	// begin inline asm
	fma.rn.f64    %fd4268, %fd4268, 0.9999, 0.01;
	// end inline asm
	// begin inline asm
	fma.rn.f32    %f4266, %f4266, 0.9999, 0.01;
	// end inline asm
	// begin inline asm
	fma.rn.f32    %f4268, %f4268, 0.9999, 0.01;
	// end inline asm
	// begin inline asm
	fma.rn.f64    %fd4266, %fd4266, 0.9999, 0.01;
	// end inline asm
	// begin inline asm
	fma.rn.f64    %fd4268, %fd4268, 0.9999, 0.01;
	// end inline asm
	// begin inline asm
	fma.rn.f32    %f4266, %f4266, 0.9999, 0.01;
	// end inline asm
	// begin inline asm
	fma.rn.f32    %f4268, %f4268, 0.9999, 0.01;
	// end inline asm
	// begin inline asm
	fma.rn.f64    %fd4266, %fd4266, 0.9999, 0.01;
	// end inline asm
	// begin inline asm
	fma.rn.f64    %fd4268, %fd4268, 0.9999, 0.01;
	// end inline asm
	// begin inline asm
	fma.rn.f32    %f4266, %f4266, 0.9999, 0.01;
	// end inline asm
	// begin inline asm
	fma.rn.f32    %f4268, %f4268, 0.9999, 0.01;
	// end inline asm
	// begin inline asm
	fma.rn.f64    %fd4266, %fd4266, 0.9999, 0.01;
	// end inline asm
	// begin inline asm
	fma.rn.f64    %fd4268, %fd4268, 0.9999, 0.01;
	// end inline asm
	// begin inline asm
	fma.rn.f32    %f4266, %f4266, 0.9999, 0.01;
	// end inline asm
	// begin inline asm
	fma.rn.f32    %f4268, %f4268, 0.9999, 0.01;
	// end inline asm
	// begin inline asm
	fma.rn.f64    %fd4266, %fd4266, 0.9999, 0.01;
	// end inline asm
	// begin inline asm
	fma.rn.f64    %fd4268, %fd4268, 0.9999, 0.01;
	// end inline asm
	// begin inline asm
	fma.rn.f32    %f4266, %f4266, 0.9999, 0.01;
	// end inline asm
	// begin inline asm
	fma.rn.f32    %f4268, %f4268, 0.9999, 0.01;
	// end inline asm
	// begin inline asm
	fma.rn.f64    %fd4266, %fd4266, 0.9999, 0.01;
	// end inline asm
	// begin inline asm
	fma.rn.f64    %fd4268, %fd4268, 0.9999, 0.01;
	// end inline asm
	// begin inline asm
	fma.rn.f32    %f4266, %f4266, 0.9999, 0.01;
	// end inline asm
	// begin inline asm
	fma.rn.f32    %f4268, %f4268, 0.9999, 0.01;
	// end inline asm
	// begin inline asm
	fma.rn.f64    %fd4266, %fd4266, 0.9999, 0.01;
	// end inline asm
	// begin inline asm
	fma.rn.f64    %fd4268, %fd4268, 0.9999, 0.01;
	// end inline asm
	// begin inline asm
	fma.rn.f32    %f4266, %f4266, 0.9999, 0.01;
	// end inline asm
	// begin inline asm
	fma.rn.f32    %f4268, %f4268, 0.9999, 0.01;
	// end inline asm
	// begin inline asm
	fma.rn.f64    %fd4266, %fd4266, 0.9999, 0.01;
	// end inline asm
	// begin inline asm
	fma.rn.f64    %fd4268, %fd4268, 0.9999, 0.01;
	// end inline asm
	// begin inline asm
	fma.rn.f32    %f4266, %f4266, 0.9999, 0.01;
	// end inline asm
	// begin inline asm
	fma.rn.f32    %f4268, %f4268, 0.9999, 0.01;
	// end inline asm
	// begin inline asm
	fma.rn.f64    %fd4266, %fd4266, 0.9999, 0.01;
	// end inline asm
	// begin inline asm
	fma.rn.f64    %fd4268, %fd4268, 0.9999, 0.01;
	// end inline asm
	// begin inline asm
	fma.rn.f32    %f4266, %f4266, 0.9999, 0.01;
	// end inline asm
	// begin inline asm
	fma.rn.f32    %f4268, %f4268, 0.9999, 0.01;
	// end inline asm
	// begin inline asm
	fma.rn.f64    %fd4266, %fd4266, 0.9999, 0.01;
	// end inline asm
	// begin inline asm
	fma.rn.f64    %fd4268, %fd4268, 0.9999, 0.01;
	// end inline asm
	// begin inline asm
	fma.rn.f32    %f4266, %f4266, 0.9999, 0.01;
	// end inline asm
	// begin inline asm
	fma.rn.f32    %f4268, %f4268, 0.9999, 0.01;
	// end inline asm
	// begin inline asm
	fma.rn.f64    %fd4266, %fd4266, 0.9999, 0.01;
	// end inline asm
	// begin inline asm
	fma.rn.f64    %fd4268, %fd4268, 0.9999, 0.01;
	// end inline asm
	// begin inline asm
	fma.rn.f32    %f4266, %f4266, 0.9999, 0.01;
	// end inline asm
	// begin inline asm
	fma.rn.f32    %f4268, %f4268, 0.9999, 0.01;
	// end inline asm
	// begin inline asm
	fma.rn.f64    %fd4266, %fd4266, 0.9999, 0.01;
	// end inline asm
	// begin inline asm
	fma.rn.f64    %fd4268, %fd4268, 0.9999, 0.01;
	// end inline asm
	// begin inline asm
	fma.rn.f32    %f4266, %f4266, 0.9999, 0.01;
	// end inline asm
	// begin inline asm
	fma.rn.f32    %f4268, %f4268, 0.9999, 0.01;
	// end inline asm
	// begin inline asm
	fma.rn.f64    %fd4266, %fd4266, 0.9999, 0.01;
	// end inline asm
	// begin inline asm
	fma.rn.f64    %fd4268, %fd4268, 0.9999, 0.01;
	// end inline asm
	// begin inline asm
	fma.rn.f32    %f4266, %f4266, 0.9999, 0.01;
	// end inline asm
	// begin inline asm
	fma.rn.f32    %f4268, %f4268, 0.9999, 0.01;
	// end inline asm
	// begin inline asm
	fma.rn.f64    %fd4266, %fd4266, 0.9999, 0.01;
	// end inline asm
	// begin inline asm
	fma.rn.f64    %fd4268, %fd4268, 0.9999, 0.01;
	// end inline asm
	// begin inline asm
	fma.rn.f32    %f4266, %f4266, 0.9999, 0.01;
	// end inline asm
	// begin inline asm
	fma.rn.f32    %f4268, %f4268, 0.9999, 0.01;
	// end inline asm
	// begin inline asm
	fma.rn.f64    %fd4266, %fd4266, 0.9999, 0.01;
	// end inline asm
	// begin inline asm
	fma.rn.f64    %fd4268, %fd4268, 0.9999, 0.01;
	// end inline asm
	// begin inline asm
	fma.rn.f32    %f4266, %f4266, 0.9999, 0.01;
	// end inline asm
	// begin inline asm
	fma.rn.f32    %f4268, %f4268, 0.9999, 0.01;
	// end inline asm
	// begin inline asm
	fma.rn.f64    %fd4266, %fd4266, 0.9999, 0.01;
	// end inline asm
	// begin inline asm
	fma.rn.f64    %fd4268, %fd4268, 0.9999, 0.01;
	// end inline asm
	// begin inline asm
	fma.rn.f32    %f4266, %f4266, 0.9999, 0.01;
	// end inline asm
	// begin inline asm
	fma.rn.f32    %f4268, %f4268, 0.9999, 0.01;
	// end inline asm
	// begin inline asm
	fma.rn.f64    %fd4266, %fd4266, 0.9999, 0.01;
	// end inline asm
	// begin inline asm
	fma.rn.f64    %fd4268, %fd4268, 0.9999, 0.01;
	// end inline asm
	// begin inline asm
	fma.rn.f32    %f4266, %f4266, 0.9999, 0.01;
	// end inline asm
	// begin inline asm
	fma.rn.f32    %f4268, %f4268, 0.9999, 0.01;
	// end inline asm
	// begin inline asm
	fma.rn.f64    %fd4266, %fd4266, 0.9999, 0.01;
	// end inline asm
	// begin inline asm
	fma.rn.f64    %fd4268, %fd4268, 0.9999, 0.01;
	// end inline asm
	// begin inline asm
	fma.rn.f32    %f4266, %f4266, 0.9999, 0.01;
	// end inline asm
	// begin inline asm
	fma.rn.f32    %f4268, %f4268, 0.9999, 0.01;
	// end inline asm
	// begin inline asm
	fma.rn.f64    %fd4266, %fd4266, 0.9999, 0.01;
	// end inline asm
	// begin inline asm
	fma.rn.f64    %fd4268, %fd4268, 0.9999, 0.01;
	// end inline asm
	// begin inline asm
	fma.rn.f32    %f4266, %f4266, 0.9999, 0.01;
	// end inline asm
	// begin inline asm
	fma.rn.f32    %f4268, %f4268, 0.9999, 0.01;
	// end inline asm
	// begin inline asm
	fma.rn.f64    %fd4266, %fd4266, 0.9999, 0.01;
	// end inline asm
	// begin inline asm
	fma.rn.f64    %fd4268, %fd4268, 0.9999, 0.01;
	// end inline asm
	// begin inline asm
	fma.rn.f32    %f4266, %f4266, 0.9999, 0.01;
	// end inline asm
	// begin inline asm
	fma.rn.f32    %f4268, %f4268, 0.9999, 0.01;
	// end inline asm
	// begin inline asm
	fma.rn.f64    %fd4266, %fd4266, 0.9999, 0.01;
	// end inline asm
	// begin inline asm
	fma.rn.f64    %fd4268, %fd4268, 0.9999, 0.01;
	// end inline asm
	// begin inline asm
	fma.rn.f32    %f4266, %f4266, 0.9999, 0.01;
	// end inline asm
	// begin inline asm
	fma.rn.f32    %f4268, %f4268, 0.9999, 0.01;
	// end inline asm
	// begin inline asm
	fma.rn.f64    %fd4266, %fd4266, 0.9999, 0.01;
	// end inline asm
	// begin inline asm
	fma.rn.f64    %fd4268, %fd4268, 0.9999, 0.01;
	// end inline asm
	// begin inline asm
	fma.rn.f32    %f4266, %f4266, 0.9999, 0.01;
	// end inline asm
	// begin inline asm
	fma.rn.f32    %f4268, %f4268, 0.9999, 0.01;
	// end inline asm
	// begin inline asm
	fma.rn.f64    %fd4266, %fd4266, 0.9999, 0.01;
	// end inline asm
	// begin inline asm
	fma.rn.f64    %fd4268, %fd4268, 0.9999, 0.01;
	// end inline asm
	// begin inline asm
	fma.rn.f32    %f4266, %f4266, 0.9999, 0.01;
	// end inline asm
	// begin inline asm
	fma.rn.f32    %f4268, %f4268, 0.9999, 0.01;
	// end inline asm
	// begin inline asm
	fma.rn.f64    %fd4266, %fd4266, 0.9999, 0.01;
	// end inline asm
	// begin inline asm
	fma.rn.f64    %fd4268, %fd4268, 0.9999, 0.01;
	// end inline asm
	// begin inline asm
	fma.rn.f32    %f4266, %f4266, 0.9999, 0.01;
	// end inline asm
	// begin inline asm
	fma.rn.f32    %f4268, %f4268, 0.9999, 0.01;
	// end inline asm
	// begin inline asm
	fma.rn.f64    %fd4266, %fd4266, 0.9999, 0.01;
	// end inline asm
	// begin inline asm
	fma.rn.f64    %fd4268, %fd4268, 0.9999, 0.01;
	// end inline asm
	// begin inline asm
	fma.rn.f32    %f4266, %f4266, 0.9999, 0.01;
	// end inline asm
	// begin inline asm
	fma.rn.f32    %f4268, %f4268, 0.9999, 0.01;
	// end inline asm
	// begin inline asm
	fma.rn.f64    %fd4266, %fd4266, 0.9999, 0.01;
	// end inline asm
	// begin inline asm
	fma.rn.f64    %fd4268, %fd4268, 0.9999, 0.01;
	// end inline asm
	// begin inline asm
	fma.rn.f32    %f4266, %f4266, 0.9999, 0.01;
	// end inline asm
	// begin inline asm
	fma.rn.f32    %f4268, %f4268, 0.9999, 0.01;
	// end inline asm
	// begin inline asm
	fma.rn.f64    %fd4266, %fd4266, 0.9999, 0.01;
	// end inline asm
	// begin inline asm
	fma.rn.f64    %fd4268, %fd4268, 0.9999, 0.01;
	// end inline asm
	// begin inline asm
	fma.rn.f32    %f4266, %f4266, 0.9999, 0.01;
	// end inline asm
	// begin inline asm
	fma.rn.f32    %f4268, %f4268, 0.9999, 0.01;
	// end inline asm
	// begin inline asm
	fma.rn.f64    %fd4266, %fd4266, 0.9999, 0.01;
	// end inline asm
	// begin inline asm
	fma.rn.f64    %fd4268, %fd4268, 0.9999, 0.01;
	// end inline asm
	// begin inline asm
	fma.rn.f32    %f4266, %f4266, 0.9999, 0.01;
	// end inline asm
	// begin inline asm
	fma.rn.f32    %f4268, %f4268, 0.9999, 0.01;
	// end inline asm
	// begin inline asm
	fma.rn.f64    %fd4266, %fd4266, 0.9999, 0.01;
	// end inline asm
	// begin inline asm
	fma.rn.f64    %fd4268, %fd4268, 0.9999, 0.01;
	// end inline asm
	// begin inline asm
	fma.rn.f32    %f4266, %f4266, 0.9999, 0.01;
	// end inline asm
	// begin inline asm
	fma.rn.f32    %f4268, %f4268, 0.9999, 0.01;
	// end inline asm
	// begin inline asm
	fma.rn.f64    %fd4266, %fd4266, 0.9999, 0.01;
	// end inline asm
	// begin inline asm
	fma.rn.f64    %fd4268, %fd4268, 0.9999, 0.01;
	// end inline asm
	// begin inline asm
	fma.rn.f32    %f4266, %f4266, 0.9999, 0.01;
	// end inline asm
	// begin inline asm
	fma.rn.f32    %f4268, %f4268, 0.9999, 0.01;
	// end inline asm
	// begin inline asm
	fma.rn.f64    %fd4266, %fd4266, 0.9999, 0.01;
	// end inline asm
	// begin inline asm
	fma.rn.f64    %fd4268, %fd4268, 0.9999, 0.01;
	// end inline asm
	// begin inline asm
	fma.rn.f32    %f4266, %f4266, 0.9999, 0.01;
	// end inline asm
	// begin inline asm
	fma.rn.f32    %f4268, %f4268, 0.9999, 0.01;
	// end inline asm
	// begin inline asm
	fma.rn.f64    %fd4266, %fd4266, 0.9999, 0.01;
	// end inline asm
	// begin inline asm
	fma.rn.f64    %fd4268, %fd4268, 0.9999, 0.01;
	// end inline asm
	// begin inline asm
	fma.rn.f32    %f4266, %f4266, 0.9999, 0.01;
	// end inline asm
	// begin inline asm
	fma.rn.f32    %f4268, %f4268, 0.9999, 0.01;
	// end inline asm
	// begin inline asm
	fma.rn.f64    %fd4266, %fd4266, 0.9999, 0.01;
	// end inline asm
	// begin inline asm
	fma.rn.f64    %fd4268, %fd4268, 0.9999, 0.01;
	// end inline asm
	// begin inline asm
	fma.rn.f32    %f4266, %f4266, 0.9999, 0.01;
	// end inline asm
	// begin inline asm
	fma.rn.f32    %f4268, %f4268, 0.9999, 0.01;
	// end inline asm
	// begin inline asm
	fma.rn.f64    %fd4266, %fd4266, 0.9999, 0.01;
	// end inline asm
	// begin inline asm
	fma.rn.f64    %fd4268, %fd4268, 0.9999, 0.01;
	// end inline asm
	// begin inline asm
	fma.rn.f32    %f4266, %f4266, 0.9999, 0.01;
	// end inline asm
	// begin inline asm
	fma.rn.f32    %f4268, %f4268, 0.9999, 0.01;
	// end inline asm
	// begin inline asm
	fma.rn.f64    %fd4266, %fd4266, 0.9999, 0.01;
	// end inline asm
	// begin inline asm
	fma.rn.f64    %fd4268, %fd4268, 0.9999, 0.01;
	// end inline asm
	// begin inline asm
	fma.rn.f32    %f4266, %f4266, 0.9999, 0.01;
	// end inline asm
	// begin inline asm
	fma.rn.f32    %f4268, %f4268, 0.9999, 0.01;
	// end inline asm
	// begin inline asm
	fma.rn.f64    %fd4266, %fd4266, 0.9999, 0.01;
	// end inline asm
	// begin inline asm
	fma.rn.f64    %fd4268, %fd4268, 0.9999, 0.01;
	// end inline asm
	// begin inline asm
	fma.rn.f32    %f4266, %f4266, 0.9999, 0.01;
	// end inline asm
	// begin inline asm
	fma.rn.f32    %f4268, %f4268, 0.9999, 0.01;
	// end inline asm
	// begin inline asm
	fma.rn.f64    %fd4266, %fd4266, 0.9999, 0.01;
	// end inline asm
	// begin inline asm
	fma.rn.f64    %fd4268, %fd4268, 0.9999, 0.01;
	// end inline asm
	// begin inline asm
	fma.rn.f32    %f4266, %f4266, 0.9999, 0.01;
	// end inline asm
	// begin inline asm
	fma.rn.f32    %f4268, %f4268, 0.9999, 0.01;
	// end inline asm
	// begin inline asm
	fma.rn.f64    %fd4266, %fd4266, 0.9999, 0.01;
	// end inline asm
	// begin inline asm
	fma.rn.f64    %fd4268, %fd4268, 0.9999, 0.01;
	// end inline asm
	// begin inline asm
	fma.rn.f32    %f4266, %f4266, 0.9999, 0.01;
	// end inline asm
	// begin inline asm
	fma.rn.f32    %f4268, %f4268, 0.9999, 0.01;
	// end inline asm
	// begin inline asm
	fma.rn.f64    %fd4266, %fd4266, 0.9999, 0.01;
	// end inline asm
	// begin inline asm
	fma.rn.f64    %fd4268, %fd4268, 0.9999, 0.01;
	// end inline asm
	// begin inline asm
	fma.rn.f32    %f4266, %f4266, 0.9999, 0.01;
	// end inline asm
	// begin inline asm
	fma.rn.f32    %f4268, %f4268, 0.9999, 0.01;
	// end inline asm
	// begin inline asm
	fma.rn.f64    %fd4266, %fd4266, 0.9999, 0.01;
	// end inline asm
	// begin inline asm
	fma.rn.f64    %fd4268, %fd4268, 0.9999, 0.01;
	// end inline asm
	// begin inline asm
	fma.rn.f32    %f4266, %f4266, 0.9999, 0.01;
	// end inline asm
	// begin inline asm
	fma.rn.f32    %f4268, %f4268, 0.9999, 0.01;
	// end inline asm
	// begin inline asm
	fma.rn.f64    %fd4266, %fd4266, 0.9999, 0.01;
	// end inline asm
	// begin inline asm
	fma.rn.f64    %fd4268, %fd4268, 0.9999, 0.01;
	// end inline asm
	// begin inline asm
	fma.rn.f32    %f4266, %f4266, 0.9999, 0.01;
	// end inline asm
	// begin inline asm
	fma.rn.f32    %f4268, %f4268, 0.9999, 0.01;
	// end inline asm
	// begin inline asm
	fma.rn.f64    %fd4266, %fd4266, 0.9999, 0.01;
	// end inline asm
	// begin inline asm
	fma.rn.f64    %fd4268, %fd4268, 0.9999, 0.01;
	// end inline asm
	// begin inline asm
	fma.rn.f32    %f4266, %f4266, 0.9999, 0.01;
	// end inline asm
	// begin inline asm
	fma.rn.f32    %f4268, %f4268, 0.9999, 0.01;
	// end inline asm
	// begin inline asm
	fma.rn.f64    %fd4266, %fd4266, 0.9999, 0.01;
	// end inline asm
	// begin inline asm
	fma.rn.f64    %fd4268, %fd4268, 0.9999, 0.01;
	// end inline asm
	// begin inline asm
	fma.rn.f32    %f4266, %f4266, 0.9999, 0.01;
	// end inline asm
	// begin inline asm
	fma.rn.f32    %f4268, %f4268, 0.9999, 0.01;
	// end inline asm
	// begin inline asm
	fma.rn.f64    %fd4266, %fd4266, 0.9999, 0.01;
	// end inline asm
	// begin inline asm
	fma.rn.f64    %fd4268, %fd4268, 0.9999, 0.01;
	// end inline asm
	// begin inline asm
	fma.rn.f32    %f4266, %f4266, 0.9999, 0.01;
	// end inline asm
	// begin inline asm
	fma.rn.f32    %f4268, %f4268, 0.9999, 0.01;
	// end inline asm
	// begin inline asm
	fma.rn.f64    %fd4266, %fd4266, 0.9999, 0.01;
	// end inline asm
	// begin inline asm
	fma.rn.f64    %fd4268, %fd4268, 0.9999, 0.01;
	// end inline asm
	// begin inline asm
	fma.rn.f32    %f4266, %f4266, 0.9999, 0.01;
	// end inline asm
	// begin inline asm
	fma.rn.f32    %f4268, %f4268, 0.9999, 0.01;
	// end inline asm
	// begin inline asm
	fma.rn.f64    %fd4266, %fd4266, 0.9999, 0.01;
	// end inline asm
	// begin inline asm
	fma.rn.f64    %fd4268, %fd4268, 0.9999, 0.01;
	// end inline asm
	// begin inline asm
	fma.rn.f32    %f4266, %f4266, 0.9999, 0.01;
	// end inline asm
	// begin inline asm
	fma.rn.f32    %f4268, %f4268, 0.9999, 0.01;
	// end inline asm
	// begin inline asm
	fma.rn.f64    %fd4266, %fd4266, 0.9999, 0.01;
	// end inline asm
	// begin inline asm
	fma.rn.f64    %fd4268, %fd4268, 0.9999, 0.01;
	// end inline asm
	// begin inline asm
	fma.rn.f32    %f4266, %f4266, 0.9999, 0.01;
	// end inline asm
	// begin inline asm
	fma.rn.f32    %f4268, %f4268, 0.9999, 0.01;
	// end inline asm
	// begin inline asm
	fma.rn.f64    %fd4266, %fd4266, 0.9999, 0.01;
	// end inline asm
	// begin inline asm
	fma.rn.f64    %fd4268, %fd4268, 0.9999, 0.01;
	// end inline asm
	// begin inline asm
	fma.rn.f32    %f4266, %f4266, 0.9999, 0.01;
	// end inline asm
	// begin inline asm
	fma.rn.f32    %f4268, %f4268, 0.9999, 0.01;
	// end inline asm
	// begin inline asm
	fma.rn.f64    %fd4266, %fd4266, 0.9999, 0.01;
	// end inline asm
	// begin inline asm
	fma.rn.f64    %fd4268, %fd4268, 0.9999, 0.01;
	// end inline asm
	// begin inline asm
	fma.rn.f32    %f4266, %f4266, 0.9999, 0.01;
	// end inline asm
	// begin inline asm
	fma.rn.f32    %f4268, %f4268, 0.9999, 0.01;
	// end inline asm
	// begin inline asm
	fma.rn.f64    %fd4266, %fd4266, 0.9999, 0.01;
	// end inline asm
	// begin inline asm
	fma.rn.f64    %fd4268, %fd4268, 0.9999, 0.01;
	// end inline asm
	// begin inline asm
	fma.rn.f32    %f4266, %f4266, 0.9999, 0.01;
	// end inline asm
	// begin inline asm
	fma.rn.f32    %f4268, %f4268, 0.9999, 0.01;
	// end inline asm
	// begin inline asm
	fma.rn.f64    %fd4266, %fd4266, 0.9999, 0.01;
	// end inline asm
	// begin inline asm
	fma.rn.f64    %fd4268, %fd4268, 0.9999, 0.01;
	// end inline asm
	// begin inline asm
	fma.rn.f32    %f4266, %f4266, 0.9999, 0.01;
	// end inline asm
	// begin inline asm
	fma.rn.f32    %f4268, %f4268, 0.9999, 0.01;
	// end inline asm
	// begin inline asm
	fma.rn.f64    %fd4266, %fd4266, 0.9999, 0.01;
	// end inline asm
	// begin inline asm
	fma.rn.f64    %fd4268, %fd4268, 0.9999, 0.01;
	// end inline asm
	// begin inline asm
	fma.rn.f32    %f4266, %f4266, 0.9999, 0.01;
	// end inline asm
	// begin inline asm
	fma.rn.f32    %f4268, %f4268, 0.9999, 0.01;
	// end inline asm
	// begin inline asm
	fma.rn.f64    %fd4266, %fd4266, 0.9999, 0.01;
	// end inline asm
	// begin inline asm
	fma.rn.f64    %fd4268, %fd4268, 0.9999, 0.01;
	// end inline asm
	// begin inline asm
	fma.rn.f32    %f4266, %f4266, 0.9999, 0.01;
	// end inline asm
	// begin inline asm
	fma.rn.f32    %f4268, %f4268, 0.9999, 0.01;
	// end inline asm
	// begin inline asm
	fma.rn.f64    %fd4266, %fd4266, 0.9999, 0.01;
	// end inline asm
	// begin inline asm
	fma.rn.f64    %fd4268, %fd4268, 0.9999, 0.01;
	// end inline asm
	// begin inline asm
	fma.rn.f32    %f4266, %f4266, 0.9999, 0.01;
	// end inline asm
	// begin inline asm
	fma.rn.f32    %f4268, %f4268, 0.9999, 0.01;
	// end inline asm
	// begin inline asm
	fma.rn.f64    %fd4266, %fd4266, 0.9999, 0.01;
	// end inline asm
	// begin inline asm
	fma.rn.f64    %fd4268, %fd4268, 0.9999, 0.01;
	// end inline asm
	// begin inline asm
	fma.rn.f32    %f4266, %f4266, 0.9999, 0.01;
	// end inline asm
	// begin inline asm
	fma.rn.f32    %f4268, %f4268, 0.9999, 0.01;
	// end inline asm
	// begin inline asm
	fma.rn.f64    %fd4266, %fd4266, 0.9999, 0.01;
	// end inline asm
	// begin inline asm
	fma.rn.f64    %fd4268, %fd4268, 0.9999, 0.01;
	// end inline asm
	// begin inline asm
	fma.rn.f32    %f4266, %f4266, 0.9999, 0.01;
	// end inline asm
	// begin inline asm
	fma.rn.f32    %f4268, %f4268, 0.9999, 0.01;
	// end inline asm
	// begin inline asm
	fma.rn.f64    %fd4266, %fd4266, 0.9999, 0.01;
	// end inline asm
	// begin inline asm
	fma.rn.f64    %fd4268, %fd4268, 0.9999, 0.01;
	// end inline asm
	// begin inline asm
	fma.rn.f32    %f4266, %f4266, 0.9999, 0.01;
	// end inline asm
	// begin inline asm
	fma.rn.f32    %f4268, %f4268, 0.9999, 0.01;
	// end inline asm
	// begin inline asm
	fma.rn.f64    %fd4266, %fd4266, 0.9999, 0.01;
	// end inline asm
	// begin inline asm
	fma.rn.f64    %fd4268, %fd4268, 0.9999, 0.01;
	// end inline asm
	// begin inline asm
	fma.rn.f32    %f4266, %f4266, 0.9999, 0.01;
	// end inline asm
	// begin inline asm
	fma.rn.f32    %f4268, %f4268, 0.9999, 0.01;
	// end inline asm
	// begin inline asm
	fma.rn.f64    %fd4266, %fd4266, 0.9999, 0.01;
	// end inline asm
	// begin inline asm
	fma.rn.f64    %fd4268, %fd4268, 0.9999, 0.01;
	// end inline asm
	// begin inline asm
	fma.rn.f32    %f4266, %f4266, 0.9999, 0.01;
	// end inline asm
	// begin inline asm
	fma.rn.f32    %f4268, %f4268, 0.9999, 0.01;
	// end inline asm
	// begin inline asm
	fma.rn.f64    %fd4266, %fd4266, 0.9999, 0.01;
	// end inline asm
	// begin inline asm
	fma.rn.f64    %fd4268, %fd4268, 0.9999, 0.01;
	// end inline asm
	// begin inline asm
	fma.rn.f32    %f4266, %f4266, 0.9999, 0.01;
	// end inline asm
	// begin inline asm
	fma.rn.f32    %f4268, %f4268, 0.9999, 0.01;
	// end inline asm
	// begin inline asm
	fma.rn.f64    %fd4266, %fd4266, 0.9999, 0.01;
	// end inline asm
	// begin inline asm
	fma.rn.f64    %fd4268, %fd4268, 0.9999, 0.01;
	// end inline asm
	// begin inline asm
	fma.rn.f32    %f4266, %f4266, 0.9999, 0.01;
	// end inline asm
	// begin inline asm
	fma.rn.f32    %f4268, %f4268, 0.9999, 0.01;
	// end inline asm
	// begin inline asm
	fma.rn.f64    %fd4266, %fd4266, 0.9999, 0.01;
	// end inline asm
	// begin inline asm
	fma.rn.f64    %fd4268, %fd4268, 0.9999, 0.01;
	// end inline asm
	// begin inline asm
	fma.rn.f32    %f4266, %f4266, 0.9999, 0.01;
	// end inline asm
	// begin inline asm
	fma.rn.f32    %f4268, %f4268, 0.9999, 0.01;
	// end inline asm
	// begin inline asm
	fma.rn.f64    %fd4266, %fd4266, 0.9999, 0.01;
	// end inline asm
	// begin inline asm
	fma.rn.f64    %fd4268, %fd4268, 0.9999, 0.01;
	// end inline asm
	// begin inline asm
	fma.rn.f32    %f4266, %f4266, 0.9999, 0.01;
	// end inline asm
	// begin inline asm
	fma.rn.f32    %f4268, %f4268, 0.9999, 0.01;
	// end inline asm
	// begin inline asm
	fma.rn.f64    %fd4266, %fd4266, 0.9999, 0.01;
	// end inline asm
	// begin inline asm
	fma.rn.f64    %fd4268, %fd4268, 0.9999, 0.01;
	// end inline asm
	// begin inline asm
	fma.rn.f32    %f4266, %f4266, 0.9999, 0.01;
	// end inline asm
	// begin inline asm
	fma.rn.f32    %f4268, %f4268, 0.9999, 0.01;
	// end inline asm
	// begin inline asm
	fma.rn.f64    %fd4266, %fd4266, 0.9999, 0.01;
	// end inline asm
	// begin inline asm
	fma.rn.f64    %fd4268, %fd4268, 0.9999, 0.01;
	// end inline asm
	// begin inline asm
	fma.rn.f32    %f4266, %f4266, 0.9999, 0.01;
	// end inline asm
	// begin inline asm
	fma.rn.f32    %f4268, %f4268, 0.9999, 0.01;
	// end inline asm
	// begin inline asm
	fma.rn.f64    %fd4266, %fd4266, 0.9999, 0.01;
	// end inline asm
	// begin inline asm
	fma.rn.f64    %fd4268, %fd4268, 0.9999, 0.01;
	// end inline asm
	// begin inline asm
	fma.rn.f32    %f4266, %f4266, 0.9999, 0.01;
	// end inline asm
	// begin inline asm
	fma.rn.f32    %f4268, %f4268, 0.9999, 0.01;
	// end inline asm
	// begin inline asm
	fma.rn.f64    %fd4266, %fd4266, 0.9999, 0.01;
	// end inline asm
	// begin inline asm
	fma.rn.f64    %fd4268, %fd4268, 0.9999, 0.01;
	// end inline asm
	// begin inline asm
	fma.rn.f32    %f4266, %f4266, 0.9999, 0.01;
	// end inline asm
	// begin inline asm
	fma.rn.f32    %f4268, %f4268, 0.9999, 0.01;
	// end inline asm
	// begin inline asm
	fma.rn.f64    %fd4266, %fd4266, 0.9999, 0.01;
	// end inline asm
	// begin inline asm
	fma.rn.f64    %fd4268, %fd4268, 0.9999, 0.01;
	// end inline asm
	// begin inline asm
	fma.rn.f32    %f4266, %f4266, 0.9999, 0.01;
	// end inline asm
	// begin inline asm
	fma.rn.f32    %f4268, %f4268, 0.9999, 0.01;
	// end inline asm
	// begin inline asm
	fma.rn.f64    %fd4266, %fd4266, 0.9999, 0.01;
	// end inline asm
	// begin inline asm
	fma.rn.f64    %fd4268, %fd4268, 0.9999, 0.01;
	// end inline asm
	// begin inline asm
	fma.rn.f32    %f4266, %f4266, 0.9999, 0.01;
	// end inline asm
	// begin inline asm
	fma.rn.f32    %f4268, %f4268, 0.9999, 0.01;
	// end inline asm
	// begin inline asm
	fma.rn.f64    %fd4266, %fd4266, 0.9999, 0.01;
	// end inline asm
	// begin inline asm
	fma.rn.f64    %fd4268, %fd4268, 0.9999, 0.01;
	// end inline asm
	// begin inline asm
	fma.rn.f32    %f4266, %f4266, 0.9999, 0.01;
	// end inline asm
	// begin inline asm
	fma.rn.f32    %f4268, %f4268, 0.9999, 0.01;
	// end inline asm
	// begin inline asm
	fma.rn.f64    %fd4266, %fd4266, 0.9999, 0.01;
	// end inline asm
	// begin inline asm
	fma.rn.f64    %fd4268, %fd4268, 0.9999, 0.01;
	// end inline asm
	// begin inline asm
	fma.rn.f32    %f4266, %f4266, 0.9999, 0.01;
	// end inline asm
	// begin inline asm
	fma.rn.f32    %f4268, %f4268, 0.9999, 0.01;
	// end inline asm
	// begin inline asm
	fma.rn.f64    %fd4266, %fd4266, 0.9999, 0.01;
	// end inline asm
	// begin inline asm
	fma.rn.f64    %fd4268, %fd4268, 0.9999, 0.01;
	// end inline asm
	// begin inline asm
	fma.rn.f32    %f4266, %f4266, 0.9999, 0.01;
	// end inline asm
	// begin inline asm
	fma.rn.f32    %f4268, %f4268, 0.9999, 0.01;
	// end inline asm
	// begin inline asm
	fma.rn.f64    %fd4266, %fd4266, 0.9999, 0.01;
	// end inline asm
	// begin inline asm
	fma.rn.f64    %fd4268, %fd4268, 0.9999, 0.01;
	// end inline asm
	// begin inline asm
	fma.rn.f32    %f4266, %f4266, 0.9999, 0.01;
	// end inline asm
	// begin inline asm
	fma.rn.f32    %f4268, %f4268, 0.9999, 0.01;
	// end inline asm
	// begin inline asm
	fma.rn.f64    %fd4266, %fd4266, 0.9999, 0.01;
	// end inline asm
	// begin inline asm
	fma.rn.f64    %fd4268, %fd4268, 0.9999, 0.01;
	// end inline asm
	// begin inline asm
	fma.rn.f32    %f4266, %f4266, 0.9999, 0.01;
	// end inline asm
	// begin inline asm
	fma.rn.f32    %f4268, %f4268, 0.9999, 0.01;
	// end inline asm
	// begin inline asm
	fma.rn.f64    %fd4266, %fd4266, 0.9999, 0.01;
	// end inline asm
	// begin inline asm
	fma.rn.f64    %fd4268, %fd4268, 0.9999, 0.01;
	// end inline asm
	// begin inline asm
	fma.rn.f32    %f4266, %f4266, 0.9999, 0.01;
	// end inline asm
	// begin inline asm
	fma.rn.f32    %f4268, %f4268, 0.9999, 0.01;
	// end inline asm
	// begin inline asm
	fma.rn.f64    %fd4266, %fd4266, 0.9999, 0.01;
	// end inline asm
	// begin inline asm
	fma.rn.f64    %fd4268, %fd4268, 0.9999, 0.01;
	// end inline asm
	// begin inline asm
	fma.rn.f32    %f4266, %f4266, 0.9999, 0.01;
	// end inline asm
	// begin inline asm
	fma.rn.f32    %f4268, %f4268, 0.9999, 0.01;
	// end inline asm
	// begin inline asm
	fma.rn.f64    %fd4266, %fd4266, 0.9999, 0.01;
	// end inline asm
	// begin inline asm
	fma.rn.f64    %fd4268, %fd4268, 0.9999, 0.01;
	// end inline asm
	// begin inline asm
	fma.rn.f32    %f4266, %f4266, 0.9999, 0.01;
	// end inline asm
	// begin inline asm
	fma.rn.f32    %f4268, %f4268, 0.9999, 0.01;
	// end inline asm
	// begin inline asm
	fma.rn.f64    %fd4266, %fd4266, 0.9999, 0.01;
	// end inline asm
	// begin inline asm
	fma.rn.f64    %fd4268, %fd4268, 0.9999, 0.01;
	// end inline asm
	// begin inline asm
	fma.rn.f32    %f4266, %f4266, 0.9999, 0.01;
	// end inline asm
	// begin inline asm
	fma.rn.f32    %f4268, %f4268, 0.9999, 0.01;
	// end inline asm
	// begin inline asm
	fma.rn.f64    %fd4266, %fd4266, 0.9999, 0.01;
	// end inline asm
	// begin inline asm
	fma.rn.f64    %fd4268, %fd4268, 0.9999, 0.01;
	// end inline asm
	// begin inline asm
	fma.rn.f32    %f4266, %f4266, 0.9999, 0.01;
	// end inline asm
	// begin inline asm
	fma.rn.f32    %f4268, %f4268, 0.9999, 0.01;
	// end inline asm
	// begin inline asm
	fma.rn.f64    %fd4266, %fd4266, 0.9999, 0.01;
	// end inline asm
	// begin inline asm
	fma.rn.f64    %fd4268, %fd4268, 0.9999, 0.01;
	// end inline asm
	// begin inline asm
	fma.rn.f32    %f4266, %f4266, 0.9999, 0.01;
	// end inline asm
	// begin inline asm
	fma.rn.f32    %f4268, %f4268, 0.9999, 0.01;
	// end inline asm
	// begin inline asm
	fma.rn.f64    %fd4266, %fd4266, 0.9999, 0.01;
	// end inline asm
	// begin inline asm
	fma.rn.f64    %fd4268, %fd4268, 0.9999, 0.01;
	// end inline asm
	// begin inline asm
	fma.rn.f32    %f4266, %f4266, 0.9999, 0.01;
	// end inline asm
	// begin inline asm
	fma.rn.f32    %f4268, %f4268, 0.9999, 0.01;
	// end inline asm
	// begin inline asm
	fma.rn.f64    %fd4266, %fd4266, 0.9999, 0.01;
	// end inline asm
	// begin inline asm
	fma.rn.f64    %fd4268, %fd4268, 0.9999, 0.01;
	// end inline asm
	// begin inline asm
	fma.rn.f32    %f4266, %f4266, 0.9999, 0.01;
	// end inline asm
	// begin inline asm
	fma.rn.f32    %f4268, %f4268, 0.9999, 0.01;
	// end inline asm
	// begin inline asm
	fma.rn.f64    %fd4266, %fd4266, 0.9999, 0.01;
	// end inline asm
	// begin inline asm
	fma.rn.f64    %fd4268, %fd4268, 0.9999, 0.01;
	// end inline asm
	// begin inline asm
	fma.rn.f32    %f4266, %f4266, 0.9999, 0.01;
	// end inline asm
	// begin inline asm
	fma.rn.f32    %f4268, %f4268, 0.9999, 0.01;
	// end inline asm
	// begin inline asm
	fma.rn.f64    %fd4266, %fd4266, 0.9999, 0.01;
	// end inline asm
	// begin inline asm
	fma.rn.f64    %fd4268, %fd4268, 0.9999, 0.01;
	// end inline asm
	// begin inline asm
	fma.rn.f32    %f4266, %f4266, 0.9999, 0.01;
	// end inline asm
	// begin inline asm
	fma.rn.f32    %f4268, %f4268, 0.9999, 0.01;
	// end inline asm
	// begin inline asm
	fma.rn.f64    %fd4266, %fd4266, 0.9999, 0.01;
	// end inline asm
	// begin inline asm
	fma.rn.f64    %fd4268, %fd4268, 0.9999, 0.01;
	// end inline asm
	// begin inline asm
	fma.rn.f32    %f4266, %f4266, 0.9999, 0.01;
	// end inline asm
	// begin inline asm
	fma.rn.f32    %f4268, %f4268, 0.9999, 0.01;
	// end inline asm
	// begin inline asm
	fma.rn.f64    %fd4266, %fd4266, 0.9999, 0.01;
	// end inline asm
	// begin inline asm
	fma.rn.f64    %fd4268, %fd4268, 0.9999, 0.01;
	// end inline asm
	// begin inline asm
	fma.rn.f32    %f4266, %f4266, 0.9999, 0.01;
	// end inline asm
	// begin inline asm
	fma.rn.f32    %f4268, %f4268, 0.9999, 0.01;
	// end inline asm
	// begin inline asm
	fma.rn.f64    %fd4266, %fd4266, 0.9999, 0.01;
	// end inline asm
	// begin inline asm
	fma.rn.f64    %fd4268, %fd4268, 0.9999, 0.01;
	// end inline asm
	// begin inline asm
	fma.rn.f32    %f4266, %f4266, 0.9999, 0.01;
	// end inline asm
	// begin inline asm
	fma.rn.f32    %f4268, %f4268, 0.9999, 0.01;
	// end inline asm
	// begin inline asm
	fma.rn.f64    %fd4266, %fd4266, 0.9999, 0.01;
	// end inline asm
	// begin inline asm
	fma.rn.f64    %fd4268, %fd4268, 0.9999, 0.01;
	// end inline asm
	// begin inline asm
	fma.rn.f32    %f4266, %f4266, 0.9999, 0.01;
	// end inline asm
	// begin inline asm
	fma.rn.f32    %f4268, %f4268, 0.9999, 0.01;
	// end inline asm
	// begin inline asm
	fma.rn.f64    %fd4266, %fd4266, 0.9999, 0.01;
	// end inline asm
	// begin inline asm
	fma.rn.f64    %fd4268, %fd4268, 0.9999, 0.01;
	// end inline asm
	// begin inline asm
	fma.rn.f32    %f4266, %f4266, 0.9999, 0.01;
	// end inline asm
	// begin inline asm
	fma.rn.f32    %f4268, %f4268, 0.9999, 0.01;
	// end inline asm
	// begin inline asm
	fma.rn.f64    %fd4266, %fd4266, 0.9999, 0.01;
	// end inline asm
	// begin inline asm
	fma.rn.f64    %fd4268, %fd4268, 0.9999, 0.01;
	// end inline asm
	// begin inline asm
	fma.rn.f32    %f4266, %f4266, 0.9999, 0.01;
	// end inline asm
	// begin inline asm
	fma.rn.f32    %f4268, %f4268, 0.9999, 0.01;
	// end inline asm
	// begin inline asm
	fma.rn.f64    %fd4266, %fd4266, 0.9999, 0.01;
	// end inline asm
	// begin inline asm
	fma.rn.f64    %fd4268, %fd4268, 0.9999, 0.01;
	// end inline asm
	// begin inline asm
	fma.rn.f32    %f4266, %f4266, 0.9999, 0.01;
	// end inline asm
	// begin inline asm
	fma.rn.f32    %f4268, %f4268, 0.9999, 0.01;
	// end inline asm
	// begin inline asm
	fma.rn.f64    %fd4266, %fd4266, 0.9999, 0.01;
	// end inline asm
	// begin inline asm
	fma.rn.f64    %fd4268, %fd4268, 0.9999, 0.01;
	// end inline asm
	// begin inline asm
	fma.rn.f32    %f4266, %f4266, 0.9999, 0.01;
	// end inline asm
	// begin inline asm
	fma.rn.f32    %f4268, %f4268, 0.9999, 0.01;
	// end inline asm
	// begin inline asm
	fma.rn.f64    %fd4266, %fd4266, 0.9999, 0.01;
	// end inline asm
	// begin inline asm
	fma.rn.f64    %fd4268, %fd4268, 0.9999, 0.01;
	// end inline asm
	// begin inline asm
	fma.rn.f32    %f4266, %f4266, 0.9999, 0.01;
	// end inline asm
	// begin inline asm
	fma.rn.f32    %f4268, %f4268, 0.9999, 0.01;
	// end inline asm
	// begin inline asm
	fma.rn.f64    %fd4266, %fd4266, 0.9999, 0.01;
	// end inline asm
	// begin inline asm
	fma.rn.f64    %fd4268, %fd4268, 0.9999, 0.01;
	// end inline asm
	// begin inline asm
	fma.rn.f32    %f4266, %f4266, 0.9999, 0.01;
	// end inline asm
	// begin inline asm
	fma.rn.f32    %f4268, %f4268, 0.9999, 0.01;
	// end inline asm
	// begin inline asm
	fma.rn.f64    %fd4266, %fd4266, 0.9999, 0.01;
	// end inline asm
	// begin inline asm
	fma.rn.f64    %fd4268, %fd4268, 0.9999, 0.01;
	// end inline asm
	// begin inline asm
	fma.rn.f32    %f4266, %f4266, 0.9999, 0.01;
	// end inline asm
	// begin inline asm
	fma.rn.f32    %f4268, %f4268, 0.9999, 0.01;
	// end inline asm
	// begin inline asm
	fma.rn.f64    %fd4266, %fd4266, 0.9999, 0.01;
	// end inline asm
	// begin inline asm
	fma.rn.f64    %fd4268, %fd4268, 0.9999, 0.01;
	// end inline asm
	// begin inline asm
	fma.rn.f32    %f4266, %f4266, 0.9999, 0.01;
	// end inline asm
	// begin inline asm
	fma.rn.f32    %f4268, %f4268, 0.9999, 0.01;
	// end inline asm
	// begin inline asm
	fma.rn.f64    %fd4266, %fd4266, 0.9999, 0.01;
	// end inline asm
	// begin inline asm
	fma.rn.f64    %fd4268, %fd4268, 0.9999, 0.01;
	// end inline asm
	// begin inline asm
	fma.rn.f32    %f4266, %f4266, 0.9999, 0.01;
	// end inline asm
	// begin inline asm
	fma.rn.f32    %f4268, %f4268, 0.9999, 0.01;
	// end inline asm
	// begin inline asm
	fma.rn.f64    %fd4266, %fd4266, 0.9999, 0.01;
	// end inline asm
	// begin inline asm
	fma.rn.f64    %fd4268, %fd4268, 0.9999, 0.01;
	// end inline asm
	// begin inline asm
	fma.rn.f32    %f4266, %f4266, 0.9999, 0.01;
	// end inline asm
	// begin inline asm
	fma.rn.f32    %f4268, %f4268, 0.9999, 0.01;
	// end inline asm
	// begin inline asm
	fma.rn.f64    %fd4266, %fd4266, 0.9999, 0.01;
	// end inline asm
	// begin inline asm
	fma.rn.f64    %fd4268, %fd4268, 0.9999, 0.01;
	// end inline asm
	// begin inline asm
	fma.rn.f32    %f4266, %f4266, 0.9999, 0.01;
	// end inline asm
	// begin inline asm
	fma.rn.f32    %f4268, %f4268, 0.9999, 0.01;
	// end inline asm
	// begin inline asm
	fma.rn.f64    %fd4266, %fd4266, 0.9999, 0.01;
	// end inline asm
	// begin inline asm
	fma.rn.f64    %fd4268, %fd4268, 0.9999, 0.01;
	// end inline asm
	// begin inline asm
	fma.rn.f32    %f4266, %f4266, 0.9999, 0.01;
	// end inline asm
	// begin inline asm
	fma.rn.f32    %f4268, %f4268, 0.9999, 0.01;
	// end inline asm
	// begin inline asm
	fma.rn.f64    %fd4266, %fd4266, 0.9999, 0.01;
	// end inline asm
	// begin inline asm
	fma.rn.f64    %fd4268, %fd4268, 0.9999, 0.01;
	// end inline asm
	// begin inline asm
	fma.rn.f32    %f4266, %f4266, 0.9999, 0.01;
	// end inline asm
	// begin inline asm
	fma.rn.f32    %f4268, %f4268, 0.9999, 0.01;
	// end inline asm
	// begin inline asm
	fma.rn.f64    %fd4266, %fd4266, 0.9999, 0.01;
	// end inline asm
	// begin inline asm
	fma.rn.f64    %fd4268, %fd4268, 0.9999, 0.01;
	// end inline asm
	// begin inline asm
	fma.rn.f32    %f4266, %f4266, 0.9999, 0.01;
	// end inline asm
	// begin inline asm
	fma.rn.f32    %f4268, %f4268, 0.9999, 0.01;
	// end inline asm
	// begin inline asm
	fma.rn.f64    %fd4266, %fd4266, 0.9999, 0.01;
	// end inline asm
	// begin inline asm
	fma.rn.f64    %fd4268, %fd4268, 0.9999, 0.01;
	// end inline asm
	// begin inline asm
	fma.rn.f32    %f4266, %f4266, 0.9999, 0.01;
	// end inline asm
	// begin inline asm
	fma.rn.f32    %f4268, %f4268, 0.9999, 0.01;
	// end inline asm
	// begin inline asm
	fma.rn.f64    %fd4266, %fd4266, 0.9999, 0.01;
	// end inline asm
	// begin inline asm
	fma.rn.f64    %fd4268, %fd4268, 0.9999, 0.01;
	// end inline asm
	// begin inline asm
	fma.rn.f32    %f4266, %f4266, 0.9999, 0.01;
	// end inline asm
	// begin inline asm
	fma.rn.f32    %f4268, %f4268, 0.9999, 0.01;
	// end inline asm
	// begin inline asm
	fma.rn.f64    %fd4266, %fd4266, 0.9999, 0.01;
	// end inline asm
	// begin inline asm
	fma.rn.f64    %fd4268, %fd4268, 0.9999, 0.01;
	// end inline asm
	// begin inline asm
	fma.rn.f32    %f4266, %f4266, 0.9999, 0.01;
	// end inline asm
	// begin inline asm
	fma.rn.f32    %f4268, %f4268, 0.9999, 0.01;
	// end inline asm
	// begin inline asm
	fma.rn.f64    %fd4266, %fd4266, 0.9999, 0.01;
	// end inline asm
	// begin inline asm
	fma.rn.f64    %fd4268, %fd4268, 0.9999, 0.01;
	// end inline asm
	// begin inline asm
	fma.rn.f32    %f4266, %f4266, 0.9999, 0.01;
	// end inline asm
	// begin inline asm
	fma.rn.f32    %f4268, %f4268, 0.9999, 0.01;
	// end inline asm
	// begin inline asm
	fma.rn.f64    %fd4266, %fd4266, 0.9999, 0.01;
	// end inline asm
	// begin inline asm
	fma.rn.f64    %fd4268, %fd4268, 0.9999, 0.01;
	// end inline asm
	// begin inline asm
	fma.rn.f32    %f4266, %f4266, 0.9999, 0.01;
	// end inline asm
	// begin inline asm
	fma.rn.f32    %f4268, %f4268, 0.9999, 0.01;
	// end inline asm
	// begin inline asm
	fma.rn.f64    %fd4266, %fd4266, 0.9999, 0.01;
	// end inline asm
	// begin inline asm
	fma.rn.f64    %fd4268, %fd4268, 0.9999, 0.01;
	// end inline asm
	// begin inline asm
	fma.rn.f32    %f4266, %f4266, 0.9999, 0.01;
	// end inline asm
	// begin inline asm
	fma.rn.f32    %f4268, %f4268, 0.9999, 0.01;
	// end inline asm
	// begin inline asm
	fma.rn.f64    %fd4266, %fd4266, 0.9999, 0.01;
	// end inline asm
	// begin inline asm
	fma.rn.f64    %fd4268, %fd4268, 0.9999, 0.01;
	// end inline asm
	// begin inline asm
	fma.rn.f32    %f4266, %f4266, 0.9999, 0.01;
	// end inline asm
	// begin inline asm
	fma.rn.f32    %f4268, %f4268, 0.9999, 0.01;
	// end inline asm
	// begin inline asm
	fma.rn.f64    %fd4266, %fd4266, 0.9999, 0.01;
	// end inline asm
	// begin inline asm
	fma.rn.f64    %fd4268, %fd4268, 0.9999, 0.01;
	// end inline asm
	// begin inline asm
	fma.rn.f32    %f4266, %f4266, 0.9999, 0.01;
	// end inline asm
	// begin inline asm
	fma.rn.f32    %f4268, %f4268, 0.9999, 0.01;
	// end inline asm
	// begin inline asm
	fma.rn.f64    %fd4266, %fd4266, 0.9999, 0.01;
	// end inline asm
	// begin inline asm
	fma.rn.f64    %fd4268, %fd4268, 0.9999, 0.01;
	// end inline asm
	// begin inline asm
	fma.rn.f32    %f4266, %f4266, 0.9999, 0.01;
	// end inline asm
	// begin inline asm
	fma.rn.f32    %f4268, %f4268, 0.9999, 0.01;
	// end inline asm
	// begin inline asm
	fma.rn.f64    %fd4266, %fd4266, 0.9999, 0.01;
	// end inline asm
	// begin inline asm
	fma.rn.f64    %fd4268, %fd4268, 0.9999, 0.01;
	// end inline asm
	// begin inline asm
	fma.rn.f32    %f4266, %f4266, 0.9999, 0.01;
	// end inline asm
	// begin inline asm
	fma.rn.f32    %f4268, %f4268, 0.9999, 0.01;
	// end inline asm
	// begin inline asm
	fma.rn.f64    %fd4266, %fd4266, 0.9999, 0.01;
	// end inline asm
	// begin inline asm
	fma.rn.f64    %fd4268, %fd4268, 0.9999, 0.01;
	// end inline asm
	// begin inline asm
	fma.rn.f32    %f4266, %f4266, 0.9999, 0.01;
	// end inline asm
	// begin inline asm
	fma.rn.f32    %f4268, %f4268, 0.9999, 0.01;
	// end inline asm
	// begin inline asm
	fma.rn.f64    %fd4266, %fd4266, 0.9999, 0.01;
	// end inline asm
	// begin inline asm
	fma.rn.f64    %fd4268, %fd4268, 0.9999, 0.01;
	// end inline asm
	// begin inline asm
	fma.rn.f32    %f4266, %f4266, 0.9999, 0.01;
	// end inline asm
	// begin inline asm
	fma.rn.f32    %f4268, %f4268, 0.9999, 0.01;
	// end inline asm
	// begin inline asm
	fma.rn.f64    %fd4266, %fd4266, 0.9999, 0.01;
	// end inline asm
	// begin inline asm
	fma.rn.f64    %fd4268, %fd4268, 0.9999, 0.01;
	// end inline asm
	// begin inline asm
	fma.rn.f32    %f4266, %f4266, 0.9999, 0.01;
	// end inline asm
	// begin inline asm
	fma.rn.f32    %f4268, %f4268, 0.9999, 0.01;
	// end inline asm
	// begin inline asm
	fma.rn.f64    %fd4266, %fd4266, 0.9999, 0.01;
	// end inline asm
	// begin inline asm
	fma.rn.f64    %fd4268, %fd4268, 0.9999, 0.01;
	// end inline asm
	// begin inline asm
	fma.rn.f32    %f4266, %f4266, 0.9999, 0.01;
	// end inline asm
	// begin inline asm
	fma.rn.f32    %f4268, %f4268, 0.9999, 0.01;
	// end inline asm
	// begin inline asm
	fma.rn.f64    %fd4266, %fd4266, 0.9999, 0.01;
	// end inline asm
	// begin inline asm
	fma.rn.f64    %fd4268, %fd4268, 0.9999, 0.01;
	// end inline asm
	// begin inline asm
	fma.rn.f32    %f4266, %f4266, 0.9999, 0.01;
	// end inline asm
	// begin inline asm
	fma.rn.f32    %f4268, %f4268, 0.9999, 0.01;
	// end inline asm
	// begin inline asm
	fma.rn.f64    %fd4266, %fd4266, 0.9999, 0.01;
	// end inline asm
	// begin inline asm
	fma.rn.f64    %fd4268, %fd4268, 0.9999, 0.01;
	// end inline asm
	// begin inline asm
	fma.rn.f32    %f4266, %f4266, 0.9999, 0.01;
	// end inline asm
	// begin inline asm
	fma.rn.f32    %f4268, %f4268, 0.9999, 0.01;
	// end inline asm
	// begin inline asm
	fma.rn.f64    %fd4266, %fd4266, 0.9999, 0.01;
	// end inline asm
	// begin inline asm
	fma.rn.f64    %fd4268, %fd4268, 0.9999, 0.01;
	// end inline asm
	// begin inline asm
	fma.rn.f32    %f4266, %f4266, 0.9999, 0.01;
	// end inline asm
	// begin inline asm
	fma.rn.f32    %f4268, %f4268, 0.9999, 0.01;
	// end inline asm
	// begin inline asm
	fma.rn.f64    %fd4266, %fd4266, 0.9999, 0.01;
	// end inline asm
	// begin inline asm
	fma.rn.f64    %fd4268, %fd4268, 0.9999, 0.01;
	// end inline asm
	// begin inline asm
	fma.rn.f32    %f4266, %f4266, 0.9999, 0.01;
	// end inline asm
	// begin inline asm
	fma.rn.f32    %f4268, %f4268, 0.9999, 0.01;
	// end inline asm
	// begin inline asm
	fma.rn.f64    %fd4266, %fd4266, 0.9999, 0.01;
	// end inline asm
	// begin inline asm
	fma.rn.f64    %fd4268, %fd4268, 0.9999, 0.01;
	// end inline asm
	// begin inline asm
	fma.rn.f32    %f4266, %f4266, 0.9999, 0.01;
	// end inline asm
	// begin inline asm
	fma.rn.f32    %f4268, %f4268, 0.9999, 0.01;
	// end inline asm
	// begin inline asm
	fma.rn.f64    %fd4266, %fd4266, 0.9999, 0.01;
	// end inline asm
	// begin inline asm
	fma.rn.f64    %fd4268, %fd4268, 0.9999, 0.01;
	// end inline asm
	// begin inline asm
	fma.rn.f32    %f4266, %f4266, 0.9999, 0.01;
	// end inline asm
	// begin inline asm
	fma.rn.f32    %f4268, %f4268, 0.9999, 0.01;
	// end inline asm
	// begin inline asm
	fma.rn.f64    %fd4266, %fd4266, 0.9999, 0.01;
	// end inline asm
	// begin inline asm
	fma.rn.f64    %fd4268, %fd4268, 0.9999, 0.01;
	// end inline asm
	// begin inline asm
	fma.rn.f32    %f4266, %f4266, 0.9999, 0.01;
	// end inline asm
	// begin inline asm
	fma.rn.f32    %f4268, %f4268, 0.9999, 0.01;
	// end inline asm
	// begin inline asm
	fma.rn.f64    %fd4266, %fd4266, 0.9999, 0.01;
	// end inline asm
	// begin inline asm
	fma.rn.f64    %fd4268, %fd4268, 0.9999, 0.01;
	// end inline asm
	// begin inline asm
	fma.rn.f32    %f4266, %f4266, 0.9999, 0.01;
	// end inline asm
	// begin inline asm
	fma.rn.f32    %f4268, %f4268, 0.9999, 0.01;
	// end inline asm
	// begin inline asm
	fma.rn.f64    %fd4266, %fd4266, 0.9999, 0.01;
	// end inline asm
	// begin inline asm
	fma.rn.f64    %fd4268, %fd4268, 0.9999, 0.01;
	// end inline asm
	// begin inline asm
	fma.rn.f32    %f4266, %f4266, 0.9999, 0.01;
	// end inline asm
	// begin inline asm
	fma.rn.f32    %f4268, %f4268, 0.9999, 0.01;
	// end inline asm
	// begin inline asm
	fma.rn.f64    %fd4266, %fd4266, 0.9999, 0.01;
	// end inline asm
	// begin inline asm
	fma.rn.f64    %fd4268, %fd4268, 0.9999, 0.01;
	// end inline asm
	// begin inline asm
	fma.rn.f32    %f4266, %f4266, 0.9999, 0.01;
	// end inline asm
	// begin inline asm
	fma.rn.f32    %f4268, %f4268, 0.9999, 0.01;
	// end inline asm
	// begin inline asm
	fma.rn.f64    %fd4266, %fd4266, 0.9999, 0.01;
	// end inline asm
	// begin inline asm
	fma.rn.f64    %fd4268, %fd4268, 0.9999, 0.01;
	// end inline asm
	// begin inline asm
	fma.rn.f32    %f4266, %f4266, 0.9999, 0.01;
	// end inline asm
	// begin inline asm
	fma.rn.f32    %f4268, %f4268, 0.9999, 0.01;
	// end inline asm
	// begin inline asm
	fma.rn.f64    %fd4266, %fd4266, 0.9999, 0.01;
	// end inline asm
	// begin inline asm
	fma.rn.f64    %fd4268, %fd4268, 0.9999, 0.01;
	// end inline asm
	// begin inline asm
	fma.rn.f32    %f4266, %f4266, 0.9999, 0.01;
	// end inline asm
	// begin inline asm
	fma.rn.f32    %f4268, %f4268, 0.9999, 0.01;
	// end inline asm
	// begin inline asm
	fma.rn.f64    %fd4266, %fd4266, 0.9999, 0.01;
	// end inline asm
	// begin inline asm
	fma.rn.f64    %fd4268, %fd4268, 0.9999, 0.01;
	// end inline asm
	// begin inline asm
	fma.rn.f32    %f4266, %f4266, 0.9999, 0.01;
	// end inline asm
	// begin inline asm
	fma.rn.f32    %f4268, %f4268, 0.9999, 0.01;
	// end inline asm
	// begin inline asm
	fma.rn.f64    %fd4266, %fd4266, 0.9999, 0.01;
	// end inline asm
	// begin inline asm
	fma.rn.f64    %fd4268, %fd4268, 0.9999, 0.01;
	// end inline asm
	// begin inline asm
	fma.rn.f32    %f4266, %f4266, 0.9999, 0.01;
	// end inline asm
	// begin inline asm
	fma.rn.f32    %f4268, %f4268, 0.9999, 0.01;
	// end inline asm
	// begin inline asm
	fma.rn.f64    %fd4266, %fd4266, 0.9999, 0.01;
	// end inline asm
	// begin inline asm
	fma.rn.f64    %fd4268, %fd4268, 0.9999, 0.01;
	// end inline asm
	// begin inline asm
	fma.rn.f32    %f4266, %f4266, 0.9999, 0.01;
	// end inline asm
	// begin inline asm
	fma.rn.f32    %f4268, %f4268, 0.9999, 0.01;
	// end inline asm
	// begin inline asm
	fma.rn.f64    %fd4266, %fd4266, 0.9999, 0.01;
	// end inline asm
	// begin inline asm
	fma.rn.f64    %fd4268, %fd4268, 0.9999, 0.01;
	// end inline asm
	// begin inline asm
	fma.rn.f32    %f4266, %f4266, 0.9999, 0.01;
	// end inline asm
	// begin inline asm
	fma.rn.f32    %f4268, %f4268, 0.9999, 0.01;
	// end inline asm
	// begin inline asm
	fma.rn.f64    %fd4266, %fd4266, 0.9999, 0.01;
	// end inline asm
	// begin inline asm
	fma.rn.f64    %fd4268, %fd4268, 0.9999, 0.01;
	// end inline asm
	// begin inline asm
	fma.rn.f32    %f4266, %f4266, 0.9999, 0.01;
	// end inline asm
	// begin inline asm
	fma.rn.f32    %f4268, %f4268, 0.9999, 0.01;
	// end inline asm
	// begin inline asm
	fma.rn.f64    %fd4266, %fd4266, 0.9999, 0.01;
	// end inline asm
	// begin inline asm
	fma.rn.f64    %fd4268, %fd4268, 0.9999, 0.01;
	// end inline asm
	// begin inline asm
	fma.rn.f32    %f4266, %f4266, 0.9999, 0.01;
	// end inline asm
	// begin inline asm
	fma.rn.f32    %f4268, %f4268, 0.9999, 0.01;
	// end inline asm
	// begin inline asm
	fma.rn.f64    %fd4266, %fd4266, 0.9999, 0.01;
	// end inline asm
	// begin inline asm
	fma.rn.f64    %fd4268, %fd4268, 0.9999, 0.01;
	// end inline asm
	// begin inline asm
	fma.rn.f32    %f4266, %f4266, 0.9999, 0.01;
	// end inline asm
	// begin inline asm
	fma.rn.f32    %f4268, %f4268, 0.9999, 0.01;
	// end inline asm
	// begin inline asm
	fma.rn.f64    %fd4266, %fd4266, 0.9999, 0.01;
	// end inline asm
	// begin inline asm
	fma.rn.f64    %fd4268, %fd4268, 0.9999, 0.01;
	// end inline asm
	// begin inline asm
	fma.rn.f32    %f4266, %f4266, 0.9999, 0.01;
	// end inline asm
	// begin inline asm
	fma.rn.f32    %f4268, %f4268, 0.9999, 0.01;
	// end inline asm
	// begin inline asm
	fma.rn.f64    %fd4266, %fd4266, 0.9999, 0.01;
	// end inline asm
	// begin inline asm
	fma.rn.f64    %fd4268, %fd4268, 0.9999, 0.01;
	// end inline asm
	// begin inline asm
	fma.rn.f32    %f4266, %f4266, 0.9999, 0.01;
	// end inline asm
	// begin inline asm
	fma.rn.f32    %f4268, %f4268, 0.9999, 0.01;
	// end inline asm
	// begin inline asm
	fma.rn.f64    %fd4266, %fd4266, 0.9999, 0.01;
	// end inline asm
	// begin inline asm
	fma.rn.f64    %fd4268, %fd4268, 0.9999, 0.01;
	// end inline asm
	// begin inline asm
	fma.rn.f32    %f4266, %f4266, 0.9999, 0.01;
	// end inline asm
	// begin inline asm
	fma.rn.f32    %f4268, %f4268, 0.9999, 0.01;
	// end inline asm
	// begin inline asm
	fma.rn.f64    %fd4266, %fd4266, 0.9999, 0.01;
	// end inline asm
	// begin inline asm
	fma.rn.f64    %fd4268, %fd4268, 0.9999, 0.01;
	// end inline asm
	// begin inline asm
	fma.rn.f32    %f4266, %f4266, 0.9999, 0.01;
	// end inline asm
	// begin inline asm
	fma.rn.f32    %f4268, %f4268, 0.9999, 0.01;
	// end inline asm
	// begin inline asm
	fma.rn.f64    %fd4266, %fd4266, 0.9999, 0.01;
	// end inline asm
	// begin inline asm
	fma.rn.f64    %fd4268, %fd4268, 0.9999, 0.01;
	// end inline asm
	// begin inline asm
	fma.rn.f32    %f4266, %f4266, 0.9999, 0.01;
	// end inline asm
	// begin inline asm
	fma.rn.f32    %f4268, %f4268, 0.9999, 0.01;
	// end inline asm
	// begin inline asm
	fma.rn.f64    %fd4266, %fd4266, 0.9999, 0.01;
	// end inline asm
	// begin inline asm
	fma.rn.f64    %fd4268, %fd4268, 0.9999, 0.01;
	// end inline asm
	// begin inline asm
	fma.rn.f32    %f4266, %f4266, 0.9999, 0.01;
	// end inline asm
	// begin inline asm
	fma.rn.f32    %f4268, %f4268, 0.9999, 0.01;
	// end inline asm
	// begin inline asm
	fma.rn.f64    %fd4266, %fd4266, 0.9999, 0.01;
	// end inline asm
	// begin inline asm
	fma.rn.f64    %fd4268, %fd4268, 0.9999, 0.01;
	// end inline asm
	// begin inline asm
	fma.rn.f32    %f4266, %f4266, 0.9999, 0.01;
	// end inline asm
	// begin inline asm
	fma.rn.f32    %f4268, %f4268, 0.9999, 0.01;
	// end inline asm
	// begin inline asm
	fma.rn.f64    %fd4266, %fd4266, 0.9999, 0.01;
	// end inline asm
	// begin inline asm
	fma.rn.f64    %fd4268, %fd4268, 0.9999, 0.01;
	// end inline asm
	// begin inline asm
	fma.rn.f32    %f4266, %f4266, 0.9999, 0.01;
	// end inline asm
	// begin inline asm
	fma.rn.f32    %f4268, %f4268, 0.9999, 0.01;
	// end inline asm
	// begin inline asm
	fma.rn.f64    %fd4266, %fd4266, 0.9999, 0.01;
	// end inline asm
	// begin inline asm
	fma.rn.f64    %fd4268, %fd4268, 0.9999, 0.01;
	// end inline asm
	// begin inline asm
	fma.rn.f32    %f4266, %f4266, 0.9999, 0.01;
	// end inline asm
	// begin inline asm
	fma.rn.f32    %f4268, %f4268, 0.9999, 0.01;
	// end inline asm
	// begin inline asm
	fma.rn.f64    %fd4266, %fd4266, 0.9999, 0.01;
	// end inline asm
	// begin inline asm
	fma.rn.f64    %fd4268, %fd4268, 0.9999, 0.01;
	// end inline asm
	// begin inline asm
	fma.rn.f32    %f4266, %f4266, 0.9999, 0.01;
	// end inline asm
	// begin inline asm
	fma.rn.f32    %f4268, %f4268, 0.9999, 0.01;
	// end inline asm
	// begin inline asm
	fma.rn.f64    %fd4266, %fd4266, 0.9999, 0.01;
	// end inline asm
	// begin inline asm
	fma.rn.f64    %fd4268, %fd4268, 0.9999, 0.01;
	// end inline asm
	// begin inline asm
	fma.rn.f32    %f4266, %f4266, 0.9999, 0.01;
	// end inline asm
	// begin inline asm
	fma.rn.f32    %f4268, %f4268, 0.9999, 0.01;
	// end inline asm
	// begin inline asm
	fma.rn.f64    %fd4266, %fd4266, 0.9999, 0.01;
	// end inline asm
	// begin inline asm
	fma.rn.f64    %fd4268, %fd4268, 0.9999, 0.01;
	// end inline asm
	// begin inline asm
	fma.rn.f32    %f4266, %f4266, 0.9999, 0.01;
	// end inline asm
	// begin inline asm
	fma.rn.f32    %f4268, %f4268, 0.9999, 0.01;
	// end inline asm
	// begin inline asm
	fma.rn.f64    %fd4266, %fd4266, 0.9999, 0.01;
	// end inline asm
	// begin inline asm
	fma.rn.f64    %fd4268, %fd4268, 0.9999, 0.01;
	// end inline asm
	// begin inline asm
	fma.rn.f32    %f4266, %f4266, 0.9999, 0.01;
	// end inline asm
	// begin inline asm
	fma.rn.f32    %f4268, %f4268, 0.9999, 0.01;
	// end inline asm
	// begin inline asm
	fma.rn.f64    %fd4266, %fd4266, 0.9999, 0.01;
	// end inline asm
	// begin inline asm
	fma.rn.f64    %fd4268, %fd4268, 0.9999, 0.01;
	// end inline asm
	// begin inline asm
	fma.rn.f32    %f4266, %f4266, 0.9999, 0.01;
	// end inline asm
	// begin inline asm
	fma.rn.f32    %f4268, %f4268, 0.9999, 0.01;
	// end inline asm
	// begin inline asm
	fma.rn.f64    %fd4266, %fd4266, 0.9999, 0.01;
	// end inline asm
	// begin inline asm
	fma.rn.f64    %fd4268, %fd4268, 0.9999, 0.01;
	// end inline asm
	// begin inline asm
	fma.rn.f32    %f4266, %f4266, 0.9999, 0.01;
	// end inline asm
	// begin inline asm
	fma.rn.f32    %f4268, %f4268, 0.9999, 0.01;
	// end inline asm
	// begin inline asm
	fma.rn.f64    %fd4266, %fd4266, 0.9999, 0.01;
	// end inline asm
	// begin inline asm
	fma.rn.f64    %fd4268, %fd4268, 0.9999, 0.01;
	// end inline asm
	// begin inline asm
	fma.rn.f32    %f4266, %f4266, 0.9999, 0.01;
	// end inline asm
	// begin inline asm
	fma.rn.f32    %f4268, %f4268, 0.9999, 0.01;
	// end inline asm
	// begin inline asm
	fma.rn.f64    %fd4266, %fd4266, 0.9999, 0.01;
	// end inline asm
	// begin inline asm
	fma.rn.f64    %fd4268, %fd4268, 0.9999, 0.01;
	// end inline asm
	// begin inline asm
	fma.rn.f32    %f4266, %f4266, 0.9999, 0.01;
	// end inline asm
	// begin inline asm
	fma.rn.f32    %f4268, %f4268, 0.9999, 0.01;
	// end inline asm
	// begin inline asm
	fma.rn.f64    %fd4266, %fd4266, 0.9999, 0.01;
	// end inline asm
	// begin inline asm
	fma.rn.f64    %fd4268, %fd4268, 0.9999, 0.01;
	// end inline asm
	// begin inline asm
	fma.rn.f32    %f4266, %f4266, 0.9999, 0.01;
	// end inline asm
	// begin inline asm
	fma.rn.f32    %f4268, %f4268, 0.9999, 0.01;
	// end inline asm
	// begin inline asm
	fma.rn.f64    %fd4266, %fd4266, 0.9999, 0.01;
	// end inline asm
	// begin inline asm
	fma.rn.f64    %fd4268, %fd4268, 0.9999, 0.01;
	// end inline asm
	// begin inline asm
	fma.rn.f32    %f4266, %f4266, 0.9999, 0.01;
	// end inline asm
	// begin inline asm
	fma.rn.f32    %f4268, %f4268, 0.9999, 0.01;
	// end inline asm
	// begin inline asm
	fma.rn.f64    %fd4266, %fd4266, 0.9999, 0.01;
	// end inline asm
	// begin inline asm
	fma.rn.f64    %fd4268, %fd4268, 0.9999, 0.01;
	// end inline asm
	// begin inline asm
	fma.rn.f32    %f4266, %f4266, 0.9999, 0.01;
	// end inline asm
	// begin inline asm
	fma.rn.f32    %f4268, %f4268, 0.9999, 0.01;
	// end inline asm
	// begin inline asm
	fma.rn.f64    %fd4266, %fd4266, 0.9999, 0.01;
	// end inline asm
	// begin inline asm
	fma.rn.f64    %fd4268, %fd4268, 0.9999, 0.01;
	// end inline asm
	// begin inline asm
	fma.rn.f32    %f4266, %f4266, 0.9999, 0.01;
	// end inline asm
	// begin inline asm
	fma.rn.f32    %f4268, %f4268, 0.9999, 0.01;
	// end inline asm
	// begin inline asm
	fma.rn.f64    %fd4266, %fd4266, 0.9999, 0.01;
	// end inline asm
	// begin inline asm
	fma.rn.f64    %fd4268, %fd4268, 0.9999, 0.01;
	// end inline asm
	// begin inline asm
	fma.rn.f32    %f4266, %f4266, 0.9999, 0.01;
	// end inline asm
	// begin inline asm
	fma.rn.f32    %f4268, %f4268, 0.9999, 0.01;
	// end inline asm
	// begin inline asm
	fma.rn.f64    %fd4266, %fd4266, 0.9999, 0.01;
	// end inline asm
	// begin inline asm
	fma.rn.f64    %fd4268, %fd4268, 0.9999, 0.01;
	// end inline asm
	// begin inline asm
	fma.rn.f32    %f4266, %f4266, 0.9999, 0.01;
	// end inline asm
	// begin inline asm
	fma.rn.f32    %f4268, %f4268, 0.9999, 0.01;
	// end inline asm
	// begin inline asm
	fma.rn.f64    %fd4266, %fd4266, 0.9999, 0.01;
	// end inline asm
	// begin inline asm
	fma.rn.f64    %fd4268, %fd4268, 0.9999, 0.01;
	// end inline asm
	// begin inline asm
	fma.rn.f32    %f4266, %f4266, 0.9999, 0.01;
	// end inline asm
	// begin inline asm
	fma.rn.f32    %f4268, %f4268, 0.9999, 0.01;
	// end inline asm
	// begin inline asm
	fma.rn.f64    %fd4266, %fd4266, 0.9999, 0.01;
	// end inline asm
	// begin inline asm
	fma.rn.f64    %fd4268, %fd4268, 0.9999, 0.01;
	// end inline asm
	// begin inline asm
	fma.rn.f32    %f4266, %f4266, 0.9999, 0.01;
	// end inline asm
	// begin inline asm
	fma.rn.f32    %f4268, %f4268, 0.9999, 0.01;
	// end inline asm
	// begin inline asm
	fma.rn.f64    %fd4266, %fd4266, 0.9999, 0.01;
	// end inline asm
	// begin inline asm
	fma.rn.f64    %fd4268, %fd4268, 0.9999, 0.01;
	// end inline asm
	// begin inline asm
	fma.rn.f32    %f4266, %f4266, 0.9999, 0.01;
	// end inline asm
	// begin inline asm
	fma.rn.f32    %f4268, %f4268, 0.9999, 0.01;
	// end inline asm
	// begin inline asm
	fma.rn.f64    %fd4266, %fd4266, 0.9999, 0.01;
	// end inline asm
	// begin inline asm
	fma.rn.f64    %fd4268, %fd4268, 0.9999, 0.01;
	// end inline asm
	// begin inline asm
	fma.rn.f32    %f4266, %f4266, 0.9999, 0.01;
	// end inline asm
	// begin inline asm
	fma.rn.f32    %f4268, %f4268, 0.9999, 0.01;
	// end inline asm
	// begin inline asm
	fma.rn.f64    %fd4266, %fd4266, 0.9999, 0.01;
	// end inline asm
	// begin inline asm
	fma.rn.f64    %fd4268, %fd4268, 0.9999, 0.01;
	// end inline asm
	// begin inline asm
	fma.rn.f32    %f4266, %f4266, 0.9999, 0.01;
	// end inline asm
	// begin inline asm
	fma.rn.f32    %f4268, %f4268, 0.9999, 0.01;
	// end inline asm
	// begin inline asm
	fma.rn.f64    %fd4266, %fd4266, 0.9999, 0.01;
	// end inline asm
	// begin inline asm
	fma.rn.f64    %fd4268, %fd4268, 0.9999, 0.01;
	// end inline asm
	// begin inline asm
	fma.rn.f32    %f4266, %f4266, 0.9999, 0.01;
	// end inline asm
	// begin inline asm
	fma.rn.f32    %f4268, %f4268, 0.9999, 0.01;
	// end inline asm
	// begin inline asm
	fma.rn.f64    %fd4266, %fd4266, 0.9999, 0.01;
	// end inline asm
	// begin inline asm
	fma.rn.f64    %fd4268, %fd4268, 0.9999, 0.01;
	// end inline asm
	// begin inline asm
	fma.rn.f32    %f4266, %f4266, 0.9999, 0.01;
	// end inline asm
	// begin inline asm
	fma.rn.f32    %f4268, %f4268, 0.9999, 0.01;
	// end inline asm
	// begin inline asm
	fma.rn.f64    %fd4266, %fd4266, 0.9999, 0.01;
	// end inline asm
	// begin inline asm
	fma.rn.f64    %fd4268, %fd4268, 0.9999, 0.01;
	// end inline asm
	// begin inline asm
	fma.rn.f32    %f4266, %f4266, 0.9999, 0.01;
	// end inline asm
	// begin inline asm
	fma.rn.f32    %f4268, %f4268, 0.9999, 0.01;
	// end inline asm
	// begin inline asm
	fma.rn.f64    %fd4266, %fd4266, 0.9999, 0.01;
	// end inline asm
	// begin inline asm
	fma.rn.f64    %fd4268, %fd4268, 0.9999, 0.01;
	// end inline asm
	// begin inline asm
	fma.rn.f32    %f4266, %f4266, 0.9999, 0.01;
	// end inline asm
	// begin inline asm
	fma.rn.f32    %f4268, %f4268, 0.9999, 0.01;
	// end inline asm
	// begin inline asm
	fma.rn.f64    %fd4266, %fd4266, 0.9999, 0.01;
	// end inline asm
	// begin inline asm
	fma.rn.f64    %fd4268, %fd4268, 0.9999, 0.01;
	// end inline asm
	// begin inline asm
	fma.rn.f32    %f4266, %f4266, 0.9999, 0.01;
	// end inline asm
	// begin inline asm
	fma.rn.f32    %f4268, %f4268, 0.9999, 0.01;
	// end inline asm
	// begin inline asm
	fma.rn.f64    %fd4266, %fd4266, 0.9999, 0.01;
	// end inline asm
	// begin inline asm
	fma.rn.f64    %fd4268, %fd4268, 0.9999, 0.01;
	// end inline asm
	// begin inline asm
	fma.rn.f32    %f4266, %f4266, 0.9999, 0.01;
	// end inline asm
	// begin inline asm
	fma.rn.f32    %f4268, %f4268, 0.9999, 0.01;
	// end inline asm
	// begin inline asm
	fma.rn.f64    %fd4266, %fd4266, 0.9999, 0.01;
	// end inline asm
	// begin inline asm
	fma.rn.f64    %fd4268, %fd4268, 0.9999, 0.01;
	// end inline asm
	// begin inline asm
	fma.rn.f32    %f4266, %f4266, 0.9999, 0.01;
	// end inline asm
	// begin inline asm
	fma.rn.f32    %f4268, %f4268, 0.9999, 0.01;
	// end inline asm
	// begin inline asm
	fma.rn.f64    %fd4266, %fd4266, 0.9999, 0.01;
	// end inline asm
	// begin inline asm
	fma.rn.f64    %fd4268, %fd4268, 0.9999, 0.01;
	// end inline asm
	// begin inline asm
	fma.rn.f32    %f4266, %f4266, 0.9999, 0.01;
	// end inline asm
	// begin inline asm
	fma.rn.f32    %f4268, %f4268, 0.9999, 0.01;
	// end inline asm
	// begin inline asm
	fma.rn.f64    %fd4266, %fd4266, 0.9999, 0.01;
	// end inline asm
	// begin inline asm
	fma.rn.f64    %fd4268, %fd4268, 0.9999, 0.01;
	// end inline asm
	// begin inline asm
	fma.rn.f32    %f4266, %f4266, 0.9999, 0.01;
	// end inline asm
	// begin inline asm
	fma.rn.f32    %f4268, %f4268, 0.9999, 0.01;
	// end inline asm
	// begin inline asm
	fma.rn.f64    %fd4266, %fd4266, 0.9999, 0.01;
	// end inline asm
	// begin inline asm
	fma.rn.f64    %fd4268, %fd4268, 0.9999, 0.01;
	// end inline asm
	// begin inline asm
	fma.rn.f32    %f4266, %f4266, 0.9999, 0.01;
	// end inline asm
	// begin inline asm
	fma.rn.f32    %f4268, %f4268, 0.9999, 0.01;
	// end inline asm
	// begin inline asm
	fma.rn.f64    %fd4266, %fd4266, 0.9999, 0.01;
	// end inline asm
	// begin inline asm
	fma.rn.f64    %fd4268, %fd4268, 0.9999, 0.01;
	// end inline asm
	// begin inline asm
	fma.rn.f32    %f4266, %f4266, 0.9999, 0.01;
	// end inline asm
	// begin inline asm
	fma.rn.f32    %f4268, %f4268, 0.9999, 0.01;
	// end inline asm
	// begin inline asm
	fma.rn.f64    %fd4266, %fd4266, 0.9999, 0.01;
	// end inline asm
	// begin inline asm
	fma.rn.f64    %fd4268, %fd4268, 0.9999, 0.01;
	// end inline asm
	// begin inline asm
	fma.rn.f32    %f4266, %f4266, 0.9999, 0.01;
	// end inline asm
	// begin inline asm
	fma.rn.f32    %f4268, %f4268, 0.9999, 0.01;
	// end inline asm
	// begin inline asm
	fma.rn.f64    %fd4266, %fd4266, 0.9999, 0.01;
	// end inline asm
	// begin inline asm
	fma.rn.f64    %fd4268, %fd4268, 0.9999, 0.01;
	// end inline asm
	// begin inline asm
	fma.rn.f32    %f4266, %f4266, 0.9999, 0.01;
	// end inline asm
	// begin inline asm
	fma.rn.f32    %f4268, %f4268, 0.9999, 0.01;
	// end inline asm
	// begin inline asm
	fma.rn.f64    %fd4266, %fd4266, 0.9999, 0.01;
	// end inline asm
	// begin inline asm
	fma.rn.f64    %fd4268, %fd4268, 0.9999, 0.01;
	// end inline asm
	// begin inline asm
	fma.rn.f32    %f4266, %f4266, 0.9999, 0.01;
	// end inline asm
	// begin inline asm
	fma.rn.f32    %f4268, %f4268, 0.9999, 0.01;
	// end inline asm
	// begin inline asm
	fma.rn.f64    %fd4266, %fd4266, 0.9999, 0.01;
	// end inline asm
	// begin inline asm
	fma.rn.f64    %fd4268, %fd4268, 0.9999, 0.01;
	// end inline asm
	// begin inline asm
	fma.rn.f32    %f4266, %f4266, 0.9999, 0.01;
	// end inline asm
	// begin inline asm
	fma.rn.f32    %f4268, %f4268, 0.9999, 0.01;
	// end inline asm
	// begin inline asm
	fma.rn.f64    %fd4266, %fd4266, 0.9999, 0.01;
	// end inline asm
	// begin inline asm
	fma.rn.f64    %fd4268, %fd4268, 0.9999, 0.01;
	// end inline asm
	// begin inline asm
	fma.rn.f32    %f4266, %f4266, 0.9999, 0.01;
	// end inline asm
	// begin inline asm
	fma.rn.f32    %f4268, %f4268, 0.9999, 0.01;
	// end inline asm
	// begin inline asm
	fma.rn.f64    %fd4266, %fd4266, 0.9999, 0.01;
	// end inline asm
	// begin inline asm
	fma.rn.f64    %fd4268, %fd4268, 0.9999, 0.01;
	// end inline asm
	// begin inline asm
	fma.rn.f32    %f4266, %f4266, 0.9999, 0.01;
	// end inline asm
	// begin inline asm
	fma.rn.f32    %f4268, %f4268, 0.9999, 0.01;
	// end inline asm
	// begin inline asm
	fma.rn.f64    %fd4266, %fd4266, 0.9999, 0.01;
	// end inline asm
	// begin inline asm
	fma.rn.f64    %fd4268, %fd4268, 0.9999, 0.01;
	// end inline asm
	// begin inline asm
	fma.rn.f32    %f4266, %f4266, 0.9999, 0.01;
	// end inline asm
	// begin inline asm
	fma.rn.f32    %f4268, %f4268, 0.9999, 0.01;
	// end inline asm
	// begin inline asm
	fma.rn.f64    %fd4266, %fd4266, 0.9999, 0.01;
	// end inline asm
	// begin inline asm
	fma.rn.f64    %fd4268, %fd4268, 0.9999, 0.01;
	// end inline asm
	// begin inline asm
	fma.rn.f32    %f4266, %f4266, 0.9999, 0.01;
	// end inline asm
	// begin inline asm
	fma.rn.f32    %f4268, %f4268, 0.9999, 0.01;
	// end inline asm
	// begin inline asm
	fma.rn.f64    %fd4266, %fd4266, 0.9999, 0.01;
	// end inline asm
	// begin inline asm
	fma.rn.f64    %fd4268, %fd4268, 0.9999, 0.01;
	// end inline asm
	// begin inline asm
	fma.rn.f32    %f4266, %f4266, 0.9999, 0.01;
	// end inline asm
	// begin inline asm
	fma.rn.f32    %f4268, %f4268, 0.9999, 0.01;
	// end inline asm
	// begin inline asm
	fma.rn.f64    %fd4266, %fd4266, 0.9999, 0.01;
	// end inline asm
	// begin inline asm
	fma.rn.f64    %fd4268, %fd4268, 0.9999, 0.01;
	// end inline asm
	// begin inline asm
	fma.rn.f32    %f4266, %f4266, 0.9999, 0.01;
	// end inline asm
	// begin inline asm
	fma.rn.f32    %f4268, %f4268, 0.9999, 0.01;
	// end inline asm
	// begin inline asm
	fma.rn.f64    %fd4266, %fd4266, 0.9999, 0.01;
	// end inline asm
	// begin inline asm
	fma.rn.f64    %fd4268, %fd4268, 0.9999, 0.01;
	// end inline asm
	// begin inline asm
	fma.rn.f32    %f4266, %f4266, 0.9999, 0.01;
	// end inline asm
	// begin inline asm
	fma.rn.f32    %f4268, %f4268, 0.9999, 0.01;
	// end inline asm
	// begin inline asm
	fma.rn.f64    %fd4266, %fd4266, 0.9999, 0.01;
	// end inline asm
	// begin inline asm
	fma.rn.f64    %fd4268, %fd4268, 0.9999, 0.01;
	// end inline asm
	// begin inline asm
	fma.rn.f32    %f4266, %f4266, 0.9999, 0.01;
	// end inline asm
	// begin inline asm
	fma.rn.f32    %f4268, %f4268, 0.9999, 0.01;
	// end inline asm
	// begin inline asm
	fma.rn.f64    %fd4266, %fd4266, 0.9999, 0.01;
	// end inline asm
	// begin inline asm
	fma.rn.f64    %fd4268, %fd4268, 0.9999, 0.01;
	// end inline asm
	// begin inline asm
	fma.rn.f32    %f4266, %f4266, 0.9999, 0.01;
	// end inline asm
	// begin inline asm
	fma.rn.f32    %f4268, %f4268, 0.9999, 0.01;
	// end inline asm
	// begin inline asm
	fma.rn.f64    %fd4266, %fd4266, 0.9999, 0.01;
	// end inline asm
	// begin inline asm
	fma.rn.f64    %fd4268, %fd4268, 0.9999, 0.01;
	// end inline asm
	// begin inline asm
	fma.rn.f32    %f4266, %f4266, 0.9999, 0.01;
	// end inline asm
	// begin inline asm
	fma.rn.f32    %f4268, %f4268, 0.9999, 0.01;
	// end inline asm
	// begin inline asm
	fma.rn.f64    %fd4266, %fd4266, 0.9999, 0.01;
	// end inline asm
	// begin inline asm
	fma.rn.f64    %fd4268, %fd4268, 0.9999, 0.01;
	// end inline asm
	// begin inline asm
	fma.rn.f32    %f4266, %f4266, 0.9999, 0.01;
	// end inline asm
	// begin inline asm
	fma.rn.f32    %f4268, %f4268, 0.9999, 0.01;
	// end inline asm
	// begin inline asm
	fma.rn.f64    %fd4266, %fd4266, 0.9999, 0.01;
	// end inline asm
	// begin inline asm
	fma.rn.f64    %fd4268, %fd4268, 0.9999, 0.01;
	// end inline asm
	// begin inline asm
	fma.rn.f32    %f4266, %f4266, 0.9999, 0.01;
	// end inline asm
	// begin inline asm
	fma.rn.f32    %f4268, %f4268, 0.9999, 0.01;
	// end inline asm
	// begin inline asm
	fma.rn.f64    %fd4266, %fd4266, 0.9999, 0.01;
	// end inline asm
	// begin inline asm
	fma.rn.f64    %fd4268, %fd4268, 0.9999, 0.01;
	// end inline asm
	// begin inline asm
	fma.rn.f32    %f4266, %f4266, 0.9999, 0.01;
	// end inline asm
	// begin inline asm
	fma.rn.f32    %f4268, %f4268, 0.9999, 0.01;
	// end inline asm
	// begin inline asm
	fma.rn.f64    %fd4266, %fd4266, 0.9999, 0.01;
	// end inline asm
	// begin inline asm
	fma.rn.f64    %fd4268, %fd4268, 0.9999, 0.01;
	// end inline asm
	// begin inline asm
	fma.rn.f32    %f4266, %f4266, 0.9999, 0.01;
	// end inline asm
	// begin inline asm
	fma.rn.f32    %f4268, %f4268, 0.9999, 0.01;
	// end inline asm
	// begin inline asm
	fma.rn.f64    %fd4266, %fd4266, 0.9999, 0.01;
	// end inline asm
	// begin inline asm
	fma.rn.f64    %fd4268, %fd4268, 0.9999, 0.01;
	// end inline asm
	// begin inline asm
	fma.rn.f32    %f4266, %f4266, 0.9999, 0.01;
	// end inline asm
	// begin inline asm
	fma.rn.f32    %f4268, %f4268, 0.9999, 0.01;
	// end inline asm
	// begin inline asm
	fma.rn.f64    %fd4266, %fd4266, 0.9999, 0.01;
	// end inline asm
	// begin inline asm
	fma.rn.f64    %fd4268, %fd4268, 0.9999, 0.01;
	// end inline asm
	// begin inline asm
	fma.rn.f32    %f4266, %f4266, 0.9999, 0.01;
	// end inline asm
	// begin inline asm
	fma.rn.f32    %f4268, %f4268, 0.9999, 0.01;
	// end inline asm
	// begin inline asm
	fma.rn.f64    %fd4266, %fd4266, 0.9999, 0.01;
	// end inline asm
	// begin inline asm
	fma.rn.f64    %fd4268, %fd4268, 0.9999, 0.01;
	// end inline asm
	// begin inline asm
	fma.rn.f32    %f4266, %f4266, 0.9999, 0.01;
	// end inline asm
	// begin inline asm
	fma.rn.f32    %f4268, %f4268, 0.9999, 0.01;
	// end inline asm
	// begin inline asm
	fma.rn.f64    %fd4266, %fd4266, 0.9999, 0.01;
	// end inline asm
	// begin inline asm
	fma.rn.f64    %fd4268, %fd4268, 0.9999, 0.01;
	// end inline asm
	// begin inline asm
	fma.rn.f32    %f4266, %f4266, 0.9999, 0.01;
	// end inline asm
	// begin inline asm
	fma.rn.f32    %f4268, %f4268, 0.9999, 0.01;
	// end inline asm
	// begin inline asm
	fma.rn.f64    %fd4266, %fd4266, 0.9999, 0.01;
	// end inline asm
	// begin inline asm
	fma.rn.f64    %fd4268, %fd4268, 0.9999, 0.01;
	// end inline asm
	// begin inline asm
	fma.rn.f32    %f4266, %f4266, 0.9999, 0.01;
	// end inline asm
	// begin inline asm
	fma.rn.f32    %f4268, %f4268, 0.9999, 0.01;
	// end inline asm
	// begin inline asm
	fma.rn.f64    %fd4266, %fd4266, 0.9999, 0.01;
	// end inline asm
	// begin inline asm
	fma.rn.f64    %fd4268, %fd4268, 0.9999, 0.01;
	// end inline asm
	// begin inline asm
	fma.rn.f32    %f4266, %f4266, 0.9999, 0.01;
	// end inline asm
	// begin inline asm
	fma.rn.f32    %f4268, %f4268, 0.9999, 0.01;
	// end inline asm
	// begin inline asm
	fma.rn.f64    %fd4266, %fd4266, 0.9999, 0.01;
	// end inline asm
	// begin inline asm
	fma.rn.f64    %fd4268, %fd4268, 0.9999, 0.01;
	// end inline asm
	// begin inline asm
	fma.rn.f32    %f4266, %f4266, 0.9999, 0.01;
	// end inline asm
	// begin inline asm
	fma.rn.f32    %f4268, %f4268, 0.9999, 0.01;
	// end inline asm
	// begin inline asm
	fma.rn.f64    %fd4266, %fd4266, 0.9999, 0.01;
	// end inline asm
	// begin inline asm
	fma.rn.f64    %fd4268, %fd4268, 0.9999, 0.01;
	// end inline asm
	// begin inline asm
	fma.rn.f32    %f4266, %f4266, 0.9999, 0.01;
	// end inline asm
	// begin inline asm
	fma.rn.f32    %f4268, %f4268, 0.9999, 0.01;
	// end inline asm
	// begin inline asm
	fma.rn.f64    %fd4266, %fd4266, 0.9999, 0.01;
	// end inline asm
	// begin inline asm
	fma.rn.f64    %fd4268, %fd4268, 0.9999, 0.01;
	// end inline asm
	// begin inline asm
	fma.rn.f32    %f4266, %f4266, 0.9999, 0.01;
	// end inline asm
	// begin inline asm
	fma.rn.f32    %f4268, %f4268, 0.9999, 0.01;
	// end inline asm
	// begin inline asm
	fma.rn.f64    %fd4266, %fd4266, 0.9999, 0.01;
	// end inline asm
	// begin inline asm
	fma.rn.f64    %fd4268, %fd4268, 0.9999, 0.01;
	// end inline asm
	// begin inline asm
	fma.rn.f32    %f4266, %f4266, 0.9999, 0.01;
	// end inline asm
	// begin inline asm
	fma.rn.f32    %f4268, %f4268, 0.9999, 0.01;
	// end inline asm
	// begin inline asm
	fma.rn.f64    %fd4266, %fd4266, 0.9999, 0.01;
	// end inline asm
	// begin inline asm
	fma.rn.f64    %fd4268, %fd4268, 0.9999, 0.01;
	// end inline asm
	// begin inline asm
	fma.rn.f32    %f4266, %f4266, 0.9999, 0.01;
	// end inline asm
	// begin inline asm
	fma.rn.f32    %f4268, %f4268, 0.9999, 0.01;
	// end inline asm
	// begin inline asm
	fma.rn.f64    %fd4266, %fd4266, 0.9999, 0.01;
	// end inline asm
	// begin inline asm
	fma.rn.f64    %fd4268, %fd4268, 0.9999, 0.01;
	// end inline asm
	// begin inline asm
	fma.rn.f32    %f4266, %f4266, 0.9999, 0.01;
	// end inline asm
	// begin inline asm
	fma.rn.f32    %f4268, %f4268, 0.9999, 0.01;
	// end inline asm
	// begin inline asm
	fma.rn.f64    %fd4266, %fd4266, 0.9999, 0.01;
	// end inline asm
	// begin inline asm
	fma.rn.f64    %fd4268, %fd4268, 0.9999, 0.01;
	// end inline asm
	// begin inline asm
	fma.rn.f32    %f4266, %f4266, 0.9999, 0.01;
	// end inline asm
	// begin inline asm
	fma.rn.f32    %f4268, %f4268, 0.9999, 0.01;
	// end inline asm
	// begin inline asm
	fma.rn.f64    %fd4266, %fd4266, 0.9999, 0.01;
	// end inline asm
	// begin inline asm
	fma.rn.f64    %fd4268, %fd4268, 0.9999, 0.01;
	// end inline asm
	// begin inline asm
	fma.rn.f32    %f4266, %f4266, 0.9999, 0.01;
	// end inline asm
	// begin inline asm
	fma.rn.f32    %f4268, %f4268, 0.9999, 0.01;
	// end inline asm
	// begin inline asm
	fma.rn.f64    %fd4266, %fd4266, 0.9999, 0.01;
	// end inline asm
	// begin inline asm
	fma.rn.f64    %fd4268, %fd4268, 0.9999, 0.01;
	// end inline asm
	// begin inline asm
	fma.rn.f32    %f4266, %f4266, 0.9999, 0.01;
	// end inline asm
	// begin inline asm
	fma.rn.f32    %f4268, %f4268, 0.9999, 0.01;
	// end inline asm
	// begin inline asm
	fma.rn.f64    %fd4266, %fd4266, 0.9999, 0.01;
	// end inline asm
	// begin inline asm
	fma.rn.f64    %fd4268, %fd4268, 0.9999, 0.01;
	// end inline asm
	// begin inline asm
	fma.rn.f32    %f4266, %f4266, 0.9999, 0.01;
	// end inline asm
	// begin inline asm
	fma.rn.f32    %f4268, %f4268, 0.9999, 0.01;
	// end inline asm
	// begin inline asm
	fma.rn.f64    %fd4266, %fd4266, 0.9999, 0.01;
	// end inline asm
	// begin inline asm
	fma.rn.f64    %fd4268, %fd4268, 0.9999, 0.01;
	// end inline asm
	// begin inline asm
	fma.rn.f32    %f4266, %f4266, 0.9999, 0.01;
	// end inline asm
	// begin inline asm
	fma.rn.f32    %f4268, %f4268, 0.9999, 0.01;
	// end inline asm
	// begin inline asm
	fma.rn.f64    %fd4266, %fd4266, 0.9999, 0.01;
	// end inline asm
	// begin inline asm
	fma.rn.f64    %fd4268, %fd4268, 0.9999, 0.01;
	// end inline asm
	// begin inline asm
	fma.rn.f32    %f4266, %f4266, 0.9999, 0.01;
	// end inline asm
	// begin inline asm
	fma.rn.f32    %f4268, %f4268, 0.9999, 0.01;
	// end inline asm
	// begin inline asm
	fma.rn.f64    %fd4266, %fd4266, 0.9999, 0.01;
	// end inline asm
	// begin inline asm
	fma.rn.f64    %fd4268, %fd4268, 0.9999, 0.01;
	// end inline asm
	// begin inline asm
	fma.rn.f32    %f4266, %f4266, 0.9999, 0.01;
	// end inline asm
	// begin inline asm
	fma.rn.f32    %f4268, %f4268, 0.9999, 0.01;
	// end inline asm
	// begin inline asm
	fma.rn.f64    %fd4266, %fd4266, 0.9999, 0.01;
	// end inline asm
	// begin inline asm
	fma.rn.f64    %fd4268, %fd4268, 0.9999, 0.01;
	// end inline asm
	// begin inline asm
	fma.rn.f32    %f4266, %f4266, 0.9999, 0.01;
	// end inline asm
	// begin inline asm
	fma.rn.f32    %f4268, %f4268, 0.9999, 0.01;
	// end inline asm
	// begin inline asm
	fma.rn.f64    %fd4266, %fd4266, 0.9999, 0.01;
	// end inline asm
	// begin inline asm
	fma.rn.f64    %fd4268, %fd4268, 0.9999, 0.01;
	// end inline asm
	// begin inline asm
	fma.rn.f32    %f4266, %f4266, 0.9999, 0.01;
	// end inline asm
	// begin inline asm
	fma.rn.f32    %f4268, %f4268, 0.9999, 0.01;
	// end inline asm
	// begin inline asm
	fma.rn.f64    %fd4266, %fd4266, 0.9999, 0.01;
	// end inline asm
	// begin inline asm
	fma.rn.f64    %fd4268, %fd4268, 0.9999, 0.01;
	// end inline asm
	// begin inline asm
	fma.rn.f32    %f4266, %f4266, 0.9999, 0.01;
	// end inline asm
	// begin inline asm
	fma.rn.f32    %f4268, %f4268, 0.9999, 0.01;
	// end inline asm
	// begin inline asm
	fma.rn.f64    %fd4266, %fd4266, 0.9999, 0.01;
	// end inline asm
	// begin inline asm
	fma.rn.f64    %fd4268, %fd4268, 0.9999, 0.01;
	// end inline asm
	// begin inline asm
	fma.rn.f32    %f4266, %f4266, 0.9999, 0.01;
	// end inline asm
	// begin inline asm
	fma.rn.f32    %f4268, %f4268, 0.9999, 0.01;
	// end inline asm
	// begin inline asm
	fma.rn.f64    %fd4266, %fd4266, 0.9999, 0.01;
	// end inline asm
	// begin inline asm
	fma.rn.f64    %fd4268, %fd4268, 0.9999, 0.01;
	// end inline asm
	// begin inline asm
	fma.rn.f32    %f4266, %f4266, 0.9999, 0.01;
	// end inline asm
	// begin inline asm
	fma.rn.f32    %f4268, %f4268, 0.9999, 0.01;
	// end inline asm
	// begin inline asm
	fma.rn.f64    %fd4266, %fd4266, 0.9999, 0.01;
	// end inline asm
	// begin inline asm
	fma.rn.f64    %fd4268, %fd4268, 0.9999, 0.01;
	// end inline asm
	// begin inline asm
	fma.rn.f32    %f4266, %f4266, 0.9999, 0.01;
	// end inline asm
	// begin inline asm
	fma.rn.f32    %f4268, %f4268, 0.9999, 0.01;
	// end inline asm
	// begin inline asm
	fma.rn.f64    %fd4266, %fd4266, 0.9999, 0.01;
	// end inline asm
	// begin inline asm
	fma.rn.f64    %fd4268, %fd4268, 0.9999, 0.01;
	// end inline asm
	// begin inline asm
	fma.rn.f32    %f4266, %f4266, 0.9999, 0.01;
	// end inline asm
	// begin inline asm
	fma.rn.f32    %f4268, %f4268, 0.9999, 0.01;
	// end inline asm
	// begin inline asm
	fma.rn.f64    %fd4266, %fd4266, 0.9999, 0.01;
	// end inline asm
	// begin inline asm
	fma.rn.f64    %fd4268, %fd4268, 0.9999, 0.01;
	// end inline asm
	// begin inline asm
	fma.rn.f32    %f4266, %f4266, 0.9999, 0.01;
	// end inline asm
	// begin inline asm
	fma.rn.f32    %f4268, %f4268, 0.9999, 0.01;
	// end inline asm
	// begin inline asm
	fma.rn.f64    %fd4266, %fd4266, 0.9999, 0.01;
	// end inline asm
	// begin inline asm
	fma.rn.f64    %fd4268, %fd4268, 0.9999, 0.01;
	// end inline asm
	// begin inline asm
	fma.rn.f32    %f4266, %f4266, 0.9999, 0.01;
	// end inline asm
	// begin inline asm
	fma.rn.f32    %f4268, %f4268, 0.9999, 0.01;
	// end inline asm
	// begin inline asm
	fma.rn.f64    %fd4266, %fd4266, 0.9999, 0.01;
	// end inline asm
	// begin inline asm
	fma.rn.f64    %fd4268, %fd4268, 0.9999, 0.01;
	// end inline asm
	// begin inline asm
	fma.rn.f32    %f4266, %f4266, 0.9999, 0.01;
	// end inline asm
	// begin inline asm
	fma.rn.f32    %f4268, %f4268, 0.9999, 0.01;
	// end inline asm
	// begin inline asm
	fma.rn.f64    %fd4266, %fd4266, 0.9999, 0.01;
	// end inline asm
	// begin inline asm
	fma.rn.f64    %fd4268, %fd4268, 0.9999, 0.01;
	// end inline asm
	// begin inline asm
	fma.rn.f32    %f4266, %f4266, 0.9999, 0.01;
	// end inline asm
	// begin inline asm
	fma.rn.f32    %f4268, %f4268, 0.9999, 0.01;
	// end inline asm
	// begin inline asm
	fma.rn.f64    %fd4266, %fd4266, 0.9999, 0.01;
	// end inline asm
	// begin inline asm
	fma.rn.f64    %fd4268, %fd4268, 0.9999, 0.01;
	// end inline asm
	// begin inline asm
	fma.rn.f32    %f4266, %f4266, 0.9999, 0.01;
	// end inline asm
	// begin inline asm
	fma.rn.f32    %f4268, %f4268, 0.9999, 0.01;
	// end inline asm
	// begin inline asm
	fma.rn.f64    %fd4266, %fd4266, 0.9999, 0.01;
	// end inline asm
	// begin inline asm
	fma.rn.f64    %fd4268, %fd4268, 0.9999, 0.01;
	// end inline asm
	// begin inline asm
	fma.rn.f32    %f4266, %f4266, 0.9999, 0.01;
	// end inline asm
	// begin inline asm
	fma.rn.f32    %f4268, %f4268, 0.9999, 0.01;
	// end inline asm
	// begin inline asm
	fma.rn.f64    %fd4266, %fd4266, 0.9999, 0.01;
	// end inline asm
	// begin inline asm
	fma.rn.f64    %fd4268, %fd4268, 0.9999, 0.01;
	// end inline asm
	// begin inline asm
	fma.rn.f32    %f4266, %f4266, 0.9999, 0.01;
	// end inline asm
	// begin inline asm
	fma.rn.f32    %f4268, %f4268, 0.9999, 0.01;
	// end inline asm
	// begin inline asm
	fma.rn.f64    %fd4266, %fd4266, 0.9999, 0.01;
	// end inline asm
	// begin inline asm
	fma.rn.f64    %fd4268, %fd4268, 0.9999, 0.01;
	// end inline asm
	// begin inline asm
	fma.rn.f32    %f4266, %f4266, 0.9999, 0.01;
	// end inline asm
	// begin inline asm
	fma.rn.f32    %f4268, %f4268, 0.9999, 0.01;
	// end inline asm
	// begin inline asm
	fma.rn.f64    %fd4266, %fd4266, 0.9999, 0.01;
	// end inline asm
	// begin inline asm
	fma.rn.f64    %fd4268, %fd4268, 0.9999, 0.01;
	// end inline asm
	// begin inline asm
	fma.rn.f32    %f4266, %f4266, 0.9999, 0.01;
	// end inline asm
	// begin inline asm
	fma.rn.f32    %f4268, %f4268, 0.9999, 0.01;
	// end inline asm
	// begin inline asm
	fma.rn.f64    %fd4266, %fd4266, 0.9999, 0.01;
	// end inline asm
	// begin inline asm
	fma.rn.f64    %fd4268, %fd4268, 0.9999, 0.01;
	// end inline asm
	// begin inline asm
	fma.rn.f32    %f4266, %f4266, 0.9999, 0.01;
	// end inline asm
	// begin inline asm
	fma.rn.f32    %f4268, %f4268, 0.9999, 0.01;
	// end inline asm
	// begin inline asm
	fma.rn.f64    %fd4266, %fd4266, 0.9999, 0.01;
	// end inline asm
	// begin inline asm
	fma.rn.f64    %fd4268, %fd4268, 0.9999, 0.01;
	// end inline asm
	// begin inline asm
	fma.rn.f32    %f4266, %f4266, 0.9999, 0.01;
	// end inline asm
	// begin inline asm
	fma.rn.f32    %f4268, %f4268, 0.9999, 0.01;
	// end inline asm
	// begin inline asm
	fma.rn.f64    %fd4266, %fd4266, 0.9999, 0.01;
	// end inline asm
	// begin inline asm
	fma.rn.f64    %fd4268, %fd4268, 0.9999, 0.01;
	// end inline asm
	// begin inline asm
	fma.rn.f32    %f4266, %f4266, 0.9999, 0.01;
	// end inline asm
	// begin inline asm
	fma.rn.f32    %f4268, %f4268, 0.9999, 0.01;
	// end inline asm
	// begin inline asm
	fma.rn.f64    %fd4266, %fd4266, 0.9999, 0.01;
	// end inline asm
	// begin inline asm
	fma.rn.f64    %fd4268, %fd4268, 0.9999, 0.01;
	// end inline asm
	// begin inline asm
	fma.rn.f32    %f4266, %f4266, 0.9999, 0.01;
	// end inline asm
	// begin inline asm
	fma.rn.f32    %f4268, %f4268, 0.9999, 0.01;
	// end inline asm
	// begin inline asm
	fma.rn.f64    %fd4266, %fd4266, 0.9999, 0.01;
	// end inline asm
	// begin inline asm
	fma.rn.f64    %fd4268, %fd4268, 0.9999, 0.01;
	// end inline asm
	// begin inline asm
	fma.rn.f32    %f4266, %f4266, 0.9999, 0.01;
	// end inline asm
	// begin inline asm
	fma.rn.f32    %f4268, %f4268, 0.9999, 0.01;
	// end inline asm
	// begin inline asm
	fma.rn.f64    %fd4266, %fd4266, 0.9999, 0.01;
	// end inline asm
	// begin inline asm
	fma.rn.f64    %fd4268, %fd4268, 0.9999, 0.01;
	// end inline asm
	// begin inline asm
	fma.rn.f32    %f4266, %f4266, 0.9999, 0.01;
	// end inline asm
	// begin inline asm
	fma.rn.f32    %f4268, %f4268, 0.9999, 0.01;
	// end inline asm
	// begin inline asm
	fma.rn.f64    %fd4266, %fd4266, 0.9999, 0.01;
	// end inline asm
	// begin inline asm
	fma.rn.f64    %fd4268, %fd4268, 0.9999, 0.01;
	// end inline asm
	// begin inline asm
	fma.rn.f32    %f4266, %f4266, 0.9999, 0.01;
	// end inline asm
	// begin inline asm
	fma.rn.f32    %f4268, %f4268, 0.9999, 0.01;
	// end inline asm
	// begin inline asm
	fma.rn.f64    %fd4266, %fd4266, 0.9999, 0.01;
	// end inline asm
	// begin inline asm
	fma.rn.f64    %fd4268, %fd4268, 0.9999, 0.01;
	// end inline asm
	// begin inline asm
	fma.rn.f32    %f4266, %f4266, 0.9999, 0.01;
	// end inline asm
	// begin inline asm
	fma.rn.f32    %f4268, %f4268, 0.9999, 0.01;
	// end inline asm
	mov.f64 	%fd5686, %fd4266;
	// begin inline asm
	fma.rn.f64    %fd5686, %fd5686, 0.9999, 0.01;
	// end inline asm
	mov.f64 	%fd5688, %fd4268;
	// begin inline asm
	fma.rn.f64    %fd5688, %fd5688, 0.9999, 0.01;
	// end inline asm
	mov.f32 	%f5686, %f4266;
	// begin inline asm
	fma.rn.f32    %f5686, %f5686, 0.9999, 0.01;
	// end inline asm
	mov.f32 	%f5688, %f4268;
	// begin inline asm
	fma.rn.f32    %f5688, %f5688, 0.9999, 0.01;
	// end inline asm
	// begin inline asm
	fma.rn.f64    %fd5686, %fd5686, 0.9999, 0.01;
	// end inline asm
	// begin inline asm
	fma.rn.f64    %fd5688, %fd5688, 0.9999, 0.01;
	// end inline asm
	// begin inline asm
	fma.rn.f32    %f5686, %f5686, 0.9999, 0.01;
	// end inline asm
	// begin inline asm
	fma.rn.f32    %f5688, %f5688, 0.9999, 0.01;
	// end inline asm
	// begin inline asm
	fma.rn.f64    %fd5686, %fd5686, 0.9999, 0.01;
	// end inline asm
	// begin inline asm
	fma.rn.f64    %fd5688, %fd5688, 0.9999, 0.01;
	// end inline asm
	// begin inline asm
	fma.rn.f32    %f5686, %f5686, 0.9999, 0.01;
	// end inline asm
	// begin inline asm
	fma.rn.f32    %f5688, %f5688, 0.9999, 0.01;
	// end inline asm
	// begin inline asm
	fma.rn.f64    %fd5686, %fd5686, 0.9999, 0.01;
	// end inline asm
	// begin inline asm
	fma.rn.f64    %fd5688, %fd5688, 0.9999, 0.01;
	// end inline asm
	// begin inline asm
	fma.rn.f32    %f5686, %f5686, 0.9999, 0.01;
	// end inline asm
	// begin inline asm
	fma.rn.f32    %f5688, %f5688, 0.9999, 0.01;
	// end inline asm
	// begin inline asm
	fma.rn.f64    %fd5686, %fd5686, 0.9999, 0.01;
	// end inline asm
	// begin inline asm
	fma.rn.f64    %fd5688, %fd5688, 0.9999, 0.01;
	// end inline asm
	// begin inline asm
	fma.rn.f32    %f5686, %f5686, 0.9999, 0.01;
	// end inline asm
	// begin inline asm
	fma.rn.f32    %f5688, %f5688, 0.9999, 0.01;
	// end inline asm
	// begin inline asm
	fma.rn.f64    %fd5686, %fd5686, 0.9999, 0.01;
	// end inline asm
	// begin inline asm
	fma.rn.f64    %fd5688, %fd5688, 0.9999, 0.01;
	// end inline asm
	// begin inline asm
	fma.rn.f32    %f5686, %f5686, 0.9999, 0.01;
	// end inline asm
	// begin inline asm
	fma.rn.f32    %f5688, %f5688, 0.9999, 0.01;
	// end inline asm
	// begin inline asm
	fma.rn.f64    %fd5686, %fd5686, 0.9999, 0.01;
	// end inline asm
	// begin inline asm
	fma.rn.f64    %fd5688, %fd5688, 0.9999, 0.01;
	// end inline asm
	// begin inline asm
	fma.rn.f32    %f5686, %f5686, 0.9999, 0.01;
	// end inline asm
	// begin inline asm
	fma.rn.f32    %f5688, %f5688, 0.9999, 0.01;
	// end inline asm
	// begin inline asm
	fma.rn.f64    %fd5686, %fd5686, 0.9999, 0.01;
	// end inline asm
	// begin inline asm
	fma.rn.f64    %fd5688, %fd5688, 0.9999, 0.01;
	// end inline asm
	// begin inline asm
	fma.rn.f32    %f5686, %f5686, 0.9999, 0.01;
	// end inline asm
	// begin inline asm
	fma.rn.f32    %f5688, %f5688, 0.9999, 0.01;
	// end inline asm
	// begin inline asm
	fma.rn.f64    %fd5686, %fd5686, 0.9999, 0.01;
	// end inline asm
	// begin inline asm
	fma.rn.f64    %fd5688, %fd5688, 0.9999, 0.01;
	// end inline asm
	// begin inline asm
	fma.rn.f32    %f5686, %f5686, 0.9999, 0.01;
	// end inline asm
	// begin inline asm
	fma.rn.f32    %f5688, %f5688, 0.9999, 0.01;
	// end inline asm
	// begin inline asm
	fma.rn.f64    %fd5686, %fd5686, 0.9999, 0.01;
	// end inline asm
	// begin inline asm
	fma.rn.f64    %fd5688, %fd5688, 0.9999, 0.01;
	// end inline asm
	// begin inline asm
	fma.rn.f32    %f5686, %f5686, 0.9999, 0.01;
	// end inline asm
	// begin inline asm
	fma.rn.f32    %f5688, %f5688, 0.9999, 0.01;
	// end inline asm
	// begin inline asm
	fma.rn.f64    %fd5686, %fd5686, 0.9999, 0.01;
	// end inline asm
	// begin inline asm
	fma.rn.f64    %fd5688, %fd5688, 0.9999, 0.01;
	// end inline asm
	// begin inline asm
	fma.rn.f32    %f5686, %f5686, 0.9999, 0.01;
	// end inline asm
	// begin inline asm
	fma.rn.f32    %f5688, %f5688, 0.9999, 0.01;
	// end inline asm
	// begin inline asm
	fma.rn.f64    %fd5686, %fd5686, 0.9999, 0.01;
	// end inline asm
	// begin inline asm
	fma.rn.f64    %fd5688, %fd5688, 0.9999, 0.01;
	// end inline asm
	// begin inline asm
	fma.rn.f32    %f5686, %f5686, 0.9999, 0.01;
	// end inline asm
	// begin inline asm
	fma.rn.f32    %f5688, %f5688, 0.9999, 0.01;
	// end inline asm
	// begin inline asm
	fma.rn.f64    %fd5686, %fd5686, 0.9999, 0.01;
	// end inline asm
	// begin inline asm
	fma.rn.f64    %fd5688, %fd5688, 0.9999, 0.01;
	// end inline asm
	// begin inline asm
	fma.rn.f32    %f5686, %f5686, 0.9999, 0.01;
	// end inline asm
	// begin inline asm
	fma.rn.f32    %f5688, %f5688, 0.9999, 0.01;
	// end inline asm
	// begin inline asm
	fma.rn.f64    %fd5686, %fd5686, 0.9999, 0.01;
	// end inline asm
	// begin inline asm
	fma.rn.f64    %fd5688, %fd5688, 0.9999, 0.01;
	// end inline asm
	// begin inline asm
	fma.rn.f32    %f5686, %f5686, 0.9999, 0.01;
	// end inline asm
	// begin inline asm
	fma.rn.f32    %f5688, %f5688, 0.9999, 0.01;
	// end inline asm
	// begin inline asm
	fma.rn.f64    %fd5686, %fd5686, 0.9999, 0.01;
	// end inline asm
	// begin inline asm
	fma.rn.f64    %fd5688, %fd5688, 0.9999, 0.01;
	// end inline asm
	// begin inline asm
	fma.rn.f32    %f5686, %f5686, 0.9999, 0.01;
	// end inline asm
	// begin inline asm
	fma.rn.f32    %f5688, %f5688, 0.9999, 0.01;
	// end inline asm
	// begin inline asm
	fma.rn.f64    %fd5686, %fd5686, 0.9999, 0.01;
	// end inline asm
	// begin inline asm
	fma.rn.f64    %fd5688, %fd5688, 0.9999, 0.01;
	// end inline asm
	// begin inline asm
	fma.rn.f32    %f5686, %f5686, 0.9999, 0.01;
	// end inline asm
	// begin inline asm
	fma.rn.f32    %f5688, %f5688, 0.9999, 0.01;
	// end inline asm
	// begin inline asm
	fma.rn.f64    %fd5686, %fd5686, 0.9999, 0.01;
	// end inline asm
	// begin inline asm
	fma.rn.f64    %fd5688, %fd5688, 0.9999, 0.01;
	// end inline asm
	// begin inline asm
	fma.rn.f32    %f5686, %f5686, 0.9999, 0.01;
	// end inline asm
	// begin inline asm
	fma.rn.f32    %f5688, %f5688, 0.9999, 0.01;
	// end inline asm
	// begin inline asm
	fma.rn.f64    %fd5686, %fd5686, 0.9999, 0.01;
	// end inline asm
	// begin inline asm
	fma.rn.f64    %fd5688, %fd5688, 0.9999, 0.01;
	// end inline asm
	// begin inline asm
	fma.rn.f32    %f5686, %f5686, 0.9999, 0.01;
	// end inline asm
	// begin inline asm
	fma.rn.f32    %f5688, %f5688, 0.9999, 0.01;
	// end inline asm
	// begin inline asm
	fma.rn.f64    %fd5686, %fd5686, 0.9999, 0.01;
	// end inline asm
	// begin inline asm
	fma.rn.f64    %fd5688, %fd5688, 0.9999, 0.01;
	// end inline asm
	// begin inline asm
	fma.rn.f32    %f5686, %f5686, 0.9999, 0.01;
	// end inline asm
	// begin inline asm
	fma.rn.f32    %f5688, %f5688, 0.9999, 0.01;
	// end inline asm
	// begin inline asm
	fma.rn.f64    %fd5686, %fd5686, 0.9999, 0.01;
	// end inline asm
	// begin inline asm
	fma.rn.f64    %fd5688, %fd5688, 0.9999, 0.01;
	// end inline asm
	// begin inline asm
	fma.rn.f32    %f5686, %f5686, 0.9999, 0.01;
	// end inline asm
	// begin inline asm
	fma.rn.f32    %f5688, %f5688, 0.9999, 0.01;
	// end inline asm
	// begin inline asm
	fma.rn.f64    %fd5686, %fd5686, 0.9999, 0.01;
	// end inline asm
	// begin inline asm
	fma.rn.f64    %fd5688, %fd5688, 0.9999, 0.01;
	// end inline asm
	// begin inline asm
	fma.rn.f32    %f5686, %f5686, 0.9999, 0.01;
	// end inline asm
	// begin inline asm
	fma.rn.f32    %f5688, %f5688, 0.9999, 0.01;
	// end inline asm
	// begin inline asm
	fma.rn.f64    %fd5686, %fd5686, 0.9999, 0.01;
	// end inline asm
	// begin inline asm
	fma.rn.f64    %fd5688, %fd5688, 0.9999, 0.01;
	// end inline asm
	// begin inline asm
	fma.rn.f32    %f5686, %f5686, 0.9999, 0.01;
	// end inline asm
	// begin inline asm
	fma.rn.f32    %f5688, %f5688, 0.9999, 0.01;
	// end inline asm
	// begin inline asm
	fma.rn.f64    %fd5686, %fd5686, 0.9999, 0.01;
	// end inline asm
	// begin inline asm
	fma.rn.f64    %fd5688, %fd5688, 0.9999, 0.01;
	// end inline asm
	// begin inline asm
	fma.rn.f32    %f5686, %f5686, 0.9999, 0.01;
	// end inline asm
	// begin inline asm
	fma.rn.f32    %f5688, %f5688, 0.9999, 0.01;
	// end inline asm
	// begin inline asm
	fma.rn.f64    %fd5686, %fd5686, 0.9999, 0.01;
	// end inline asm
	// begin inline asm
	fma.rn.f64    %fd5688, %fd5688, 0.9999, 0.01;
	// end inline asm
	// begin inline asm
	fma.rn.f32    %f5686, %f5686, 0.9999, 0.01;
	// end inline asm
	// begin inline asm
	fma.rn.f32    %f5688, %f5688, 0.9999, 0.01;
	// end inline asm
	// begin inline asm
	fma.rn.f64    %fd5686, %fd5686, 0.9999, 0.01;
	// end inline asm
	// begin inline asm
	fma.rn.f64    %fd5688, %fd5688, 0.9999, 0.01;
	// end inline asm
	// begin inline asm
	fma.rn.f32    %f5686, %f5686, 0.9999, 0.01;
	// end inline asm
	// begin inline asm
	fma.rn.f32    %f5688, %f5688, 0.9999, 0.01;
	// end inline asm
	// begin inline asm
	fma.rn.f64    %fd5686, %fd5686, 0.9999, 0.01;
	// end inline asm
	// begin inline asm
	fma.rn.f64    %fd5688, %fd5688, 0.9999, 0.01;
	// end inline asm
	// begin inline asm
	fma.rn.f32    %f5686, %f5686, 0.9999, 0.01;
	// end inline asm
	// begin inline asm
	fma.rn.f32    %f5688, %f5688, 0.9999, 0.01;
	// end inline asm
	// begin inline asm
	fma.rn.f64    %fd5686, %fd5686, 0.9999, 0.01;
	// end inline asm
	// begin inline asm
	fma.rn.f64    %fd5688, %fd5688, 0.9999, 0.01;
	// end inline asm
	// begin inline asm
	fma.rn.f32    %f5686, %f5686, 0.9999, 0.01;
	// end inline asm
	// begin inline asm
	fma.rn.f32    %f5688, %f5688, 0.9999, 0.01;
	// end inline asm
	// begin inline asm
	fma.rn.f64    %fd5686, %fd5686, 0.9999, 0.01;
	// end inline asm
	// begin inline asm
	fma.rn.f64    %fd5688, %fd5688, 0.9999, 0.01;
	// end inline asm
	// begin inline asm
	fma.rn.f32    %f5686, %f5686, 0.9999, 0.01;
	// end inline asm
	// begin inline asm
	fma.rn.f32    %f5688, %f5688, 0.9999, 0.01;
	// end inline asm
	// begin inline asm
	fma.rn.f64    %fd5686, %fd5686, 0.9999, 0.01;
	// end inline asm
	// begin inline asm
	fma.rn.f64    %fd5688, %fd5688, 0.9999, 0.01;
	// end inline asm
	// begin inline asm
	fma.rn.f32    %f5686, %f5686, 0.9999, 0.01;
	// end inline asm
	// begin inline asm
	fma.rn.f32    %f5688, %f5688, 0.9999, 0.01;
	// end inline asm
	// begin inline asm
	fma.rn.f64    %fd5686, %fd5686, 0.9999, 0.01;
	// end inline asm
	// begin inline asm
	fma.rn.f64    %fd5688, %fd5688, 0.9999, 0.01;
	// end inline asm
	// begin inline asm
	fma.rn.f32    %f5686, %f5686, 0.9999, 0.01;
	// end inline asm
	// begin inline asm
	fma.rn.f32    %f5688, %f5688, 0.9999, 0.01;
	// end inline asm
	// begin inline asm
	fma.rn.f64    %fd5686, %fd5686, 0.9999, 0.01;
	// end inline asm
	// begin inline asm
	fma.rn.f64    %fd5688, %fd5688, 0.9999, 0.01;
	// end inline asm
	// begin inline asm
	fma.rn.f32    %f5686, %f5686, 0.9999, 0.01;
	// end inline asm
	// begin inline asm
	fma.rn.f32    %f5688, %f5688, 0.9999, 0.01;
	// end inline asm
	// begin inline asm
	fma.rn.f64    %fd5686, %fd5686, 0.9999, 0.01;
	// end inline asm
	// begin inline asm
	fma.rn.f64    %fd5688, %fd5688, 0.9999, 0.01;
	// end inline asm
	// begin inline asm
	fma.rn.f32    %f5686, %f5686, 0.9999, 0.01;
	// end inline asm
	// begin inline asm
	fma.rn.f32    %f5688, %f5688, 0.9999, 0.01;
	// end inline asm
	// begin inline asm
	fma.rn.f64    %fd5686, %fd5686, 0.9999, 0.01;
	// end inline asm
	// begin inline asm
	fma.rn.f64    %fd5688, %fd5688, 0.9999, 0.01;
	// end inline asm
	// begin inline asm
	fma.rn.f32    %f5686, %f5686, 0.9999, 0.01;
	// end inline asm
	// begin inline asm
	fma.rn.f32    %f5688, %f5688, 0.9999, 0.01;
	// end inline asm
	// begin inline asm
	fma.rn.f64    %fd5686, %fd5686, 0.9999, 0.01;
	// end inline asm
	// begin inline asm
	fma.rn.f64    %fd5688, %fd5688, 0.9999, 0.01;
	// end inline asm
	// begin inline asm
	fma.rn.f32    %f5686, %f5686, 0.9999, 0.01;
	// end inline asm
	// begin inline asm
	fma.rn.f32    %f5688, %f5688, 0.9999, 0.01;
	// end inline asm
	// begin inline asm
	fma.rn.f64    %fd5686, %fd5686, 0.9999, 0.01;
	// end inline asm
	// begin inline asm
	fma.rn.f64    %fd5688, %fd5688, 0.9999, 0.01;
	// end inline asm
	// begin inline asm
	fma.rn.f32    %f5686, %f5686, 0.9999, 0.01;
	// end inline asm
	// begin inline asm
	fma.rn.f32    %f5688, %f5688, 0.9999, 0.01;
	// end inline asm
	// begin inline asm
	fma.rn.f64    %fd5686, %fd5686, 0.9999, 0.01;
	// end inline asm
	// begin inline asm
	fma.rn.f64    %fd5688, %fd5688, 0.9999, 0.01;
	// end inline asm
	// begin inline asm
	fma.rn.f32    %f5686, %f5686, 0.9999, 0.01;
	// end inline asm
	// begin inline asm
	fma.rn.f32    %f5688, %f5688, 0.9999, 0.01;
	// end inline asm
	// begin inline asm
	fma.rn.f64    %fd5686, %fd5686, 0.9999, 0.01;
	// end inline asm
	// begin inline asm
	fma.rn.f64    %fd5688, %fd5688, 0.9999, 0.01;
	// end inline asm
	// begin inline asm
	fma.rn.f32    %f5686, %f5686, 0.9999, 0.01;
	// end inline asm
	// begin inline asm
	fma.rn.f32    %f5688, %f5688, 0.9999, 0.01;
	// end inline asm
	// begin inline asm
	fma.rn.f64    %fd5686, %fd5686, 0.9999, 0.01;
	// end inline asm
	// begin inline asm
	fma.rn.f64    %fd5688, %fd5688, 0.9999, 0.01;
	// end inline asm
	// begin inline asm
	fma.rn.f32    %f5686, %f5686, 0.9999, 0.01;
	// end inline asm
	// begin inline asm
	fma.rn.f32    %f5688, %f5688, 0.9999, 0.01;
	// end inline asm
	// begin inline asm
	fma.rn.f64    %fd5686, %fd5686, 0.9999, 0.01;
	// end inline asm
	// begin inline asm
	fma.rn.f64    %fd5688, %fd5688, 0.9999, 0.01;
	// end inline asm
	// begin inline asm
	fma.rn.f32    %f5686, %f5686, 0.9999, 0.01;
	// end inline asm
	// begin inline asm
	fma.rn.f32    %f5688, %f5688, 0.9999, 0.01;
	// end inline asm
	// begin inline asm
	fma.rn.f64    %fd5686, %fd5686, 0.9999, 0.01;
	// end inline asm
	// begin inline asm
	fma.rn.f64    %fd5688, %fd5688, 0.9999, 0.01;
	// end inline asm
	// begin inline asm
	fma.rn.f32    %f5686, %f5686, 0.9999, 0.01;
	// end inline asm
	// begin inline asm
	fma.rn.f32    %f5688, %f5688, 0.9999, 0.01;
	// end inline asm
	// begin inline asm
	fma.rn.f64    %fd5686, %fd5686, 0.9999, 0.01;
	// end inline asm
	// begin inline asm
	fma.rn.f64    %fd5688, %fd5688, 0.9999, 0.01;
	// end inline asm
	// begin inline asm
	fma.rn.f32    %f5686, %f5686, 0.9999, 0.01;
	// end inline asm
	// begin inline asm
	fma.rn.f32    %f5688, %f5688, 0.9999, 0.01;
	// end inline asm
	// begin inline asm
	fma.rn.f64    %fd5686, %fd5686, 0.9999, 0.01;
	// end inline asm
	// begin inline asm
	fma.rn.f64    %fd5688, %fd5688, 0.9999, 0.01;
	// end inline asm
	// begin inline asm
	fma.rn.f32    %f5686, %f5686, 0.9999, 0.01;
	// end inline asm
	// begin inline asm
	fma.rn.f32    %f5688, %f5688, 0.9999, 0.01;
	// end inline asm
	// begin inline asm
	fma.rn.f64    %fd5686, %fd5686, 0.9999, 0.01;
	// end inline asm
	// begin inline asm
	fma.rn.f64    %fd5688, %fd5688, 0.9999, 0.01;
	// end inline asm
	// begin inline asm
	fma.rn.f32    %f5686, %f5686, 0.9999, 0.01;
	// end inline asm
	// begin inline asm
	fma.rn.f32    %f5688, %f5688, 0.9999, 0.01;
	// end inline asm
	// begin inline asm
	fma.rn.f64    %fd5686, %fd5686, 0.9999, 0.01;
	// end inline asm
	// begin inline asm
	fma.rn.f64    %fd5688, %fd5688, 0.9999, 0.01;
	// end inline asm
	// begin inline asm
	fma.rn.f32    %f5686, %f5686, 0.9999, 0.01;
	// end inline asm
	// begin inline asm
	fma.rn.f32    %f5688, %f5688, 0.9999, 0.01;
	// end inline asm
	// begin inline asm
	fma.rn.f64    %fd5686, %fd5686, 0.9999, 0.01;
	// end inline asm
	// begin inline asm
	fma.rn.f64    %fd5688, %fd5688, 0.9999, 0.01;
	// end inline asm
	// begin inline asm
	fma.rn.f32    %f5686, %f5686, 0.9999, 0.01;
	// end inline asm
	// begin inline asm
	fma.rn.f32    %f5688, %f5688, 0.9999, 0.01;
	// end inline asm
	// begin inline asm
	fma.rn.f64    %fd5686, %fd5686, 0.9999, 0.01;
	// end inline asm
	// begin inline asm
	fma.rn.f64    %fd5688, %fd5688, 0.9999, 0.01;
	// end inline asm
	// begin inline asm
	fma.rn.f32    %f5686, %f5686, 0.9999, 0.01;
	// end inline asm
	// begin inline asm
	fma.rn.f32    %f5688, %f5688, 0.9999, 0.01;
	// end inline asm
	// begin inline asm
	fma.rn.f64    %fd5686, %fd5686, 0.9999, 0.01;
	// end inline asm
	// begin inline asm
	fma.rn.f64    %fd5688, %fd5688, 0.9999, 0.01;
	// end inline asm
	// begin inline asm
	fma.rn.f32    %f5686, %f5686, 0.9999, 0.01;
	// end inline asm
	// begin inline asm
	fma.rn.f32    %f5688, %f5688, 0.9999, 0.01;
	// end inline asm
	// begin inline asm
	fma.rn.f64    %fd5686, %fd5686, 0.9999, 0.01;
	// end inline asm
	// begin inline asm
	fma.rn.f64    %fd5688, %fd5688, 0.9999, 0.01;
	// end inline asm
	// begin inline asm
	fma.rn.f32    %f5686, %f5686, 0.9999, 0.01;
	// end inline asm
	// begin inline asm
	fma.rn.f32    %f5688, %f5688, 0.9999, 0.01;
	// end inline asm
	// begin inline asm
	fma.rn.f64    %fd5686, %fd5686, 0.9999, 0.01;
	// end inline asm
	// begin inline asm
	fma.rn.f64    %fd5688, %fd5688, 0.9999, 0.01;
	// end inline asm
	// begin inline asm
	fma.rn.f32    %f5686, %f5686, 0.9999, 0.01;
	// end inline asm
	// begin inline asm
	fma.rn.f32    %f5688, %f5688, 0.9999, 0.01;
	// end inline asm
	// begin inline asm
	fma.rn.f64    %fd5686, %fd5686, 0.9999, 0.01;
	// end inline asm
	// begin inline asm
	fma.rn.f64    %fd5688, %fd5688, 0.9999, 0.01;
	// end inline asm
	// begin inline asm
	fma.rn.f32    %f5686, %f5686, 0.9999, 0.01;
	// end inline asm
	// begin inline asm
	fma.rn.f32    %f5688, %f5688, 0.9999, 0.01;
	// end inline asm
	// begin inline asm
	fma.rn.f64    %fd5686, %fd5686, 0.9999, 0.01;
	// end inline asm
	// begin inline asm
	fma.rn.f64    %fd5688, %fd5688, 0.9999, 0.01;
	// end inline asm
	// begin inline asm
	fma.rn.f32    %f5686, %f5686, 0.9999, 0.01;
	// end inline asm
	// begin inline asm
	fma.rn.f32    %f5688, %f5688, 0.9999, 0.01;
	// end inline asm
	// begin inline asm
	fma.rn.f64    %fd5686, %fd5686, 0.9999, 0.01;
	// end inline asm
	// begin inline asm
	fma.rn.f64    %fd5688, %fd5688, 0.9999, 0.01;
	// end inline asm
	// begin inline asm
	fma.rn.f32    %f5686, %f5686, 0.9999, 0.01;
	// end inline asm
	// begin inline asm
	fma.rn.f32    %f5688, %f5688, 0.9999, 0.01;
	// end inline asm
	// begin inline asm
	fma.rn.f64    %fd5686, %fd5686, 0.9999, 0.01;
	// end inline asm
	// begin inline asm
	fma.rn.f64    %fd5688, %fd5688, 0.9999, 0.01;
	// end inline asm
	// begin inline asm
	fma.rn.f32    %f5686, %f5686, 0.9999, 0.01;
	// end inline asm
	// begin inline asm
	fma.rn.f32    %f5688, %f5688, 0.9999, 0.01;
	// end inline asm
	// begin inline asm
	fma.rn.f64    %fd5686, %fd5686, 0.9999, 0.01;
	// end inline asm
	// begin inline asm
	fma.rn.f64    %fd5688, %fd5688, 0.9999, 0.01;
	// end inline asm
	// begin inline asm
	fma.rn.f32    %f5686, %f5686, 0.9999, 0.01;
	// end inline asm
	// begin inline asm
	fma.rn.f32    %f5688, %f5688, 0.9999, 0.01;
	// end inline asm
	// begin inline asm
	fma.rn.f64    %fd5686, %fd5686, 0.9999, 0.01;
	// end inline asm
	// begin inline asm
	fma.rn.f64    %fd5688, %fd5688, 0.9999, 0.01;
	// end inline asm
	// begin inline asm
	fma.rn.f32    %f5686, %f5686, 0.9999, 0.01;
	// end inline asm
	// begin inline asm
	fma.rn.f32    %f5688, %f5688, 0.9999, 0.01;
	// end inline asm
	// begin inline asm
	fma.rn.f64    %fd5686, %fd5686, 0.9999, 0.01;
	// end inline asm
	// begin inline asm
	fma.rn.f64    %fd5688, %fd5688, 0.9999, 0.01;
	// end inline asm
	// begin inline asm
	fma.rn.f32    %f5686, %f5686, 0.9999, 0.01;
	// end inline asm
	// begin inline asm
	fma.rn.f32    %f5688, %f5688, 0.9999, 0.01;
	// end inline asm
	// begin inline asm
	fma.rn.f64    %fd5686, %fd5686, 0.9999, 0.01;
	// end inline asm
	// begin inline asm
	fma.rn.f64    %fd5688, %fd5688, 0.9999, 0.01;
	// end inline asm
	// begin inline asm
	fma.rn.f32    %f5686, %f5686, 0.9999, 0.01;
	// end inline asm
	// begin inline asm
	fma.rn.f32    %f5688, %f5688, 0.9999, 0.01;
	// end inline asm
	// begin inline asm
	fma.rn.f64    %fd5686, %fd5686, 0.9999, 0.01;
	// end inline asm
	// begin inline asm
	fma.rn.f64    %fd5688, %fd5688, 0.9999, 0.01;
	// end inline asm
	// begin inline asm
	fma.rn.f32    %f5686, %f5686, 0.9999, 0.01;
	// end inline asm
	// begin inline asm
	fma.rn.f32    %f5688, %f5688, 0.9999, 0.01;
	// end inline asm
	// begin inline asm
	fma.rn.f64    %fd5686, %fd5686, 0.9999, 0.01;
	// end inline asm
	// begin inline asm
	fma.rn.f64    %fd5688, %fd5688, 0.9999, 0.01;
	// end inline asm
	// begin inline asm
	fma.rn.f32    %f5686, %f5686, 0.9999, 0.01;
	// end inline asm
	// begin inline asm
	fma.rn.f32    %f5688, %f5688, 0.9999, 0.01;
	// end inline asm
	// begin inline asm
	fma.rn.f64    %fd5686, %fd5686, 0.9999, 0.01;
	// end inline asm
	// begin inline asm
	fma.rn.f64    %fd5688, %fd5688, 0.9999, 0.01;
	// end inline asm
	// begin inline asm
	fma.rn.f32    %f5686, %f5686, 0.9999, 0.01;
	// end inline asm
	// begin inline asm
	fma.rn.f32    %f5688, %f5688, 0.9999, 0.01;
	// end inline asm
	// begin inline asm
	fma.rn.f64    %fd5686, %fd5686, 0.9999, 0.01;
	// end inline asm
	// begin inline asm
	fma.rn.f64    %fd5688, %fd5688, 0.9999, 0.01;
	// end inline asm
	// begin inline asm
	fma.rn.f32    %f5686, %f5686, 0.9999, 0.01;
	// end inline asm
	// begin inline asm
	fma.rn.f32    %f5688, %f5688, 0.9999, 0.01;
	// end inline asm
	// begin inline asm
	fma.rn.f64    %fd5686, %fd5686, 0.9999, 0.01;
	// end inline asm
	// begin inline asm
	fma.rn.f64    %fd5688, %fd5688, 0.9999, 0.01;
	// end inline asm
	// begin inline asm
	fma.rn.f32    %f5686, %f5686, 0.9999, 0.01;
	// end inline asm
	// begin inline asm
	fma.rn.f32    %f5688, %f5688, 0.9999, 0.01;
	// end inline asm
	// begin inline asm
	fma.rn.f64    %fd5686, %fd5686, 0.9999, 0.01;
	// end inline asm
	// begin inline asm
	fma.rn.f64    %fd5688, %fd5688, 0.9999, 0.01;
	// end inline asm
	// begin inline asm
	fma.rn.f32    %f5686, %f5686, 0.9999, 0.01;
	// end inline asm
	// begin inline asm
	fma.rn.f32    %f5688, %f5688, 0.9999, 0.01;
	// end inline asm
	// begin inline asm
	fma.rn.f64    %fd5686, %fd5686, 0.9999, 0.01;
	// end inline asm
	// begin inline asm
	fma.rn.f64    %fd5688, %fd5688, 0.9999, 0.01;
	// end inline asm
	// begin inline asm
	fma.rn.f32    %f5686, %f5686, 0.9999, 0.01;
	// end inline asm
	// begin inline asm
	fma.rn.f32    %f5688, %f5688, 0.9999, 0.01;
	// end inline asm
	// begin inline asm
	fma.rn.f64    %fd5686, %fd5686, 0.9999, 0.01;
	// end inline asm
	// begin inline asm
	fma.rn.f64    %fd5688, %fd5688, 0.9999, 0.01;
	// end inline asm
	// begin inline asm
	fma.rn.f32    %f5686, %f5686, 0.9999, 0.01;
	// end inline asm
	// begin inline asm
	fma.rn.f32    %f5688, %f5688, 0.9999, 0.01;
	// end inline asm
	// begin inline asm
	fma.rn.f64    %fd5686, %fd5686, 0.9999, 0.01;
	// end inline asm
	// begin inline asm
	fma.rn.f64    %fd5688, %fd5688, 0.9999, 0.01;
	// end inline asm
	// begin inline asm
	fma.rn.f32    %f5686, %f5686, 0.9999, 0.01;
	// end inline asm
	// begin inline asm
	fma.rn.f32    %f5688, %f5688, 0.9999, 0.01;
	// end inline asm
	// begin inline asm
	fma.rn.f64    %fd5686, %fd5686, 0.9999, 0.01;
	// end inline asm
	// begin inline asm
	fma.rn.f64    %fd5688, %fd5688, 0.9999, 0.01;
	// end inline asm
	// begin inline asm
	fma.rn.f32    %f5686, %f5686, 0.9999, 0.01;
	// end inline asm
	// begin inline asm
	fma.rn.f32    %f5688, %f5688, 0.9999, 0.01;
	// end inline asm
	// begin inline asm
	fma.rn.f64    %fd5686, %fd5686, 0.9999, 0.01;
	// end inline asm
	// begin inline asm
	fma.rn.f64    %fd5688, %fd5688, 0.9999, 0.01;
	// end inline asm
	// begin inline asm
	fma.rn.f32    %f5686, %f5686, 0.9999, 0.01;
	// end inline asm
	// begin inline asm
	fma.rn.f32    %f5688, %f5688, 0.9999, 0.01;
	// end inline asm
	// begin inline asm
	fma.rn.f64    %fd5686, %fd5686, 0.9999, 0.01;
	// end inline asm
	// begin inline asm
	fma.rn.f64    %fd5688, %fd5688, 0.9999, 0.01;
	// end inline asm
	// begin inline asm
	fma.rn.f32    %f5686, %f5686, 0.9999, 0.01;
	// end inline asm
	// begin inline asm
	fma.rn.f32    %f5688, %f5688, 0.9999, 0.01;
	// end inline asm
	// begin inline asm
	fma.rn.f64    %fd5686, %fd5686, 0.9999, 0.01;
	// end inline asm
	// begin inline asm
	fma.rn.f64    %fd5688, %fd5688, 0.9999, 0.01;
	// end inline asm
	// begin inline asm
	fma.rn.f32    %f5686, %f5686, 0.9999, 0.01;
	// end inline asm
	// begin inline asm
	fma.rn.f32    %f5688, %f5688, 0.9999, 0.01;
	// end inline asm
	// begin inline asm
	fma.rn.f64    %fd5686, %fd5686, 0.9999, 0.01;
	// end inline asm
	// begin inline asm
	fma.rn.f64    %fd5688, %fd5688, 0.9999, 0.01;
	// end inline asm
	// begin inline asm
	fma.rn.f32    %f5686, %f5686, 0.9999, 0.01;
	// end inline asm
	// begin inline asm
	fma.rn.f32    %f5688, %f5688, 0.9999, 0.01;
	// end inline asm
	// begin inline asm
	fma.rn.f64    %fd5686, %fd5686, 0.9999, 0.01;
	// end inline asm
	// begin inline asm
	fma.rn.f64    %fd5688, %fd5688, 0.9999, 0.01;
	// end inline asm
	// begin inline asm
	fma.rn.f32    %f5686, %f5686, 0.9999, 0.01;
	// end inline asm
	// begin inline asm
	fma.rn.f32    %f5688, %f5688, 0.9999, 0.01;
	// end inline asm
	// begin inline asm
	fma.rn.f64    %fd5686, %fd5686, 0.9999, 0.01;
	// end inline asm
	// begin inline asm
	fma.rn.f64    %fd5688, %fd5688, 0.9999, 0.01;
	// end inline asm
	// begin inline asm
	fma.rn.f32    %f5686, %f5686, 0.9999, 0.01;
	// end inline asm
	// begin inline asm
	fma.rn.f32    %f5688, %f5688, 0.9999, 0.01;
	// end inline asm
	// begin inline asm
	fma.rn.f64    %fd5686, %fd5686, 0.9999, 0.01;
	// end inline asm
	// begin inline asm
	fma.rn.f64    %fd5688, %fd5688, 0.9999, 0.01;
	// end inline asm
	// begin inline asm
	fma.rn.f32    %f5686, %f5686, 0.9999, 0.01;
	// end inline asm
	// begin inline asm
	fma.rn.f32    %f5688, %f5688, 0.9999, 0.01;
	// end inline asm
	// begin inline asm
	fma.rn.f64    %fd5686, %fd5686, 0.9999, 0.01;
	// end inline asm
	// begin inline asm
	fma.rn.f64    %fd5688, %fd5688, 0.9999, 0.01;
	// end inline asm
	// begin inline asm
	fma.rn.f32    %f5686, %f5686, 0.9999, 0.01;
	// end inline asm
	// begin inline asm
	fma.rn.f32    %f5688, %f5688, 0.9999, 0.01;
	// end inline asm
	// begin inline asm
	fma.rn.f64    %fd5686, %fd5686, 0.9999, 0.01;
	// end inline asm
	// begin inline asm
	fma.rn.f64    %fd5688, %fd5688, 0.9999, 0.01;
	// end inline asm
	// begin inline asm
	fma.rn.f32    %f5686, %f5686, 0.9999, 0.01;
	// end inline asm
	// begin inline asm
	fma.rn.f32    %f5688, %f5688, 0.9999, 0.01;
	// end inline asm
	// begin inline asm
	fma.rn.f64    %fd5686, %fd5686, 0.9999, 0.01;
	// end inline asm
	// begin inline asm
	fma.rn.f64    %fd5688, %fd5688, 0.9999, 0.01;
	// end inline asm
	// begin inline asm
	fma.rn.f32    %f5686, %f5686, 0.9999, 0.01;
	// end inline asm
	// begin inline asm
	fma.rn.f32    %f5688, %f5688, 0.9999, 0.01;
	// end inline asm
	// begin inline asm
	fma.rn.f64    %fd5686, %fd5686, 0.9999, 0.01;
	// end inline asm
	// begin inline asm
	fma.rn.f64    %fd5688, %fd5688, 0.9999, 0.01;
	// end inline asm
	// begin inline asm
	fma.rn.f32    %f5686, %f5686, 0.9999, 0.01;
	// end inline asm
	// begin inline asm
	fma.rn.f32    %f5688, %f5688, 0.9999, 0.01;
	// end inline asm
	// begin inline asm
	fma.rn.f64    %fd5686, %fd5686, 0.9999, 0.01;
	// end inline asm
	// begin inline asm
	fma.rn.f64    %fd5688, %fd5688, 0.9999, 0.01;
	// end inline asm
	// begin inline asm
	fma.rn.f32    %f5686, %f5686, 0.9999, 0.01;
	// end inline asm
	// begin inline asm
	fma.rn.f32    %f5688, %f5688, 0.9999, 0.01;
	// end inline asm
	// begin inline asm
	fma.rn.f64    %fd5686, %fd5686, 0.9999, 0.01;
	// end inline asm
	// begin inline asm
	fma.rn.f64    %fd5688, %fd5688, 0.9999, 0.01;
	// end inline asm
	// begin inline asm
	fma.rn.f32    %f5686, %f5686, 0.9999, 0.01;
	// end inline asm
	// begin inline asm
	fma.rn.f32    %f5688, %f5688, 0.9999, 0.01;
	// end inline asm
	// begin inline asm
	fma.rn.f64    %fd5686, %fd5686, 0.9999, 0.01;
	// end inline asm
	// begin inline asm
	fma.rn.f64    %fd5688, %fd5688, 0.9999, 0.01;
	// end inline asm
	// begin inline asm
	fma.rn.f32    %f5686, %f5686, 0.9999, 0.01;
	// end inline asm
	// begin inline asm
	fma.rn.f32    %f5688, %f5688, 0.9999, 0.01;
	// end inline asm
	// begin inline asm
	fma.rn.f64    %fd5686, %fd5686, 0.9999, 0.01;
	// end inline asm
	// begin inline asm
	fma.rn.f64    %fd5688, %fd5688, 0.9999, 0.01;
	// end inline asm
	// begin inline asm
	fma.rn.f32    %f5686, %f5686, 0.9999, 0.01;
	// end inline asm
	// begin inline asm
	fma.rn.f32    %f5688, %f5688, 0.9999, 0.01;
	// end inline asm
	// begin inline asm
	fma.rn.f64    %fd5686, %fd5686, 0.9999, 0.01;
	// end inline asm
	// begin inline asm
	fma.rn.f64    %fd5688, %fd5688, 0.9999, 0.01;
	// end inline asm
	// begin inline asm
	fma.rn.f32    %f5686, %f5686, 0.9999, 0.01;
	// end inline asm
	// begin inline asm
	fma.rn.f32    %f5688, %f5688, 0.9999, 0.01;
	// end inline asm
	// begin inline asm
	fma.rn.f64    %fd5686, %fd5686, 0.9999, 0.01;
	// end inline asm
	// begin inline asm
	fma.rn.f64    %fd5688, %fd5688, 0.9999, 0.01;
	// end inline asm
	// begin inline asm
	fma.rn.f32    %f5686, %f5686, 0.9999, 0.01;
	// end inline asm
	// begin inline asm
	fma.rn.f32    %f5688, %f5688, 0.9999, 0.01;
	// end inline asm
	// begin inline asm
	fma.rn.f64    %fd5686, %fd5686, 0.9999, 0.01;
	// end inline asm
	// begin inline asm
	fma.rn.f64    %fd5688, %fd5688, 0.9999, 0.01;
	// end inline asm
	// begin inline asm
	fma.rn.f32    %f5686, %f5686, 0.9999, 0.01;
	// end inline asm
	// begin inline asm
	fma.rn.f32    %f5688, %f5688, 0.9999, 0.01;
	// end inline asm
	// begin inline asm
	fma.rn.f64    %fd5686, %fd5686, 0.9999, 0.01;
	// end inline asm
	// begin inline asm
	fma.rn.f64    %fd5688, %fd5688, 0.9999, 0.01;
	// end inline asm
	// begin inline asm
	fma.rn.f32    %f5686, %f5686, 0.9999, 0.01;
	// end inline asm
	// begin inline asm
	fma.rn.f32    %f5688, %f5688, 0.9999, 0.01;
	// end inline asm
	// begin inline asm
	fma.rn.f64    %fd5686, %fd5686, 0.9999, 0.01;
	// end inline asm
	// begin inline asm
	fma.rn.f64    %fd5688, %fd5688, 0.9999, 0.01;
	// end inline asm
	// begin inline asm
	fma.rn.f32    %f5686, %f5686, 0.9999, 0.01;
	// end inline asm
	// begin inline asm
	fma.rn.f32    %f5688, %f5688, 0.9999, 0.01;
	// end inline asm
	// begin inline asm
	fma.rn.f64    %fd5686, %fd5686, 0.9999, 0.01;
	// end inline asm
	// begin inline asm
	fma.rn.f64    %fd5688, %fd5688, 0.9999, 0.01;
	// end inline asm
	// begin inline asm
	fma.rn.f32    %f5686, %f5686, 0.9999, 0.01;
	// end inline asm
	// begin inline asm
	fma.rn.f32    %f5688, %f5688, 0.9999, 0.01;
	// end inline asm
	// begin inline asm
	fma.rn.f64    %fd5686, %fd5686, 0.9999, 0.01;
	// end inline asm
	// begin inline asm
	fma.rn.f64    %fd5688, %fd5688, 0.9999, 0.01;
	// end inline asm
	// begin inline asm
	fma.rn.f32    %f5686, %f5686, 0.9999, 0.01;
	// end inline asm
	// begin inline asm
	fma.rn.f32    %f5688, %f5688, 0.9999, 0.01;
	// end inline asm
	// begin inline asm
	fma.rn.f64    %fd5686, %fd5686, 0.9999, 0.01;
	// end inline asm
	// begin inline asm
	fma.rn.f64    %fd5688, %fd5688, 0.9999, 0.01;
	// end inline asm
	// begin inline asm
	fma.rn.f32    %f5686, %f5686, 0.9999, 0.01;
	// end inline asm
	// begin inline asm
	fma.rn.f32    %f5688, %f5688, 0.9999, 0.01;
	// end inline asm
	// begin inline asm
	fma.rn.f64    %fd5686, %fd5686, 0.9999, 0.01;
	// end inline asm
	// begin inline asm
	fma.rn.f64    %fd5688, %fd5688, 0.9999, 0.01;
	// end inline asm
	// begin inline asm
	fma.rn.f32    %f5686, %f5686, 0.9999, 0.01;
	// end inline asm
	// begin inline asm
	fma.rn.f32    %f5688, %f5688, 0.9999, 0.01;
	// end inline asm
	// begin inline asm
	fma.rn.f64    %fd5686, %fd5686, 0.9999, 0.01;
	// end inline asm
	// begin inline asm
	fma.rn.f64    %fd5688, %fd5688, 0.9999, 0.01;
	// end inline asm
	// begin inline asm
	fma.rn.f32    %f5686, %f5686, 0.9999, 0.01;
	// end inline asm
	// begin inline asm
	fma.rn.f32    %f5688, %f5688, 0.9999, 0.01;
	// end inline asm
	// begin inline asm
	fma.rn.f64    %fd5686, %fd5686, 0.9999, 0.01;
	// end inline asm
	// begin inline asm
	fma.rn.f64    %fd5688, %fd5688, 0.9999, 0.01;
	// end inline asm
	// begin inline asm
	fma.rn.f32    %f5686, %f5686, 0.9999, 0.01;
	// end inline asm
	// begin inline asm
	fma.rn.f32    %f5688, %f5688, 0.9999, 0.01;
	// end inline asm
	// begin inline asm
	fma.rn.f64    %fd5686, %fd5686, 0.9999, 0.01;
	// end inline asm
	// begin inline asm
	fma.rn.f64    %fd5688, %fd5688, 0.9999, 0.01;
	// end inline asm
	// begin inline asm
	fma.rn.f32    %f5686, %f5686, 0.9999, 0.01;
	// end inline asm
	// begin inline asm
	fma.rn.f32    %f5688, %f5688, 0.9999, 0.01;
	// end inline asm
	// begin inline asm
	fma.rn.f64    %fd5686, %fd5686, 0.9999, 0.01;
	// end inline asm
	// begin inline asm
	fma.rn.f64    %fd5688, %fd5688, 0.9999, 0.01;
	// end inline asm
	// begin inline asm
	fma.rn.f32    %f5686, %f5686, 0.9999, 0.01;
	// end inline asm
	// begin inline asm
	fma.rn.f32    %f5688, %f5688, 0.9999, 0.01;
	// end inline asm
	// begin inline asm
	fma.rn.f64    %fd5686, %fd5686, 0.9999, 0.01;
	// end inline asm
	// begin inline asm
	fma.rn.f64    %fd5688, %fd5688, 0.9999, 0.01;
	// end inline asm
	// begin inline asm
	fma.rn.f32    %f5686, %f5686, 0.9999, 0.01;
	// end inline asm
	// begin inline asm
	fma.rn.f32    %f5688, %f5688, 0.9999, 0.01;
	// end inline asm
	// begin inline asm
	fma.rn.f64    %fd5686, %fd5686, 0.9999, 0.01;
	// end inline asm
	// begin inline asm
	fma.rn.f64    %fd5688, %fd5688, 0.9999, 0.01;
	// end inline asm
	// begin inline asm
	fma.rn.f32    %f5686, %f5686, 0.9999, 0.01;
	// end inline asm
	// begin inline asm
	fma.rn.f32    %f5688, %f5688, 0.9999, 0.01;
	// end inline asm
	// begin inline asm
	fma.rn.f64    %fd5686, %fd5686, 0.9999, 0.01;
	// end inline asm
	// begin inline asm
	fma.rn.f64    %fd5688, %fd5688, 0.9999, 0.01;
	// end inline asm
	// begin inline asm
	fma.rn.f32    %f5686, %f5686, 0.9999, 0.01;
	// end inline asm
	// begin inline asm
	fma.rn.f32    %f5688, %f5688, 0.9999, 0.01;
	// end inline asm
	// begin inline asm
	fma.rn.f64    %fd5686, %fd5686, 0.9999, 0.01;
	// end inline asm
	// begin inline asm
	fma.rn.f64    %fd5688, %fd5688, 0.9999, 0.01;
	// end inline asm
	// begin inline asm
	fma.rn.f32    %f5686, %f5686, 0.9999, 0.01;
	// end inline asm
	// begin inline asm
	fma.rn.f32    %f5688, %f5688, 0.9999, 0.01;
	// end inline asm
	// begin inline asm
	fma.rn.f64    %fd5686, %fd5686, 0.9999, 0.01;
	// end inline asm
	// begin inline asm
	fma.rn.f64    %fd5688, %fd5688, 0.9999, 0.01;
	// end inline asm
	// begin inline asm
	fma.rn.f32    %f5686, %f5686, 0.9999, 0.01;
	// end inline asm
	// begin inline asm
	fma.rn.f32    %f5688, %f5688, 0.9999, 0.01;
	// end inline asm
	// begin inline asm
	fma.rn.f64    %fd5686, %fd5686, 0.9999, 0.01;
	// end inline asm
	// begin inline asm
	fma.rn.f64    %fd5688, %fd5688, 0.9999, 0.01;
	// end inline asm
	// begin inline asm
	fma.rn.f32    %f5686, %f5686, 0.9999, 0.01;
	// end inline asm
	// begin inline asm
	fma.rn.f32    %f5688, %f5688, 0.9999, 0.01;
	// end inline asm
	// begin inline asm
	fma.rn.f64    %fd5686, %fd5686, 0.9999, 0.01;
	// end inline asm
	// begin inline asm
	fma.rn.f64    %fd5688, %fd5688, 0.9999, 0.01;
	// end inline asm
	// begin inline asm
	fma.rn.f32    %f5686, %f5686, 0.9999, 0.01;
	// end inline asm
	// begin inline asm
	fma.rn.f32    %f5688, %f5688, 0.9999, 0.01;
	// end inline asm
	// begin inline asm
	fma.rn.f64    %fd5686, %fd5686, 0.9999, 0.01;
	// end inline asm
	// begin inline asm
	fma.rn.f64    %fd5688, %fd5688, 0.9999, 0.01;
	// end inline asm
	// begin inline asm
	fma.rn.f32    %f5686, %f5686, 0.9999, 0.01;
	// end inline asm
	// begin inline asm
	fma.rn.f32    %f5688, %f5688, 0.9999, 0.01;
	// end inline asm
	// begin inline asm
	fma.rn.f64    %fd5686, %fd5686, 0.9999, 0.01;
	// end inline asm
	// begin inline asm
	fma.rn.f64    %fd5688, %fd5688, 0.9999, 0.01;
	// end inline asm
	// begin inline asm
	fma.rn.f32    %f5686, %f5686, 0.9999, 0.01;
	// end inline asm
	// begin inline asm
	fma.rn.f32    %f5688, %f5688, 0.9999, 0.01;
	// end inline asm
	// begin inline asm
	fma.rn.f64    %fd5686, %fd5686, 0.9999, 0.01;
	// end inline asm
	// begin inline asm
	fma.rn.f64    %fd5688, %fd5688, 0.9999, 0.01;
	// end inline asm
	// begin inline asm
	fma.rn.f32    %f5686, %f5686, 0.9999, 0.01;
	// end inline asm
	// begin inline asm
	fma.rn.f32    %f5688, %f5688, 0.9999, 0.01;
	// end inline asm
	// begin inline asm
	fma.rn.f64    %fd5686, %fd5686, 0.9999, 0.01;
	// end inline asm
	// begin inline asm
	fma.rn.f64    %fd5688, %fd5688, 0.9999, 0.01;
	// end inline asm
	// begin inline asm
	fma.rn.f32    %f5686, %f5686, 0.9999, 0.01;
	// end inline asm
	// begin inline asm
	fma.rn.f32    %f5688, %f5688, 0.9999, 0.01;
	// end inline asm
	// begin inline asm
	fma.rn.f64    %fd5686, %fd5686, 0.9999, 0.01;
	// end inline asm
	// begin inline asm
	fma.rn.f64    %fd5688, %fd5688, 0.9999, 0.01;
	// end inline asm
	// begin inline asm
	fma.rn.f32    %f5686, %f5686, 0.9999, 0.01;
	// end inline asm
	// begin inline asm
	fma.rn.f32    %f5688, %f5688, 0.9999, 0.01;
	// end inline asm
	// begin inline asm
	fma.rn.f64    %fd5686, %fd5686, 0.9999, 0.01;
	// end inline asm
	// begin inline asm
	fma.rn.f64    %fd5688, %fd5688, 0.9999, 0.01;
	// end inline asm
	// begin inline asm
	fma.rn.f32    %f5686, %f5686, 0.9999, 0.01;
	// end inline asm
	// begin inline asm
	fma.rn.f32    %f5688, %f5688, 0.9999, 0.01;
	// end inline asm
	// begin inline asm
	fma.rn.f64    %fd5686, %fd5686, 0.9999, 0.01;
	// end inline asm
	// begin inline asm
	fma.rn.f64    %fd5688, %fd5688, 0.9999, 0.01;
	// end inline asm
	// begin inline asm
	fma.rn.f32    %f5686, %f5686, 0.9999, 0.01;
	// end inline asm
	// begin inline asm
	fma.rn.f32    %f5688, %f5688, 0.9999, 0.01;
	// end inline asm
	// begin inline asm
	fma.rn.f64    %fd5686, %fd5686, 0.9999, 0.01;
	// end inline asm
	// begin inline asm
	fma.rn.f64    %fd5688, %fd5688, 0.9999, 0.01;
	// end inline asm
	// begin inline asm
	fma.rn.f32    %f5686, %f5686, 0.9999, 0.01;
	// end inline asm
	// begin inline asm
	fma.rn.f32    %f5688, %f5688, 0.9999, 0.01;
	// end inline asm
	// begin inline asm
	fma.rn.f64    %fd5686, %fd5686, 0.9999, 0.01;
	// end inline asm
	// begin inline asm
	fma.rn.f64    %fd5688, %fd5688, 0.9999, 0.01;
	// end inline asm
	// begin inline asm
	fma.rn.f32    %f5686, %f5686, 0.9999, 0.01;
	// end inline asm
	// begin inline asm
	fma.rn.f32    %f5688, %f5688, 0.9999, 0.01;
	// end inline asm
	// begin inline asm
	fma.rn.f64    %fd5686, %fd5686, 0.9999, 0.01;
	// end inline asm
	// begin inline asm
	fma.rn.f64    %fd5688, %fd5688, 0.9999, 0.01;
	// end inline asm
	// begin inline asm
	fma.rn.f32    %f5686, %f5686, 0.9999, 0.01;
	// end inline asm
	// begin inline asm
	fma.rn.f32    %f5688, %f5688, 0.9999, 0.01;
	// end inline asm
	// begin inline asm
	fma.rn.f64    %fd5686, %fd5686, 0.9999, 0.01;
	// end inline asm
	// begin inline asm
	fma.rn.f64    %fd5688, %fd5688, 0.9999, 0.01;
	// end inline asm
	// begin inline asm
	fma.rn.f32    %f5686, %f5686, 0.9999, 0.01;
	// end inline asm
	// begin inline asm
	fma.rn.f32    %f5688, %f5688, 0.9999, 0.01;
	// end inline asm
	// begin inline asm
	fma.rn.f64    %fd5686, %fd5686, 0.9999, 0.01;
	// end inline asm
	// begin inline asm
	fma.rn.f64    %fd5688, %fd5688, 0.9999, 0.01;
	// end inline asm
	// begin inline asm
	fma.rn.f32    %f5686, %f5686, 0.9999, 0.01;
	// end inline asm
	// begin inline asm
	fma.rn.f32    %f5688, %f5688, 0.9999, 0.01;
	// end inline asm
	// begin inline asm
	fma.rn.f64    %fd5686, %fd5686, 0.9999, 0.01;
	// end inline asm
	// begin inline asm
	fma.rn.f64    %fd5688, %fd5688, 0.9999, 0.01;
	// end inline asm
	// begin inline asm
	fma.rn.f32    %f5686, %f5686, 0.9999, 0.01;
	// end inline asm
	// begin inline asm
	fma.rn.f32    %f5688, %f5688, 0.9999, 0.01;
	// end inline asm
	// begin inline asm
	fma.rn.f64    %fd5686, %fd5686, 0.9999, 0.01;
	// end inline asm
	// begin inline asm
	fma.rn.f64    %fd5688, %fd5688, 0.9999, 0.01;
	// end inline asm
	// begin inline asm
	fma.rn.f32    %f5686, %f5686, 0.9999, 0.01;
	// end inline asm
	// begin inline asm
	fma.rn.f32    %f5688, %f5688, 0.9999, 0.01;
	// end inline asm
	// begin inline asm
	fma.rn.f64    %fd5686, %fd5686, 0.9999, 0.01;
	// end inline asm
	// begin inline asm
	fma.rn.f64    %fd5688, %fd5688, 0.9999, 0.01;
	// end inline asm
	// begin inline asm
	fma.rn.f32    %f5686, %f5686, 0.9999, 0.01;
	// end inline asm
	// begin inline asm
	fma.rn.f32    %f5688, %f5688, 0.9999, 0.01;
	// end inline asm
	// begin inline asm
	fma.rn.f64    %fd5686, %fd5686, 0.9999, 0.01;
	// end inline asm
	// begin inline asm
	fma.rn.f64    %fd5688, %fd5688, 0.9999, 0.01;
	// end inline asm
	// begin inline asm
	fma.rn.f32    %f5686, %f5686, 0.9999, 0.01;
	// end inline asm
	// begin inline asm
	fma.rn.f32    %f5688, %f5688, 0.9999, 0.01;
	// end inline asm
	// begin inline asm
	fma.rn.f64    %fd5686, %fd5686, 0.9999, 0.01;
	// end inline asm
	// begin inline asm
	fma.rn.f64    %fd5688, %fd5688, 0.9999, 0.01;
	// end inline asm
	// begin inline asm
	fma.rn.f32    %f5686, %f5686, 0.9999, 0.01;
	// end inline asm
	// begin inline asm
	fma.rn.f32    %f5688, %f5688, 0.9999, 0.01;
	// end inline asm
	// begin inline asm
	fma.rn.f64    %fd5686, %fd5686, 0.9999, 0.01;
	// end inline asm
	// begin inline asm
	fma.rn.f64    %fd5688, %fd5688, 0.9999, 0.01;
	// end inline asm
	// begin inline asm
	fma.rn.f32    %f5686, %f5686, 0.9999, 0.01;
	// end inline asm
	// begin inline asm
	fma.rn.f32    %f5688, %f5688, 0.9999, 0.01;
	// end inline asm
	// begin inline asm
	fma.rn.f64    %fd5686, %fd5686, 0.9999, 0.01;
	// end inline asm
	// begin inline asm
	fma.rn.f64    %fd5688, %fd5688, 0.9999, 0.01;
	// end inline asm
	// begin inline asm
	fma.rn.f32    %f5686, %f5686, 0.9999, 0.01;
	// end inline asm
	// begin inline asm
	fma.rn.f32    %f5688, %f5688, 0.9999, 0.01;
	// end inline asm
	// begin inline asm
	fma.rn.f64    %fd5686, %fd5686, 0.9999, 0.01;
	// end inline asm
	// begin inline asm
	fma.rn.f64    %fd5688, %fd5688, 0.9999, 0.01;
	// end inline asm
	// begin inline asm
	fma.rn.f32    %f5686, %f5686, 0.9999, 0.01;
	// end inline asm
	// begin inline asm
	fma.rn.f32    %f5688, %f5688, 0.9999, 0.01;
	// end inline asm
	// begin inline asm
	fma.rn.f64    %fd5686, %fd5686, 0.9999, 0.01;
	// end inline asm
	// begin inline asm
	fma.rn.f64    %fd5688, %fd5688, 0.9999, 0.01;
	// end inline asm
	// begin inline asm
	fma.rn.f32    %f5686, %f5686, 0.9999, 0.01;
	// end inline asm
	// begin inline asm
	fma.rn.f32    %f5688, %f5688, 0.9999, 0.01;
	// end inline asm
	// begin inline asm
	fma.rn.f64    %fd5686, %fd5686, 0.9999, 0.01;
	// end inline asm
	// begin inline asm
	fma.rn.f64    %fd5688, %fd5688, 0.9999, 0.01;
	// end inline asm
	// begin inline asm
	fma.rn.f32    %f5686, %f5686, 0.9999, 0.01;
	// end inline asm
	// begin inline asm
	fma.rn.f32    %f5688, %f5688, 0.9999, 0.01;
	// end inline asm
	// begin inline asm
	fma.rn.f64    %fd5686, %fd5686, 0.9999, 0.01;
	// end inline asm
	// begin inline asm
	fma.rn.f64    %fd5688, %fd5688, 0.9999, 0.01;
	// end inline asm
	// begin inline asm
	fma.rn.f32    %f5686, %f5686, 0.9999, 0.01;
	// end inline asm
	// begin inline asm
	fma.rn.f32    %f5688, %f5688, 0.9999, 0.01;
	// end inline asm
	// begin inline asm
	fma.rn.f64    %fd5686, %fd5686, 0.9999, 0.01;
	// end inline asm
	// begin inline asm
	fma.rn.f64    %fd5688, %fd5688, 0.9999, 0.01;
	// end inline asm
	// begin inline asm
	fma.rn.f32    %f5686, %f5686, 0.9999, 0.01;
	// end inline asm
	// begin inline asm
	fma.rn.f32    %f5688, %f5688, 0.9999, 0.01;
	// end inline asm
	// begin inline asm
	fma.rn.f64    %fd5686, %fd5686, 0.9999, 0.01;
	// end inline asm
	// begin inline asm
	fma.rn.f64    %fd5688, %fd5688, 0.9999, 0.01;
	// end inline asm
	// begin inline asm
	fma.rn.f32    %f5686, %f5686, 0.9999, 0.01;
	// end inline asm
	// begin inline asm
	fma.rn.f32    %f5688, %f5688, 0.9999, 0.01;
	// end inline asm
	// begin inline asm
	fma.rn.f64    %fd5686, %fd5686, 0.9999, 0.01;
	// end inline asm
	// begin inline asm
	fma.rn.f64    %fd5688, %fd5688, 0.9999, 0.01;
	// end inline asm
	// begin inline asm
	fma.rn.f32    %f5686, %f5686, 0.9999, 0.01;
	// end inline asm
	// begin inline asm
	fma.rn.f32    %f5688, %f5688, 0.9999, 0.01;
	// end inline asm
	// begin inline asm
	fma.rn.f64    %fd5686, %fd5686, 0.9999, 0.01;
	// end inline asm
	// begin inline asm
	fma.rn.f64    %fd5688, %fd5688, 0.9999, 0.01;
	// end inline asm
	// begin inline asm
	fma.rn.f32    %f5686, %f5686, 0.9999, 0.01;
	// end inline asm
	// begin inline asm
	fma.rn.f32    %f5688, %f5688, 0.9999, 0.01;
	// end inline asm
	// begin inline asm
	fma.rn.f64    %fd5686, %fd5686, 0.9999, 0.01;
	// end inline asm
	// begin inline asm
	fma.rn.f64    %fd5688, %fd5688, 0.9999, 0.01;
	// end inline asm
	// begin inline asm
	fma.rn.f32    %f5686, %f5686, 0.9999, 0.01;
	// end inline asm
	// begin inline asm
	fma.rn.f32    %f5688, %f5688, 0.9999, 0.01;
	// end inline asm
	// begin inline asm
	fma.rn.f64    %fd5686, %fd5686, 0.9999, 0.01;
	// end inline asm
	// begin inline asm
	fma.rn.f64    %fd5688, %fd5688, 0.9999, 0.01;
	// end inline asm
	// begin inline asm
	fma.rn.f32    %f5686, %f5686, 0.9999, 0.01;
	// end inline asm
	// begin inline asm
	fma.rn.f32    %f5688, %f5688, 0.9999, 0.01;
	// end inline asm
	// begin inline asm
	fma.rn.f64    %fd5686, %fd5686, 0.9999, 0.01;
	// end inline asm
	// begin inline asm
	fma.rn.f64    %fd5688, %fd5688, 0.9999, 0.01;
	// end inline asm
	// begin inline asm
	fma.rn.f32    %f5686, %f5686, 0.9999, 0.01;
	// end inline asm
	// begin inline asm
	fma.rn.f32    %f5688, %f5688, 0.9999, 0.01;
	// end inline asm
	// begin inline asm
	fma.rn.f64    %fd5686, %fd5686, 0.9999, 0.01;
	// end inline asm
	// begin inline asm
	fma.rn.f64    %fd5688, %fd5688, 0.9999, 0.01;
	// end inline asm
	// begin inline asm
	fma.rn.f32    %f5686, %f5686, 0.9999, 0.01;
	// end inline asm
	// begin inline asm
	fma.rn.f32    %f5688, %f5688, 0.9999, 0.01;
	// end inline asm
	// begin inline asm
	fma.rn.f64    %fd5686, %fd5686, 0.9999, 0.01;
	// end inline asm
	// begin inline asm
	fma.rn.f64    %fd5688, %fd5688, 0.9999, 0.01;
	// end inline asm
	// begin inline asm
	fma.rn.f32    %f5686, %f5686, 0.9999, 0.01;
	// end inline asm
	// begin inline asm
	fma.rn.f32    %f5688, %f5688, 0.9999, 0.01;
	// end inline asm
	// begin inline asm
	fma.rn.f64    %fd5686, %fd5686, 0.9999, 0.01;
	// end inline asm
	// begin inline asm
	fma.rn.f64    %fd5688, %fd5688, 0.9999, 0.01;
	// end inline asm
	// begin inline asm
	fma.rn.f32    %f5686, %f5686, 0.9999, 0.01;
	// end inline asm
	// begin inline asm
	fma.rn.f32    %f5688, %f5688, 0.9999, 0.01;
	// end inline asm
	// begin inline asm
	fma.rn.f64    %fd5686, %fd5686, 0.9999, 0.01;
	// end inline asm
	// begin inline asm
	fma.rn.f64    %fd5688, %fd5688, 0.9999, 0.01;
	// end inline asm
	// begin inline asm
	fma.rn.f32    %f5686, %f5686, 0.9999, 0.01;
	// end inline asm
	// begin inline asm
	fma.rn.f32    %f5688, %f5688, 0.9999, 0.01;
	// end inline asm
	// begin inline asm
	fma.rn.f64    %fd5686, %fd5686, 0.9999, 0.01;
	// end inline asm
	// begin inline asm
	fma.rn.f64    %fd5688, %fd5688, 0.9999, 0.01;
	// end inline asm
	// begin inline asm
	fma.rn.f32    %f5686, %f5686, 0.9999, 0.01;
	// end inline asm
	// begin inline asm
	fma.rn.f32    %f5688, %f5688, 0.9999, 0.01;
	// end inline asm
	// begin inline asm
	fma.rn.f64    %fd5686, %fd5686, 0.9999, 0.01;
	// end inline asm
	// begin inline asm
	fma.rn.f64    %fd5688, %fd5688, 0.9999, 0.01;
	// end inline asm
	// begin inline asm
	fma.rn.f32    %f5686, %f5686, 0.9999, 0.01;
	// end inline asm
	// begin inline asm
	fma.rn.f32    %f5688, %f5688, 0.9999, 0.01;
	// end inline asm
	// begin inline asm
	fma.rn.f64    %fd5686, %fd5686, 0.9999, 0.01;
	// end inline asm
	// begin inline asm
	fma.rn.f64    %fd5688, %fd5688, 0.9999, 0.01;
	// end inline asm
	// begin inline asm
	fma.rn.f32    %f5686, %f5686, 0.9999, 0.01;
	// end inline asm
	// begin inline asm
	fma.rn.f32    %f5688, %f5688, 0.9999, 0.01;
	// end inline asm
	// begin inline asm
	fma.rn.f64    %fd5686, %fd5686, 0.9999, 0.01;
	// end inline asm
	// begin inline asm
	fma.rn.f64    %fd5688, %fd5688, 0.9999, 0.01;
	// end inline asm
	// begin inline asm
	fma.rn.f32    %f5686, %f5686, 0.9999, 0.01;
	// end inline asm
	// begin inline asm
	fma.rn.f32    %f5688, %f5688, 0.9999, 0.01;
	// end inline asm
	// begin inline asm
	fma.rn.f64    %fd5686, %fd5686, 0.9999, 0.01;
	// end inline asm
	// begin inline asm
	fma.rn.f64    %fd5688, %fd5688, 0.9999, 0.01;
	// end inline asm
	// begin inline asm
	fma.rn.f32    %f5686, %f5686, 0.9999, 0.01;
	// end inline asm
	// begin inline asm
	fma.rn.f32    %f5688, %f5688, 0.9999, 0.01;
	// end inline asm
	// begin inline asm
	fma.rn.f64    %fd5686, %fd5686, 0.9999, 0.01;
	// end inline asm
	// begin inline asm
	fma.rn.f64    %fd5688, %fd5688, 0.9999, 0.01;
	// end inline asm
	// begin inline asm
	fma.rn.f32    %f5686, %f5686, 0.9999, 0.01;
	// end inline asm
	// begin inline asm
	fma.rn.f32    %f5688, %f5688, 0.9999, 0.01;
	// end inline asm
	// begin inline asm
	fma.rn.f64    %fd5686, %fd5686, 0.9999, 0.01;
	// end inline asm
	// begin inline asm
	fma.rn.f64    %fd5688, %fd5688, 0.9999, 0.01;
	// end inline asm
	// begin inline asm
	fma.rn.f32    %f5686, %f5686, 0.9999, 0.01;
	// end inline asm
	// begin inline asm
	fma.rn.f32    %f5688, %f5688, 0.9999, 0.01;
	// end inline asm
	// begin inline asm
	fma.rn.f64    %fd5686, %fd5686, 0.9999, 0.01;
	// end inline asm
	// begin inline asm
	fma.rn.f64    %fd5688, %fd5688, 0.9999, 0.01;
	// end inline asm
	// begin inline asm
	fma.rn.f32    %f5686, %f5686, 0.9999, 0.01;
	// end inline asm
	// begin inline asm
	fma.rn.f32    %f5688, %f5688, 0.9999, 0.01;
	// end inline asm
	// begin inline asm
	fma.rn.f64    %fd5686, %fd5686, 0.9999, 0.01;
	// end inline asm
	// begin inline asm
	fma.rn.f64    %fd5688, %fd5688, 0.9999, 0.01;
	// end inline asm
	// begin inline asm
	fma.rn.f32    %f5686, %f5686, 0.9999, 0.01;
	// end inline asm
	// begin inline asm
	fma.rn.f32    %f5688, %f5688, 0.9999, 0.01;
	// end inline asm
	// begin inline asm
	fma.rn.f64    %fd5686, %fd5686, 0.9999, 0.01;
	// end inline asm
	// begin inline asm
	fma.rn.f64    %fd5688, %fd5688, 0.9999, 0.01;
	// end inline asm
	// begin inline asm
	fma.rn.f32    %f5686, %f5686, 0.9999, 0.01;
	// end inline asm
	// begin inline asm
	fma.rn.f32    %f5688, %f5688, 0.9999, 0.01;
	// end inline asm
	// begin inline asm
	fma.rn.f64    %fd5686, %fd5686, 0.9999, 0.01;
	// end inline asm
	// begin inline asm
	fma.rn.f64    %fd5688, %fd5688, 0.9999, 0.01;
	// end inline asm
	// begin inline asm
	fma.rn.f32    %f5686, %f5686, 0.9999, 0.01;
	// end inline asm
	// begin inline asm
	fma.rn.f32    %f5688, %f5688, 0.9999, 0.01;
	// end inline asm
	// begin inline asm
	fma.rn.f64    %fd5686, %fd5686, 0.9999, 0.01;
	// end inline asm
	// begin inline asm
	fma.rn.f64    %fd5688, %fd5688, 0.9999, 0.01;
	// end inline asm
	// begin inline asm
	fma.rn.f32    %f5686, %f5686, 0.9999, 0.01;
	// end inline asm
	// begin inline asm
	fma.rn.f32    %f5688, %f5688, 0.9999, 0.01;
	// end inline asm
	// begin inline asm
	fma.rn.f64    %fd5686, %fd5686, 0.9999, 0.01;
	// end inline asm
	// begin inline asm
	fma.rn.f64    %fd5688, %fd5688, 0.9999, 0.01;
	// end inline asm
	// begin inline asm
	fma.rn.f32    %f5686, %f5686, 0.9999, 0.01;
	// end inline asm
	// begin inline asm
	fma.rn.f32    %f5688, %f5688, 0.9999, 0.01;
	// end inline asm
	// begin inline asm
	fma.rn.f64    %fd5686, %fd5686, 0.9999, 0.01;
	// end inline asm
	// begin inline asm
	fma.rn.f64    %fd5688, %fd5688, 0.9999, 0.01;
	// end inline asm
	// begin inline asm
	fma.rn.f32    %f5686, %f5686, 0.9999, 0.01;
	// end inline asm
	// begin inline asm
	fma.rn.f32    %f5688, %f5688, 0.9999, 0.01;
	// end inline asm
	// begin inline asm
	fma.rn.f64    %fd5686, %fd5686, 0.9999, 0.01;
	// end inline asm
	// begin inline asm
	fma.rn.f64    %fd5688, %fd5688, 0.9999, 0.01;
	// end inline asm
	// begin inline asm
	fma.rn.f32    %f5686, %f5686, 0.9999, 0.01;
	// end inline asm
	// begin inline asm
	fma.rn.f32    %f5688, %f5688, 0.9999, 0.01;
	// end inline asm
	// begin inline asm
	fma.rn.f64    %fd5686, %fd5686, 0.9999, 0.01;
	// end inline asm
	// begin inline asm
	fma.rn.f64    %fd5688, %fd5688, 0.9999, 0.01;
	// end inline asm
	// begin inline asm
	fma.rn.f32    %f5686, %f5686, 0.9999, 0.01;
	// end inline asm
	// begin inline asm
	fma.rn.f32    %f5688, %f5688, 0.9999, 0.01;
	// end inline asm
	// begin inline asm
	fma.rn.f64    %fd5686, %fd5686, 0.9999, 0.01;
	// end inline asm
	// begin inline asm
	fma.rn.f64    %fd5688, %fd5688, 0.9999, 0.01;
	// end inline asm
	// begin inline asm
	fma.rn.f32    %f5686, %f5686, 0.9999, 0.01;
	// end inline asm
	// begin inline asm
	fma.rn.f32    %f5688, %f5688, 0.9999, 0.01;
	// end inline asm
	// begin inline asm
	fma.rn.f64    %fd5686, %fd5686, 0.9999, 0.01;
	// end inline asm
	// begin inline asm
	fma.rn.f64    %fd5688, %fd5688, 0.9999, 0.01;
	// end inline asm
	// begin inline asm
	fma.rn.f32    %f5686, %f5686, 0.9999, 0.01;
	// end inline asm
	// begin inline asm
	fma.rn.f32    %f5688, %f5688, 0.9999, 0.01;
	// end inline asm
	// begin inline asm
	fma.rn.f64    %fd5686, %fd5686, 0.9999, 0.01;
	// end inline asm
	// begin inline asm
	fma.rn.f64    %fd5688, %fd5688, 0.9999, 0.01;
	// end inline asm
	// begin inline asm
	fma.rn.f32    %f5686, %f5686, 0.9999, 0.01;
	// end inline asm
	// begin inline asm
	fma.rn.f32    %f5688, %f5688, 0.9999, 0.01;
	// end inline asm
	// begin inline asm
	fma.rn.f64    %fd5686, %fd5686, 0.9999, 0.01;
	// end inline asm
	// begin inline asm
	fma.rn.f64    %fd5688, %fd5688, 0.9999, 0.01;
	// end inline asm
	// begin inline asm
	fma.rn.f32    %f5686, %f5686, 0.9999, 0.01;
	// end inline asm
	// begin inline asm
	fma.rn.f32    %f5688, %f5688, 0.9999, 0.01;
	// end inline asm
	// begin inline asm
	fma.rn.f64    %fd5686, %fd5686, 0.9999, 0.01;
	// end inline asm
	// begin inline asm
	fma.rn.f64    %fd5688, %fd5688, 0.9999, 0.01;
	// end inline asm
	// begin inline asm
	fma.rn.f32    %f5686, %f5686, 0.9999, 0.01;
	// end inline asm
	// begin inline asm
	fma.rn.f32    %f5688, %f5688, 0.9999, 0.01;
	// end inline asm
	// begin inline asm
	fma.rn.f64    %fd5686, %fd5686, 0.9999, 0.01;
	// end inline asm
	// begin inline asm
	fma.rn.f64    %fd5688, %fd5688, 0.9999, 0.01;
	// end inline asm
	// begin inline asm
	fma.rn.f32    %f5686, %f5686, 0.9999, 0.01;
	// end inline asm
	// begin inline asm
	fma.rn.f32    %f5688, %f5688, 0.9999, 0.01;
	// end inline asm
	// begin inline asm
	fma.rn.f64    %fd5686, %fd5686, 0.9999, 0.01;
	// end inline asm
	// begin inline asm
	fma.rn.f64    %fd5688, %fd5688, 0.9999, 0.01;
	// end inline asm
	// begin inline asm
	fma.rn.f32    %f5686, %f5686, 0.9999, 0.01;
	// end inline asm
	// begin inline asm
	fma.rn.f32    %f5688, %f5688, 0.9999, 0.01;
	// end inline asm
	// begin inline asm
	fma.rn.f64    %fd5686, %fd5686, 0.9999, 0.01;
	// end inline asm
	// begin inline asm
	fma.rn.f64    %fd5688, %fd5688, 0.9999, 0.01;
	// end inline asm
	// begin inline asm
	fma.rn.f32    %f5686, %f5686, 0.9999, 0.01;
	// end inline asm
	// begin inline asm
	fma.rn.f32    %f5688, %f5688, 0.9999, 0.01;
	// end inline asm
	// begin inline asm
	fma.rn.f64    %fd5686, %fd5686, 0.9999, 0.01;
	// end inline asm
	// begin inline asm
	fma.rn.f64    %fd5688, %fd5688, 0.9999, 0.01;
	// end inline asm
	// begin inline asm
	fma.rn.f32    %f5686, %f5686, 0.9999, 0.01;
	// end inline asm
	// begin inline asm
	fma.rn.f32    %f5688, %f5688, 0.9999, 0.01;
	// end inline asm
	// begin inline asm
	fma.rn.f64    %fd5686, %fd5686, 0.9999, 0.01;
	// end inline asm
	// begin inline asm
	fma.rn.f64    %fd5688, %fd5688, 0.9999, 0.01;
	// end inline asm
	// begin inline asm
	fma.rn.f32    %f5686, %f5686, 0.9999, 0.01;
	// end inline asm
	// begin inline asm
	fma.rn.f32    %f5688, %f5688, 0.9999, 0.01;
	// end inline asm
	// begin inline asm
	fma.rn.f64    %fd5686, %fd5686, 0.9999, 0.01;
	// end inline asm
	// begin inline asm
	fma.rn.f64    %fd5688, %fd5688, 0.9999, 0.01;
	// end inline asm
	// begin inline asm
	fma.rn.f32    %f5686, %f5686, 0.9999, 0.01;
	// end inline asm
	// begin inline asm
	fma.rn.f32    %f5688, %f5688, 0.9999, 0.01;
	// end inline asm
	// begin inline asm
	fma.rn.f64    %fd5686, %fd5686, 0.9999, 0.01;
	// end inline asm
	// begin inline asm
	fma.rn.f64    %fd5688, %fd5688, 0.9999, 0.01;
	// end inline asm
	// begin inline asm
	fma.rn.f32    %f5686, %f5686, 0.9999, 0.01;
	// end inline asm
	// begin inline asm
	fma.rn.f32    %f5688, %f5688, 0.9999, 0.01;
	// end inline asm
	// begin inline asm
	fma.rn.f64    %fd5686, %fd5686, 0.9999, 0.01;
	// end inline asm
	// begin inline asm
	fma.rn.f64    %fd5688, %fd5688, 0.9999, 0.01;
	// end inline asm
	// begin inline asm
	fma.rn.f32    %f5686, %f5686, 0.9999, 0.01;
	// end inline asm
	// begin inline asm
	fma.rn.f32    %f5688, %f5688, 0.9999, 0.01;
	// end inline asm
	// begin inline asm
	fma.rn.f64    %fd5686, %fd5686, 0.9999, 0.01;
	// end inline asm
	// begin inline asm
	fma.rn.f64    %fd5688, %fd5688, 0.9999, 0.01;
	// end inline asm
	// begin inline asm
	fma.rn.f32    %f5686, %f5686, 0.9999, 0.01;
	// end inline asm
	// begin inline asm
	fma.rn.f32    %f5688, %f5688, 0.9999, 0.01;
	// end inline asm
	// begin inline asm
	fma.rn.f64    %fd5686, %fd5686, 0.9999, 0.01;
	// end inline asm
	// begin inline asm
	fma.rn.f64    %fd5688, %fd5688, 0.9999, 0.01;
	// end inline asm
	// begin inline asm
	fma.rn.f32    %f5686, %f5686, 0.9999, 0.01;
	// end inline asm
	// begin inline asm
	fma.rn.f32    %f5688, %f5688, 0.9999, 0.01;
	// end inline asm
	// begin inline asm
	fma.rn.f64    %fd5686, %fd5686, 0.9999, 0.01;
	// end inline asm
	// begin inline asm
	fma.rn.f64    %fd5688, %fd5688, 0.9999, 0.01;
	// end inline asm
	// begin inline asm
	fma.rn.f32    %f5686, %f5686, 0.9999, 0.01;
	// end inline asm
	// begin inline asm
	fma.rn.f32    %f5688, %f5688, 0.9999, 0.01;
	// end inline asm
	// begin inline asm
	fma.rn.f64    %fd5686, %fd5686, 0.9999, 0.01;
	// end inline asm
	// begin inline asm
	fma.rn.f64    %fd5688, %fd5688, 0.9999, 0.01;
	// end inline asm
	// begin inline asm
	fma.rn.f32    %f5686, %f5686, 0.9999, 0.01;
	// end inline asm
	// begin inline asm
	fma.rn.f32    %f5688, %f5688, 0.9999, 0.01;
	// end inline asm
	// begin inline asm
	fma.rn.f64    %fd5686, %fd5686, 0.9999, 0.01;
	// end inline asm
	// begin inline asm
	fma.rn.f64    %fd5688, %fd5688, 0.9999, 0.01;
	// end inline asm
	// begin inline asm
	fma.rn.f32    %f5686, %f5686, 0.9999, 0.01;
	// end inline asm
	// begin inline asm
	fma.rn.f32    %f5688, %f5688, 0.9999, 0.01;
	// end inline asm
	// begin inline asm
	fma.rn.f64    %fd5686, %fd5686, 0.9999, 0.01;
	// end inline asm
	// begin inline asm
	fma.rn.f64    %fd5688, %fd5688, 0.9999, 0.01;
	// end inline asm
	// begin inline asm
	fma.rn.f32    %f5686, %f5686, 0.9999, 0.01;
	// end inline asm
	// begin inline asm
	fma.rn.f32    %f5688, %f5688, 0.9999, 0.01;
	// end inline asm
	// begin inline asm
	fma.rn.f64    %fd5686, %fd5686, 0.9999, 0.01;
	// end inline asm
	// begin inline asm
	fma.rn.f64    %fd5688, %fd5688, 0.9999, 0.01;
	// end inline asm
	// begin inline asm
	fma.rn.f32    %f5686, %f5686, 0.9999, 0.01;
	// end inline asm
	// begin inline asm
	fma.rn.f32    %f5688, %f5688, 0.9999, 0.01;
	// end inline asm
	// begin inline asm
	fma.rn.f64    %fd5686, %fd5686, 0.9999, 0.01;
	// end inline asm
	// begin inline asm
	fma.rn.f64    %fd5688, %fd5688, 0.9999, 0.01;
	// end inline asm
	// begin inline asm
	fma.rn.f32    %f5686, %f5686, 0.9999, 0.01;
	// end inline asm
	// begin inline asm
	fma.rn.f32    %f5688, %f5688, 0.9999, 0.01;
	// end inline asm
	// begin inline asm
	fma.rn.f64    %fd5686, %fd5686, 0.9999, 0.01;
	// end inline asm
	// begin inline asm
	fma.rn.f64    %fd5688, %fd5688, 0.9999, 0.01;
	// end inline asm
	// begin inline asm
	fma.rn.f32    %f5686, %f5686, 0.9999, 0.01;
	// end inline asm
	// begin inline asm
	fma.rn.f32    %f5688, %f5688, 0.9999, 0.01;
	// end inline asm
	// begin inline asm
	fma.rn.f64    %fd5686, %fd5686, 0.9999, 0.01;
	// end inline asm
	// begin inline asm
	fma.rn.f64    %fd5688, %fd5688, 0.9999, 0.01;
	// end inline asm
	// begin inline asm
	fma.rn.f32    %f5686, %f5686, 0.9999, 0.01;
	// end inline asm
	// begin inline asm
	fma.rn.f32    %f5688, %f5688, 0.9999, 0.01;
	// end inline asm
	// begin inline asm
	fma.rn.f64    %fd5686, %fd5686, 0.9999, 0.01;
	// end inline asm
	// begin inline asm
	fma.rn.f64    %fd5688, %fd5688, 0.9999, 0.01;
	// end inline asm
	// begin inline asm
	fma.rn.f32    %f5686, %f5686, 0.9999, 0.01;
	// end inline asm
	// begin inline asm
	fma.rn.f32    %f5688, %f5688, 0.9999, 0.01;
	// end inline asm
	// begin inline asm
	fma.rn.f64    %fd5686, %fd5686, 0.9999, 0.01;
	// end inline asm
	// begin inline asm
	fma.rn.f64    %fd5688, %fd5688, 0.9999, 0.01;
	// end inline asm
	// begin inline asm
	fma.rn.f32    %f5686, %f5686, 0.9999, 0.01;
	// end inline asm
	// begin inline asm
	fma.rn.f32    %f5688, %f5688, 0.9999, 0.01;
	// end inline asm
	// begin inline asm
	fma.rn.f64    %fd5686, %fd5686, 0.9999, 0.01;
	// end inline asm
	// begin inline asm
	fma.rn.f64    %fd5688, %fd5688, 0.9999, 0.01;
	// end inline asm
	// begin inline asm
	fma.rn.f32    %f5686, %f5686, 0.9999, 0.01;
	// end inline asm
	// begin inline asm
	fma.rn.f32    %f5688, %f5688, 0.9999, 0.01;
	// end inline asm
	// begin inline asm
	fma.rn.f64    %fd5686, %fd5686, 0.9999, 0.01;
	// end inline asm
	// begin inline asm
	fma.rn.f64    %fd5688, %fd5688, 0.9999, 0.01;
	// end inline asm
	// begin inline asm
	fma.rn.f32    %f5686, %f5686, 0.9999, 0.01;
	// end inline asm
	// begin inline asm
	fma.rn.f32    %f5688, %f5688, 0.9999, 0.01;
	// end inline asm
	// begin inline asm
	fma.rn.f64    %fd5686, %fd5686, 0.9999, 0.01;
	// end inline asm
	// begin inline asm
	fma.rn.f64    %fd5688, %fd5688, 0.9999, 0.01;
	// end inline asm
	// begin inline asm
	fma.rn.f32    %f5686, %f5686, 0.9999, 0.01;
	// end inline asm
	// begin inline asm
	fma.rn.f32    %f5688, %f5688, 0.9999, 0.01;
	// end inline asm
	// begin inline asm
	fma.rn.f64    %fd5686, %fd5686, 0.9999, 0.01;
	// end inline asm
	// begin inline asm
	fma.rn.f64    %fd5688, %fd5688, 0.9999, 0.01;
	// end inline asm
	// begin inline asm
	fma.rn.f32    %f5686, %f5686, 0.9999, 0.01;
	// end inline asm
	// begin inline asm
	fma.rn.f32    %f5688, %f5688, 0.9999, 0.01;
	// end inline asm
	// begin inline asm
	fma.rn.f64    %fd5686, %fd5686, 0.9999, 0.01;
	// end inline asm
	// begin inline asm
	fma.rn.f64    %fd5688, %fd5688, 0.9999, 0.01;
	// end inline asm
	// begin inline asm
	fma.rn.f32    %f5686, %f5686, 0.9999, 0.01;
	// end inline asm
	// begin inline asm
	fma.rn.f32    %f5688, %f5688, 0.9999, 0.01;
	// end inline asm
	// begin inline asm
	fma.rn.f64    %fd5686, %fd5686, 0.9999, 0.01;
	// end inline asm
	// begin inline asm
	fma.rn.f64    %fd5688, %fd5688, 0.9999, 0.01;
	// end inline asm
	// begin inline asm
	fma.rn.f32    %f5686, %f5686, 0.9999, 0.01;
	// end inline asm
	// begin inline asm
	fma.rn.f32    %f5688, %f5688, 0.9999, 0.01;
	// end inline asm
	// begin inline asm
	fma.rn.f64    %fd5686, %fd5686, 0.9999, 0.01;
	// end inline asm
	// begin inline asm
	fma.rn.f64    %fd5688, %fd5688, 0.9999, 0.01;
	// end inline asm
	// begin inline asm
	fma.rn.f32    %f5686, %f5686, 0.9999, 0.01;
	// end inline asm
	// begin inline asm
	fma.rn.f32    %f5688, %f5688, 0.9999, 0.01;
	// end inline asm
	// begin inline asm
	fma.rn.f64    %fd5686, %fd5686, 0.9999, 0.01;
	// end inline asm
	// begin inline asm
	fma.rn.f64    %fd5688, %fd5688, 0.9999, 0.01;
	// end inline asm
	// begin inline asm
	fma.rn.f32    %f5686, %f5686, 0.9999, 0.01;
	// end inline asm
	// begin inline asm
	fma.rn.f32    %f5688, %f5688, 0.9999, 0.01;
	// end inline asm
	// begin inline asm
	fma.rn.f64    %fd5686, %fd5686, 0.9999, 0.01;
	// end inline asm
	// begin inline asm
	fma.rn.f64    %fd5688, %fd5688, 0.9999, 0.01;
	// end inline asm
	// begin inline asm
	fma.rn.f32    %f5686, %f5686, 0.9999, 0.01;
	// end inline asm
	// begin inline asm
	fma.rn.f32    %f5688, %f5688, 0.9999, 0.01;
	// end inline asm
	// begin inline asm
	fma.rn.f64    %fd5686, %fd5686, 0.9999, 0.01;
	// end inline asm
	// begin inline asm
	fma.rn.f64    %fd5688, %fd5688, 0.9999, 0.01;
	// end inline asm
	// begin inline asm
	fma.rn.f32    %f5686, %f5686, 0.9999, 0.01;
	// end inline asm
	// begin inline asm
	fma.rn.f32    %f5688, %f5688, 0.9999, 0.01;
	// end inline asm
	// begin inline asm
	fma.rn.f64    %fd5686, %fd5686, 0.9999, 0.01;
	// end inline asm
	// begin inline asm
	fma.rn.f64    %fd5688, %fd5688, 0.9999, 0.01;
	// end inline asm
	// begin inline asm
	fma.rn.f32    %f5686, %f5686, 0.9999, 0.01;
	// end inline asm
	// begin inline asm
	fma.rn.f32    %f5688, %f5688, 0.9999, 0.01;
	// end inline asm
	// begin inline asm
	fma.rn.f64    %fd5686, %fd5686, 0.9999, 0.01;
	// end inline asm
	// begin inline asm
	fma.rn.f64    %fd5688, %fd5688, 0.9999, 0.01;
	// end inline asm
	// begin inline asm
	fma.rn.f32    %f5686, %f5686, 0.9999, 0.01;
	// end inline asm
	// begin inline asm
	fma.rn.f32    %f5688, %f5688, 0.9999, 0.01;
	// end inline asm
	// begin inline asm
	fma.rn.f64    %fd5686, %fd5686, 0.9999, 0.01;
	// end inline asm
	// begin inline asm
	fma.rn.f64    %fd5688, %fd5688, 0.9999, 0.01;
	// end inline asm
	// begin inline asm
	fma.rn.f32    %f5686, %f5686, 0.9999, 0.01;
	// end inline asm
	// begin inline asm
	fma.rn.f32    %f5688, %f5688, 0.9999, 0.01;
	// end inline asm
	// begin inline asm
	fma.rn.f64    %fd5686, %fd5686, 0.9999, 0.01;
	// end inline asm
	// begin inline asm
	fma.rn.f64    %fd5688, %fd5688, 0.9999, 0.01;
	// end inline asm
	// begin inline asm
	fma.rn.f32    %f5686, %f5686, 0.9999, 0.01;
	// end inline asm
	// begin inline asm
	fma.rn.f32    %f5688, %f5688, 0.9999, 0.01;
	// end inline asm
	// begin inline asm
	fma.rn.f64    %fd5686, %fd5686, 0.9999, 0.01;
	// end inline asm
	// begin inline asm
	fma.rn.f64    %fd5688, %fd5688, 0.9999, 0.01;
	// end inline asm
	// begin inline asm
	fma.rn.f32    %f5686, %f5686, 0.9999, 0.01;
	// end inline asm
	// begin inline asm
	fma.rn.f32    %f5688, %f5688, 0.9999, 0.01;
	// end inline asm
	// begin inline asm
	fma.rn.f64    %fd5686, %fd5686, 0.9999, 0.01;
	// end inline asm
	// begin inline asm
	fma.rn.f64    %fd5688, %fd5688, 0.9999, 0.01;
	// end inline asm
	// begin inline asm
	fma.rn.f32    %f5686, %f5686, 0.9999, 0.01;
	// end inline asm
	// begin inline asm
	fma.rn.f32    %f5688, %f5688, 0.9999, 0.01;
	// end inline asm
	// begin inline asm
	fma.rn.f64    %fd5686, %fd5686, 0.9999, 0.01;
	// end inline asm
	// begin inline asm
	fma.rn.f64    %fd5688, %fd5688, 0.9999, 0.01;
	// end inline asm
	// begin inline asm
	fma.rn.f32    %f5686, %f5686, 0.9999, 0.01;
	// end inline asm
	// begin inline asm
	fma.rn.f32    %f5688, %f5688, 0.9999, 0.01;
	// end inline asm
	// begin inline asm
	fma.rn.f64    %fd5686, %fd5686, 0.9999, 0.01;
	// end inline asm
	// begin inline asm
	fma.rn.f64    %fd5688, %fd5688, 0.9999, 0.01;
	// end inline asm
	// begin inline asm
	fma.rn.f32    %f5686, %f5686, 0.9999, 0.01;
	// end inline asm
	// begin inline asm
	fma.rn.f32    %f5688, %f5688, 0.9999, 0.01;
	// end inline asm
	// begin inline asm
	fma.rn.f64    %fd5686, %fd5686, 0.9999, 0.01;
	// end inline asm
	// begin inline asm
	fma.rn.f64    %fd5688, %fd5688, 0.9999, 0.01;
	// end inline asm
	// begin inline asm
	fma.rn.f32    %f5686, %f5686, 0.9999, 0.01;
	// end inline asm
	// begin inline asm
	fma.rn.f32    %f5688, %f5688, 0.9999, 0.01;
	// end inline asm
	// begin inline asm
	fma.rn.f64    %fd5686, %fd5686, 0.9999, 0.01;
	// end inline asm
	// begin inline asm
	fma.rn.f64    %fd5688, %fd5688, 0.9999, 0.01;
	// end inline asm
	// begin inline asm
	fma.rn.f32    %f5686, %f5686, 0.9999, 0.01;
	// end inline asm
	// begin inline asm
	fma.rn.f32    %f5688, %f5688, 0.9999, 0.01;
	// end inline asm
	// begin inline asm
	fma.rn.f64    %fd5686, %fd5686, 0.9999, 0.01;
	// end inline asm
	// begin inline asm
	fma.rn.f64    %fd5688, %fd5688, 0.9999, 0.01;
	// end inline asm
	// begin inline asm
	fma.rn.f32    %f5686, %f5686, 0.9999, 0.01;
	// end inline asm
	// begin inline asm
	fma.rn.f32    %f5688, %f5688, 0.9999, 0.01;
	// end inline asm
	// begin inline asm
	fma.rn.f64    %fd5686, %fd5686, 0.9999, 0.01;
	// end inline asm
	// begin inline asm
	fma.rn.f64    %fd5688, %fd5688, 0.9999, 0.01;
	// end inline asm
	// begin inline asm
	fma.rn.f32    %f5686, %f5686, 0.9999, 0.01;
	// end inline asm
	// begin inline asm
	fma.rn.f32    %f5688, %f5688, 0.9999, 0.01;
	// end inline asm
	// begin inline asm
	fma.rn.f64    %fd5686, %fd5686, 0.9999, 0.01;
	// end inline asm
	// begin inline asm
	fma.rn.f64    %fd5688, %fd5688, 0.9999, 0.01;
	// end inline asm
	// begin inline asm
	fma.rn.f32    %f5686, %f5686, 0.9999, 0.01;
	// end inline asm
	// begin inline asm
	fma.rn.f32    %f5688, %f5688, 0.9999, 0.01;
	// end inline asm
	// begin inline asm
	fma.rn.f64    %fd5686, %fd5686, 0.9999, 0.01;
	// end inline asm
	// begin inline asm
	fma.rn.f64    %fd5688, %fd5688, 0.9999, 0.01;
	// end inline asm
	// begin inline asm
	fma.rn.f32    %f5686, %f5686, 0.9999, 0.01;
	// end inline asm
	// begin inline asm
	fma.rn.f32    %f5688, %f5688, 0.9999, 0.01;
	// end inline asm
	// begin inline asm
	fma.rn.f64    %fd5686, %fd5686, 0.9999, 0.01;
	// end inline asm
	// begin inline asm
	fma.rn.f64    %fd5688, %fd5688, 0.9999, 0.01;
	// end inline asm
	// begin inline asm
	fma.rn.f32    %f5686, %f5686, 0.9999, 0.01;
	// end inline asm
	// begin inline asm
	fma.rn.f32    %f5688, %f5688, 0.9999, 0.01;
	// end inline asm
	// begin inline asm
	fma.rn.f64    %fd5686, %fd5686, 0.9999, 0.01;
	// end inline asm
	// begin inline asm
	fma.rn.f64    %fd5688, %fd5688, 0.9999, 0.01;
	// end inline asm
	// begin inline asm
	fma.rn.f32    %f5686, %f5686, 0.9999, 0.01;
	// end inline asm
	// begin inline asm
	fma.rn.f32    %f5688, %f5688, 0.9999, 0.01;
	// end inline asm
	// begin inline asm
	fma.rn.f64    %fd5686, %fd5686, 0.9999, 0.01;
	// end inline asm
	// begin inline asm
	fma.rn.f64    %fd5688, %fd5688, 0.9999, 0.01;
	// end inline asm
	// begin inline asm
	fma.rn.f32    %f5686, %f5686, 0.9999, 0.01;
	// end inline asm
	// begin inline asm
	fma.rn.f32    %f5688, %f5688, 0.9999, 0.01;
	// end inline asm
	// begin inline asm
	fma.rn.f64    %fd5686, %fd5686, 0.9999, 0.01;
	// end inline asm
	// begin inline asm
	fma.rn.f64    %fd5688, %fd5688, 0.9999, 0.01;
	// end inline asm
	// begin inline asm
	fma.rn.f32    %f5686, %f5686, 0.9999, 0.01;
	// end inline asm
	// begin inline asm
	fma.rn.f32    %f5688, %f5688, 0.9999, 0.01;
	// end inline asm
	// begin inline asm
	fma.rn.f64    %fd5686, %fd5686, 0.9999, 0.01;
	// end inline asm
	// begin inline asm
	fma.rn.f64    %fd5688, %fd5688, 0.9999, 0.01;
	// end inline asm
	// begin inline asm
	fma.rn.f32    %f5686, %f5686, 0.9999, 0.01;
	// end inline asm
	// begin inline asm
	fma.rn.f32    %f5688, %f5688, 0.9999, 0.01;
	// end inline asm
	// begin inline asm
	fma.rn.f64    %fd5686, %fd5686, 0.9999, 0.01;
	// end inline asm
	// begin inline asm
	fma.rn.f64    %fd5688, %fd5688, 0.9999, 0.01;
	// end inline asm
	// begin inline asm
	fma.rn.f32    %f5686, %f5686, 0.9999, 0.01;
	// end inline asm
	// begin inline asm
	fma.rn.f32    %f5688, %f5688, 0.9999, 0.01;
	// end inline asm
	// begin inline asm
	fma.rn.f64    %fd5686, %fd5686, 0.9999, 0.01;
	// end inline asm
	// begin inline asm
	fma.rn.f64    %fd5688, %fd5688, 0.9999, 0.01;
	// end inline asm
	// begin inline asm
	fma.rn.f32    %f5686, %f5686, 0.9999, 0.01;
	// end inline asm
	// begin inline asm
	fma.rn.f32    %f5688, %f5688, 0.9999, 0.01;
	// end inline asm
	// begin inline asm
	fma.rn.f64    %fd5686, %fd5686, 0.9999, 0.01;
	// end inline asm
	// begin inline asm
	fma.rn.f64    %fd5688, %fd5688, 0.9999, 0.01;
	// end inline asm
	// begin inline asm
	fma.rn.f32    %f5686, %f5686, 0.9999, 0.01;
	// end inline asm
	// begin inline asm
	fma.rn.f32    %f5688, %f5688, 0.9999, 0.01;
	// end inline asm
	// begin inline asm
	fma.rn.f64    %fd5686, %fd5686, 0.9999, 0.01;
	// end inline asm
	// begin inline asm
	fma.rn.f64    %fd5688, %fd5688, 0.9999, 0.01;
	// end inline asm
	// begin inline asm
	fma.rn.f32    %f5686, %f5686, 0.9999, 0.01;
	// end inline asm
	// begin inline asm
	fma.rn.f32    %f5688, %f5688, 0.9999, 0.01;
	// end inline asm
	// begin inline asm
	fma.rn.f64    %fd5686, %fd5686, 0.9999, 0.01;
	// end inline asm
	// begin inline asm
	fma.rn.f64    %fd5688, %fd5688, 0.9999, 0.01;
	// end inline asm
	// begin inline asm
	fma.rn.f32    %f5686, %f5686, 0.9999, 0.01;
	// end inline asm
	// begin inline asm
	fma.rn.f32    %f5688, %f5688, 0.9999, 0.01;
	// end inline asm
	// begin inline asm
	fma.rn.f64    %fd5686, %fd5686, 0.9999, 0.01;
	// end inline asm
	// begin inline asm
	fma.rn.f64    %fd5688, %fd5688, 0.9999, 0.01;
	// end inline asm
	// begin inline asm
	fma.rn.f32    %f5686, %f5686, 0.9999, 0.01;
	// end inline asm
	// begin inline asm
	fma.rn.f32    %f5688, %f5688, 0.9999, 0.01;
	// end inline asm
	// begin inline asm
	fma.rn.f64    %fd5686, %fd5686, 0.9999, 0.01;
	// end inline asm
	// begin inline asm
	fma.rn.f64    %fd5688, %fd5688, 0.9999, 0.01;
	// end inline asm
	// begin inline asm
	fma.rn.f32    %f5686, %f5686, 0.9999, 0.01;
	// end inline asm
	// begin inline asm
	fma.rn.f32    %f5688, %f5688, 0.9999, 0.01;
	// end inline asm
	// begin inline asm
	fma.rn.f64    %fd5686, %fd5686, 0.9999, 0.01;
	// end inline asm
	// begin inline asm
	fma.rn.f64    %fd5688, %fd5688, 0.9999, 0.01;
	// end inline asm
	// begin inline asm
	fma.rn.f32    %f5686, %f5686, 0.9999, 0.01;
	// end inline asm
	// begin inline asm
	fma.rn.f32    %f5688, %f5688, 0.9999, 0.01;
	// end inline asm
	// begin inline asm
	fma.rn.f64    %fd5686, %fd5686, 0.9999, 0.01;
	// end inline asm
	// begin inline asm
	fma.rn.f64    %fd5688, %fd5688, 0.9999, 0.01;
	// end inline asm
	// begin inline asm
	fma.rn.f32    %f5686, %f5686, 0.9999, 0.01;
	// end inline asm
	// begin inline asm
	fma.rn.f32    %f5688, %f5688, 0.9999, 0.01;
	// end inline asm
	// begin inline asm
	fma.rn.f64    %fd5686, %fd5686, 0.9999, 0.01;
	// end inline asm
	// begin inline asm
	fma.rn.f64    %fd5688, %fd5688, 0.9999, 0.01;
	// end inline asm
	// begin inline asm
	fma.rn.f32    %f5686, %f5686, 0.9999, 0.01;
	// end inline asm
	// begin inline asm
	fma.rn.f32    %f5688, %f5688, 0.9999, 0.01;
	// end inline asm
	// begin inline asm
	fma.rn.f64    %fd5686, %fd5686, 0.9999, 0.01;
	// end inline asm
	// begin inline asm
	fma.rn.f64    %fd5688, %fd5688, 0.9999, 0.01;
	// end inline asm
	// begin inline asm
	fma.rn.f32    %f5686, %f5686, 0.9999, 0.01;
	// end inline asm
	// begin inline asm
	fma.rn.f32    %f5688, %f5688, 0.9999, 0.01;
	// end inline asm
	// begin inline asm
	fma.rn.f64    %fd5686, %fd5686, 0.9999, 0.01;
	// end inline asm
	// begin inline asm
	fma.rn.f64    %fd5688, %fd5688, 0.9999, 0.01;
	// end inline asm
	// begin inline asm
	fma.rn.f32    %f5686, %f5686, 0.9999, 0.01;
	// end inline asm
	// begin inline asm
	fma.rn.f32    %f5688, %f5688, 0.9999, 0.01;
	// end inline asm
	// begin inline asm
	fma.rn.f64    %fd5686, %fd5686, 0.9999, 0.01;
	// end inline asm
	// begin inline asm
	fma.rn.f64    %fd5688, %fd5688, 0.9999, 0.01;
	// end inline asm
	// begin inline asm
	fma.rn.f32    %f5686, %f5686, 0.9999, 0.01;
	// end inline asm
	// begin inline asm
	fma.rn.f32    %f5688, %f5688, 0.9999, 0.01;
	// end inline asm
	// begin inline asm
	fma.rn.f64    %fd5686, %fd5686, 0.9999, 0.01;
	// end inline asm
	// begin inline asm
	fma.rn.f64    %fd5688, %fd5688, 0.9999, 0.01;
	// end inline asm
	// begin inline asm
	fma.rn.f32    %f5686, %f5686, 0.9999, 0.01;
	// end inline asm
	// begin inline asm
	fma.rn.f32    %f5688, %f5688, 0.9999, 0.01;
	// end inline asm
	// begin inline asm
	fma.rn.f64    %fd5686, %fd5686, 0.9999, 0.01;
	// end inline asm
	// begin inline asm
	fma.rn.f64    %fd5688, %fd5688, 0.9999, 0.01;
	// end inline asm
	// begin inline asm
	fma.rn.f32    %f5686, %f5686, 0.9999, 0.01;
	// end inline asm
	// begin inline asm
	fma.rn.f32    %f5688, %f5688, 0.9999, 0.01;
	// end inline asm
	// begin inline asm
	fma.rn.f64    %fd5686, %fd5686, 0.9999, 0.01;
	// end inline asm
	// begin inline asm
	fma.rn.f64    %fd5688, %fd5688, 0.9999, 0.01;
	// end inline asm
	// begin inline asm
	fma.rn.f32    %f5686, %f5686, 0.9999, 0.01;
	// end inline asm
	// begin inline asm
	fma.rn.f32    %f5688, %f5688, 0.9999, 0.01;
	// end inline asm
	// begin inline asm
	fma.rn.f64    %fd5686, %fd5686, 0.9999, 0.01;
	// end inline asm
	// begin inline asm
	fma.rn.f64    %fd5688, %fd5688, 0.9999, 0.01;
	// end inline asm
	// begin inline asm
	fma.rn.f32    %f5686, %f5686, 0.9999, 0.01;
	// end inline asm
	// begin inline asm
	fma.rn.f32    %f5688, %f5688, 0.9999, 0.01;
	// end inline asm
	// begin inline asm
	fma.rn.f64    %fd5686, %fd5686, 0.9999, 0.01;
	// end inline asm
	// begin inline asm
	fma.rn.f64    %fd5688, %fd5688, 0.9999, 0.01;
	// end inline asm
	// begin inline asm
	fma.rn.f32    %f5686, %f5686, 0.9999, 0.01;
	// end inline asm
	// begin inline asm
	fma.rn.f32    %f5688, %f5688, 0.9999, 0.01;
	// end inline asm
	// begin inline asm
	fma.rn.f64    %fd5686, %fd5686, 0.9999, 0.01;
	// end inline asm
	// begin inline asm
	fma.rn.f64    %fd5688, %fd5688, 0.9999, 0.01;
	// end inline asm
	// begin inline asm
	fma.rn.f32    %f5686, %f5686, 0.9999, 0.01;
	// end inline asm
	// begin inline asm
	fma.rn.f32    %f5688, %f5688, 0.9999, 0.01;
	// end inline asm
	// begin inline asm
	fma.rn.f64    %fd5686, %fd5686, 0.9999, 0.01;
	// end inline asm
	// begin inline asm
	fma.rn.f64    %fd5688, %fd5688, 0.9999, 0.01;
	// end inline asm
	// begin inline asm
	fma.rn.f32    %f5686, %f5686, 0.9999, 0.01;
	// end inline asm
	// begin inline asm
	fma.rn.f32    %f5688, %f5688, 0.9999, 0.01;
	// end inline asm
	// begin inline asm
	fma.rn.f64    %fd5686, %fd5686, 0.9999, 0.01;
	// end inline asm
	// begin inline asm
	fma.rn.f64    %fd5688, %fd5688, 0.9999, 0.01;
	// end inline asm
	// begin inline asm
	fma.rn.f32    %f5686, %f5686, 0.9999, 0.01;
	// end inline asm
	// begin inline asm
	fma.rn.f32    %f5688, %f5688, 0.9999, 0.01;
	// end inline asm
	// begin inline asm
	fma.rn.f64    %fd5686, %fd5686, 0.9999, 0.01;
	// end inline asm
	// begin inline asm
	fma.rn.f64    %fd5688, %fd5688, 0.9999, 0.01;
	// end inline asm
	// begin inline asm
	fma.rn.f32    %f5686, %f5686, 0.9999, 0.01;
	// end inline asm
	// begin inline asm
	fma.rn.f32    %f5688, %f5688, 0.9999, 0.01;
	// end inline asm
	// begin inline asm
	fma.rn.f64    %fd5686, %fd5686, 0.9999, 0.01;
	// end inline asm
	// begin inline asm
	fma.rn.f64    %fd5688, %fd5688, 0.9999, 0.01;
	// end inline asm
	// begin inline asm
	fma.rn.f32    %f5686, %f5686, 0.9999, 0.01;
	// end inline asm
	// begin inline asm
	fma.rn.f32    %f5688, %f5688, 0.9999, 0.01;
	// end inline asm
	// begin inline asm
	fma.rn.f64    %fd5686, %fd5686, 0.9999, 0.01;
	// end inline asm
	// begin inline asm
	fma.rn.f64    %fd5688, %fd5688, 0.9999, 0.01;
	// end inline asm
	// begin inline asm
	fma.rn.f32    %f5686, %f5686, 0.9999, 0.01;
	// end inline asm
	// begin inline asm
	fma.rn.f32    %f5688, %f5688, 0.9999, 0.01;
	// end inline asm
	// begin inline asm
	fma.rn.f64    %fd5686, %fd5686, 0.9999, 0.01;
	// end inline asm
	// begin inline asm
	fma.rn.f64    %fd5688, %fd5688, 0.9999, 0.01;
	// end inline asm
	// begin inline asm
	fma.rn.f32    %f5686, %f5686, 0.9999, 0.01;
	// end inline asm
	// begin inline asm
	fma.rn.f32    %f5688, %f5688, 0.9999, 0.01;
	// end inline asm
	// begin inline asm
	fma.rn.f64    %fd5686, %fd5686, 0.9999, 0.01;
	// end inline asm
	// begin inline asm
	fma.rn.f64    %fd5688, %fd5688, 0.9999, 0.01;
	// end inline asm
	// begin inline asm
	fma.rn.f32    %f5686, %f5686, 0.9999, 0.01;
	// end inline asm
	// begin inline asm
	fma.rn.f32    %f5688, %f5688, 0.9999, 0.01;
	// end inline asm
	// begin inline asm
	fma.rn.f64    %fd5686, %fd5686, 0.9999, 0.01;
	// end inline asm
	// begin inline asm
	fma.rn.f64    %fd5688, %fd5688, 0.9999, 0.01;
	// end inline asm
	// begin inline asm
	fma.rn.f32    %f5686, %f5686, 0.9999, 0.01;
	// end inline asm
	// begin inline asm
	fma.rn.f32    %f5688, %f5688, 0.9999, 0.01;
	// end inline asm
	// begin inline asm
	fma.rn.f64    %fd5686, %fd5686, 0.9999, 0.01;
	// end inline asm
	// begin inline asm
	fma.rn.f64    %fd5688, %fd5688, 0.9999, 0.01;
	// end inline asm
	// begin inline asm
	fma.rn.f32    %f5686, %f5686, 0.9999, 0.01;
	// end inline asm
	// begin inline asm
	fma.rn.f32    %f5688, %f5688, 0.9999, 0.01;
	// end inline asm
	// begin inline asm
	fma.rn.f64    %fd5686, %fd5686, 0.9999, 0.01;
	// end inline asm
	// begin inline asm
	fma.rn.f64    %fd5688, %fd5688, 0.9999, 0.01;
	// end inline asm
	// begin inline asm
	fma.rn.f32    %f5686, %f5686, 0.9999, 0.01;
	// end inline asm
	// begin inline asm
	fma.rn.f32    %f5688, %f5688, 0.9999, 0.01;
	// end inline asm
	// begin inline asm
	fma.rn.f64    %fd5686, %fd5686, 0.9999, 0.01;
	// end inline asm
	// begin inline asm
	fma.rn.f64    %fd5688, %fd5688, 0.9999, 0.01;
	// end inline asm
	// begin inline asm
	fma.rn.f32    %f5686, %f5686, 0.9999, 0.01;
	// end inline asm
	// begin inline asm
	fma.rn.f32    %f5688, %f5688, 0.9999, 0.01;
	// end inline asm
	// begin inline asm
	fma.rn.f64    %fd5686, %fd5686, 0.9999, 0.01;
	// end inline asm
	// begin inline asm
	fma.rn.f64    %fd5688, %fd5688, 0.9999, 0.01;
	// end inline asm
	// begin inline asm
	fma.rn.f32    %f5686, %f5686, 0.9999, 0.01;
	// end inline asm
	// begin inline asm
	fma.rn.f32    %f5688, %f5688, 0.9999, 0.01;
	// end inline asm
	// begin inline asm
	fma.rn.f64    %fd5686, %fd5686, 0.9999, 0.01;
	// end inline asm
	// begin inline asm
	fma.rn.f64    %fd5688, %fd5688, 0.9999, 0.01;
	// end inline asm
	// begin inline asm
	fma.rn.f32    %f5686, %f5686, 0.9999, 0.01;
	// end inline asm
	// begin inline asm
	fma.rn.f32    %f5688, %f5688, 0.9999, 0.01;
	// end inline asm
	// begin inline asm
	fma.rn.f64    %fd5686, %fd5686, 0.9999, 0.01;
	// end inline asm
	// begin inline asm
	fma.rn.f64    %fd5688, %fd5688, 0.9999, 0.01;
	// end inline asm
	// begin inline asm
	fma.rn.f32    %f5686, %f5686, 0.9999, 0.01;
	// end inline asm
	// begin inline asm
	fma.rn.f32    %f5688, %f5688, 0.9999, 0.01;
	// end inline asm
	// begin inline asm
	fma.rn.f64    %fd5686, %fd5686, 0.9999, 0.01;
	// end inline asm
	// begin inline asm
	fma.rn.f64    %fd5688, %fd5688, 0.9999, 0.01;
	// end inline asm
	// begin inline asm
	fma.rn.f32    %f5686, %f5686, 0.9999, 0.01;
	// end inline asm
	// begin inline asm
	fma.rn.f32    %f5688, %f5688, 0.9999, 0.01;
	// end inline asm
	// begin inline asm
	fma.rn.f64    %fd5686, %fd5686, 0.9999, 0.01;
	// end inline asm
	// begin inline asm
	fma.rn.f64    %fd5688, %fd5688, 0.9999, 0.01;
	// end inline asm
	// begin inline asm
	fma.rn.f32    %f5686, %f5686, 0.9999, 0.01;
	// end inline asm
	// begin inline asm
	fma.rn.f32    %f5688, %f5688, 0.9999, 0.01;
	// end inline asm
	// begin inline asm
	fma.rn.f64    %fd5686, %fd5686, 0.9999, 0.01;
	// end inline asm
	// begin inline asm
	fma.rn.f64    %fd5688, %fd5688, 0.9999, 0.01;
	// end inline asm
	// begin inline asm
	fma.rn.f32    %f5686, %f5686, 0.9999, 0.01;
	// end inline asm
	// begin inline asm
	fma.rn.f32    %f5688, %f5688, 0.9999, 0.01;
	// end inline asm
	// begin inline asm
	fma.rn.f64    %fd5686, %fd5686, 0.9999, 0.01;
	// end inline asm
	// begin inline asm
	fma.rn.f64    %fd5688, %fd5688, 0.9999, 0.01;
	// end inline asm
	// begin inline asm
	fma.rn.f32    %f5686, %f5686, 0.9999, 0.01;
	// end inline asm
	// begin inline asm
	fma.rn.f32    %f5688, %f5688, 0.9999, 0.01;
	// end inline asm
	// begin inline asm
	fma.rn.f64    %fd5686, %fd5686, 0.9999, 0.01;
	// end inline asm
	// begin inline asm
	fma.rn.f64    %fd5688, %fd5688, 0.9999, 0.01;
	// end inline asm
	// begin inline asm
	fma.rn.f32    %f5686, %f5686, 0.9999, 0.01;
	// end inline asm
	// begin inline asm
	fma.rn.f32    %f5688, %f5688, 0.9999, 0.01;
	// end inline asm
	// begin inline asm
	fma.rn.f64    %fd5686, %fd5686, 0.9999, 0.01;
	// end inline asm
	// begin inline asm
	fma.rn.f64    %fd5688, %fd5688, 0.9999, 0.01;
	// end inline asm
	// begin inline asm
	fma.rn.f32    %f5686, %f5686, 0.9999, 0.01;
	// end inline asm
	// begin inline asm
	fma.rn.f32    %f5688, %f5688, 0.9999, 0.01;
	// end inline asm
	// begin inline asm
	fma.rn.f64    %fd5686, %fd5686, 0.9999, 0.01;
	// end inline asm
	// begin inline asm
	fma.rn.f64    %fd5688, %fd5688, 0.9999, 0.01;
	// end inline asm
	// begin inline asm
	fma.rn.f32    %f5686, %f5686, 0.9999, 0.01;
	// end inline asm
	// begin inline asm
	fma.rn.f32    %f5688, %f5688, 0.9999, 0.01;
	// end inline asm
	// begin inline asm
	fma.rn.f64    %fd5686, %fd5686, 0.9999, 0.01;
	// end inline asm
	// begin inline asm
	fma.rn.f64    %fd5688, %fd5688, 0.9999, 0.01;
	// end inline asm
	// begin inline asm
	fma.rn.f32    %f5686, %f5686, 0.9999, 0.01;
	// end inline asm
	// begin inline asm
	fma.rn.f32    %f5688, %f5688, 0.9999, 0.01;
	// end inline asm
	// begin inline asm
	fma.rn.f64    %fd5686, %fd5686, 0.9999, 0.01;
	// end inline asm
	// begin inline asm
	fma.rn.f64    %fd5688, %fd5688, 0.9999, 0.01;
	// end inline asm
	// begin inline asm
	fma.rn.f32    %f5686, %f5686, 0.9999, 0.01;
	// end inline asm
	// begin inline asm
	fma.rn.f32    %f5688, %f5688, 0.9999, 0.01;
	// end inline asm
	// begin inline asm
	fma.rn.f64    %fd5686, %fd5686, 0.9999, 0.01;
	// end inline asm
	// begin inline asm
	fma.rn.f64    %fd5688, %fd5688, 0.9999, 0.01;
	// end inline asm
	// begin inline asm
	fma.rn.f32    %f5686, %f5686, 0.9999, 0.01;
	// end inline asm
	// begin inline asm
	fma.rn.f32    %f5688, %f5688, 0.9999, 0.01;
	// end inline asm
	// begin inline asm
	fma.rn.f64    %fd5686, %fd5686, 0.9999, 0.01;
	// end inline asm
	// begin inline asm
	fma.rn.f64    %fd5688, %fd5688, 0.9999, 0.01;
	// end inline asm
	// begin inline asm
	fma.rn.f32    %f5686, %f5686, 0.9999, 0.01;
	// end inline asm
	// begin inline asm
	fma.rn.f32    %f5688, %f5688, 0.9999, 0.01;
	// end inline asm
	// begin inline asm
	fma.rn.f64    %fd5686, %fd5686, 0.9999, 0.01;
	// end inline asm
	// begin inline asm
	fma.rn.f64    %fd5688, %fd5688, 0.9999, 0.01;
	// end inline asm
	// begin inline asm
	fma.rn.f32    %f5686, %f5686, 0.9999, 0.01;
	// end inline asm
	// begin inline asm
	fma.rn.f32    %f5688, %f5688, 0.9999, 0.01;
	// end inline asm
	// begin inline asm
	fma.rn.f64    %fd5686, %fd5686, 0.9999, 0.01;
	// end inline asm
	// begin inline asm
	fma.rn.f64    %fd5688, %fd5688, 0.9999, 0.01;
	// end inline asm
	// begin inline asm
	fma.rn.f32    %f5686, %f5686, 0.9999, 0.01;
	// end inline asm
	// begin inline asm
	fma.rn.f32    %f5688, %f5688, 0.9999, 0.01;
	// end inline asm
	// begin inline asm
	fma.rn.f64    %fd5686, %fd5686, 0.9999, 0.01;
	// end inline asm
	// begin inline asm
	fma.rn.f64    %fd5688, %fd5688, 0.9999, 0.01;
	// end inline asm
	// begin inline asm
	fma.rn.f32    %f5686, %f5686, 0.9999, 0.01;
	// end inline asm
	// begin inline asm
	fma.rn.f32    %f5688, %f5688, 0.9999, 0.01;
	// end inline asm
	// begin inline asm
	fma.rn.f64    %fd5686, %fd5686, 0.9999, 0.01;
	// end inline asm
	// begin inline asm
	fma.rn.f64    %fd5688, %fd5688, 0.9999, 0.01;
	// end inline asm
	// begin inline asm
	fma.rn.f32    %f5686, %f5686, 0.9999, 0.01;
	// end inline asm
	// begin inline asm
	fma.rn.f32    %f5688, %f5688, 0.9999, 0.01;
	// end inline asm
	// begin inline asm
	fma.rn.f64    %fd5686, %fd5686, 0.9999, 0.01;
	// end inline asm
	// begin inline asm
	fma.rn.f64    %fd5688, %fd5688, 0.9999, 0.01;
	// end inline asm
	// begin inline asm
	fma.rn.f32    %f5686, %f5686, 0.9999, 0.01;
	// end inline asm
	// begin inline asm
	fma.rn.f32    %f5688, %f5688, 0.9999, 0.01;
	// end inline asm
	// begin inline asm
	fma.rn.f64    %fd5686, %fd5686, 0.9999, 0.01;
	// end inline asm
	// begin inline asm
	fma.rn.f64    %fd5688, %fd5688, 0.9999, 0.01;
	// end inline asm
	// begin inline asm
	fma.rn.f32    %f5686, %f5686, 0.9999, 0.01;
	// end inline asm
	// begin inline asm
	fma.rn.f32    %f5688, %f5688, 0.9999, 0.01;
	// end inline asm
	// begin inline asm
	fma.rn.f64    %fd5686, %fd5686, 0.9999, 0.01;
	// end inline asm
	// begin inline asm
	fma.rn.f64    %fd5688, %fd5688, 0.9999, 0.01;
	// end inline asm
	// begin inline asm
	fma.rn.f32    %f5686, %f5686, 0.9999, 0.01;
	// end inline asm
	// begin inline asm
	fma.rn.f32    %f5688, %f5688, 0.9999, 0.01;
	// end inline asm
	// begin inline asm
	fma.rn.f64    %fd5686, %fd5686, 0.9999, 0.01;
	// end inline asm
	// begin inline asm
	fma.rn.f64    %fd5688, %fd5688, 0.9999, 0.01;
	// end inline asm
	// begin inline asm
	fma.rn.f32    %f5686, %f5686, 0.9999, 0.01;
	// end inline asm
	// begin inline asm
	fma.rn.f32    %f5688, %f5688, 0.9999, 0.01;
	// end inline asm
	// begin inline asm
	fma.rn.f64    %fd5686, %fd5686, 0.9999, 0.01;
	// end inline asm
	// begin inline asm
	fma.rn.f64    %fd5688, %fd5688, 0.9999, 0.01;
	// end inline asm
	// begin inline asm
	fma.rn.f32    %f5686, %f5686, 0.9999, 0.01;
	// end inline asm
	// begin inline asm
	fma.rn.f32    %f5688, %f5688, 0.9999, 0.01;
	// end inline asm
	// begin inline asm
	fma.rn.f64    %fd5686, %fd5686, 0.9999, 0.01;
	// end inline asm
	// begin inline asm
	fma.rn.f64    %fd5688, %fd5688, 0.9999, 0.01;
	// end inline asm
	// begin inline asm
	fma.rn.f32    %f5686, %f5686, 0.9999, 0.01;
	// end inline asm
	// begin inline asm
	fma.rn.f32    %f5688, %f5688, 0.9999, 0.01;
	// end inline asm
	// begin inline asm
	fma.rn.f64    %fd5686, %fd5686, 0.9999, 0.01;
	// end inline asm
	// begin inline asm
	fma.rn.f64    %fd5688, %fd5688, 0.9999, 0.01;
	// end inline asm
	// begin inline asm
	fma.rn.f32    %f5686, %f5686, 0.9999, 0.01;
	// end inline asm
	// begin inline asm
	fma.rn.f32    %f5688, %f5688, 0.9999, 0.01;
	// end inline asm
	// begin inline asm
	fma.rn.f64    %fd5686, %fd5686, 0.9999, 0.01;
	// end inline asm
	// begin inline asm
	fma.rn.f64    %fd5688, %fd5688, 0.9999, 0.01;
	// end inline asm
	// begin inline asm
	fma.rn.f32    %f5686, %f5686, 0.9999, 0.01;
	// end inline asm
	// begin inline asm
	fma.rn.f32    %f5688, %f5688, 0.9999, 0.01;
	// end inline asm
	// begin inline asm
	fma.rn.f64    %fd5686, %fd5686, 0.9999, 0.01;
	// end inline asm
	// begin inline asm
	fma.rn.f64    %fd5688, %fd5688, 0.9999, 0.01;
	// end inline asm
	// begin inline asm
	fma.rn.f32    %f5686, %f5686, 0.9999, 0.01;
	// end inline asm
	// begin inline asm
	fma.rn.f32    %f5688, %f5688, 0.9999, 0.01;
	// end inline asm
	// begin inline asm
	fma.rn.f64    %fd5686, %fd5686, 0.9999, 0.01;
	// end inline asm
	// begin inline asm
	fma.rn.f64    %fd5688, %fd5688, 0.9999, 0.01;
	// end inline asm
	// begin inline asm
	fma.rn.f32    %f5686, %f5686, 0.9999, 0.01;
	// end inline asm
	// begin inline asm
	fma.rn.f32    %f5688, %f5688, 0.9999, 0.01;
	// end inline asm
	// begin inline asm
	fma.rn.f64    %fd5686, %fd5686, 0.9999, 0.01;
	// end inline asm
	// begin inline asm
	fma.rn.f64    %fd5688, %fd5688, 0.9999, 0.01;
	// end inline asm
	// begin inline asm
	fma.rn.f32    %f5686, %f5686, 0.9999, 0.01;
	// end inline asm
	// begin inline asm
	fma.rn.f32    %f5688, %f5688, 0.9999, 0.01;
	// end inline asm
	// begin inline asm
	fma.rn.f64    %fd5686, %fd5686, 0.9999, 0.01;
	// end inline asm
	// begin inline asm
	fma.rn.f64    %fd5688, %fd5688, 0.9999, 0.01;
	// end inline asm
	// begin inline asm
	fma.rn.f32    %f5686, %f5686, 0.9999, 0.01;
	// end inline asm
	// begin inline asm
	fma.rn.f32    %f5688, %f5688, 0.9999, 0.01;
	// end inline asm
	// begin inline asm
	fma.rn.f64    %fd5686, %fd5686, 0.9999, 0.01;
	// end inline asm
	// begin inline asm
	fma.rn.f64    %fd5688, %fd5688, 0.9999, 0.01;
	// end inline asm
	// begin inline asm
	fma.rn.f32    %f5686, %f5686, 0.9999, 0.01;
	// end inline asm
	// begin inline asm
	fma.rn.f32    %f5688, %f5688, 0.9999, 0.01;
	// end inline asm
	// begin inline asm
	fma.rn.f64    %fd5686, %fd5686, 0.9999, 0.01;
	// end inline asm
	// begin inline asm
	fma.rn.f64    %fd5688, %fd5688, 0.9999, 0.01;
	// end inline asm
	// begin inline asm
	fma.rn.f32    %f5686, %f5686, 0.9999, 0.01;
	// end inline asm
	// begin inline asm
	fma.rn.f32    %f5688, %f5688, 0.9999, 0.01;
	// end inline asm
	// begin inline asm
	fma.rn.f64    %fd5686, %fd5686, 0.9999, 0.01;
	// end inline asm
	// begin inline asm
	fma.rn.f64    %fd5688, %fd5688, 0.9999, 0.01;
	// end inline asm
	// begin inline asm
	fma.rn.f32    %f5686, %f5686, 0.9999, 0.01;
	// end inline asm
	// begin inline asm
	fma.rn.f32    %f5688, %f5688, 0.9999, 0.01;
	// end inline asm
	// begin inline asm
	fma.rn.f64    %fd5686, %fd5686, 0.9999, 0.01;
	// end inline asm
	// begin inline asm
	fma.rn.f64    %fd5688, %fd5688, 0.9999, 0.01;
	// end inline asm
	// begin inline asm
	fma.rn.f32    %f5686, %f5686, 0.9999, 0.01;
	// end inline asm
	// begin inline asm
	fma.rn.f32    %f5688, %f5688, 0.9999, 0.01;
	// end inline asm
	// begin inline asm
	fma.rn.f64    %fd5686, %fd5686, 0.9999, 0.01;
	// end inline asm
	// begin inline asm
	fma.rn.f64    %fd5688, %fd5688, 0.9999, 0.01;
	// end inline asm
	// begin inline asm
	fma.rn.f32    %f5686, %f5686, 0.9999, 0.01;
	// end inline asm
	// begin inline asm
	fma.rn.f32    %f5688, %f5688, 0.9999, 0.01;
	// end inline asm
	// begin inline asm
	fma.rn.f64    %fd5686, %fd5686, 0.9999, 0.01;
	// end inline asm
	// begin inline asm
	fma.rn.f64    %fd5688, %fd5688, 0.9999, 0.01;
	// end inline asm
	// begin inline asm
	fma.rn.f32    %f5686, %f5686, 0.9999, 0.01;
	// end inline asm
	// begin inline asm
	fma.rn.f32    %f5688, %f5688, 0.9999, 0.01;
	// end inline asm
	// begin inline asm
	fma.rn.f64    %fd5686, %fd5686, 0.9999, 0.01;
	// end inline asm
	// begin inline asm
	fma.rn.f64    %fd5688, %fd5688, 0.9999, 0.01;
	// end inline asm
	// begin inline asm
	fma.rn.f32    %f5686, %f5686, 0.9999, 0.01;
	// end inline asm
	// begin inline asm
	fma.rn.f32    %f5688, %f5688, 0.9999, 0.01;
	// end inline asm
	// begin inline asm
	fma.rn.f64    %fd5686, %fd5686, 0.9999, 0.01;
	// end inline asm
	// begin inline asm
	fma.rn.f64    %fd5688, %fd5688, 0.9999, 0.01;
	// end inline asm
	// begin inline asm
	fma.rn.f32    %f5686, %f5686, 0.9999, 0.01;
	// end inline asm
	// begin inline asm
	fma.rn.f32    %f5688, %f5688, 0.9999, 0.01;
	// end inline asm
	// begin inline asm
	fma.rn.f64    %fd5686, %fd5686, 0.9999, 0.01;
	// end inline asm
	// begin inline asm
	fma.rn.f64    %fd5688, %fd5688, 0.9999, 0.01;
	// end inline asm
	// begin inline asm
	fma.rn.f32    %f5686, %f5686, 0.9999, 0.01;
	// end inline asm
	// begin inline asm
	fma.rn.f32    %f5688, %f5688, 0.9999, 0.01;
	// end inline asm
	// begin inline asm
	fma.rn.f64    %fd5686, %fd5686, 0.9999, 0.01;
	// end inline asm
	// begin inline asm
	fma.rn.f64    %fd5688, %fd5688, 0.9999, 0.01;
	// end inline asm
	// begin inline asm
	fma.rn.f32    %f5686, %f5686, 0.9999, 0.01;
	// end inline asm
	// begin inline asm
	fma.rn.f32    %f5688, %f5688, 0.9999, 0.01;
	// end inline asm
	// begin inline asm
	fma.rn.f64    %fd5686, %fd5686, 0.9999, 0.01;
	// end inline asm
	// begin inline asm
	fma.rn.f64    %fd5688, %fd5688, 0.9999, 0.01;
	// end inline asm
	// begin inline asm
	fma.rn.f32    %f5686, %f5686, 0.9999, 0.01;
	// end inline asm
	// begin inline asm
	fma.rn.f32    %f5688, %f5688, 0.9999, 0.01;
	// end inline asm
	// begin inline asm
	fma.rn.f64    %fd5686, %fd5686, 0.9999, 0.01;
	// end inline asm
	// begin inline asm
	fma.rn.f64    %fd5688, %fd5688, 0.9999, 0.01;
	// end inline asm
	// begin inline asm
	fma.rn.f32    %f5686, %f5686, 0.9999, 0.01;
	// end inline asm
	// begin inline asm
	fma.rn.f32    %f5688, %f5688, 0.9999, 0.01;
	// end inline asm
	// begin inline asm
	fma.rn.f64    %fd5686, %fd5686, 0.9999, 0.01;
	// end inline asm
	// begin inline asm
	fma.rn.f64    %fd5688, %fd5688, 0.9999, 0.01;
	// end inline asm
	// begin inline asm
	fma.rn.f32    %f5686, %f5686, 0.9999, 0.01;
	// end inline asm
	// begin inline asm
	fma.rn.f32    %f5688, %f5688, 0.9999, 0.01;
	// end inline asm
	// begin inline asm
	fma.rn.f64    %fd5686, %fd5686, 0.9999, 0.01;
	// end inline asm
	// begin inline asm
	fma.rn.f64    %fd5688, %fd5688, 0.9999, 0.01;
	// end inline asm
	// begin inline asm
	fma.rn.f32    %f5686, %f5686, 0.9999, 0.01;
	// end inline asm
	// begin inline asm
	fma.rn.f32    %f5688, %f5688, 0.9999, 0.01;
	// end inline asm
	// begin inline asm
	fma.rn.f64    %fd5686, %fd5686, 0.9999, 0.01;
	// end inline asm
	// begin inline asm
	fma.rn.f64    %fd5688, %fd5688, 0.9999, 0.01;
	// end inline asm
	// begin inline asm
	fma.rn.f32    %f5686, %f5686, 0.9999, 0.01;
	// end inline asm
	// begin inline asm
	fma.rn.f32    %f5688, %f5688, 0.9999, 0.01;
	// end inline asm
	// begin inline asm
	fma.rn.f64    %fd5686, %fd5686, 0.9999, 0.01;
	// end inline asm
	// begin inline asm
	fma.rn.f64    %fd5688, %fd5688, 0.9999, 0.01;
	// end inline asm
	// begin inline asm
	fma.rn.f32    %f5686, %f5686, 0.9999, 0.01;
	// end inline asm
	// begin inline asm
	fma.rn.f32    %f5688, %f5688, 0.9999, 0.01;
	// end inline asm
	// begin inline asm
	fma.rn.f64    %fd5686, %fd5686, 0.9999, 0.01;
	// end inline asm
	// begin inline asm
	fma.rn.f64    %fd5688, %fd5688, 0.9999, 0.01;
	// end inline asm
	// begin inline asm
	fma.rn.f32    %f5686, %f5686, 0.9999, 0.01;
	// end inline asm
	// begin inline asm
	fma.rn.f32    %f5688, %f5688, 0.9999, 0.01;
	// end inline asm
	// begin inline asm
	fma.rn.f64    %fd5686, %fd5686, 0.9999, 0.01;
	// end inline asm
	// begin inline asm
	fma.rn.f64    %fd5688, %fd5688, 0.9999, 0.01;
	// end inline asm
	// begin inline asm
	fma.rn.f32    %f5686, %f5686, 0.9999, 0.01;
	// end inline asm
	// begin inline asm
	fma.rn.f32    %f5688, %f5688, 0.9999, 0.01;
	// end inline asm
	// begin inline asm
	fma.rn.f64    %fd5686, %fd5686, 0.9999, 0.01;
	// end inline asm
	// begin inline asm
	fma.rn.f64    %fd5688, %fd5688, 0.9999, 0.01;
	// end inline asm
	// begin inline asm
	fma.rn.f32    %f5686, %f5686, 0.9999, 0.01;
	// end inline asm
	// begin inline asm
	fma.rn.f32    %f5688, %f5688, 0.9999, 0.01;
	// end inline asm
	// begin inline asm
	fma.rn.f64    %fd5686, %fd5686, 0.9999, 0.01;
	// end inline asm
	// begin inline asm
	fma.rn.f64    %fd5688, %fd5688, 0.9999, 0.01;
	// end inline asm
	// begin inline asm
	fma.rn.f32    %f5686, %f5686, 0.9999, 0.01;
	// end inline asm
	// begin inline asm
	fma.rn.f32    %f5688, %f5688, 0.9999, 0.01;
	// end inline asm
	// begin inline asm
	fma.rn.f64    %fd5686, %fd5686, 0.9999, 0.01;
	// end inline asm
	// begin inline asm
	fma.rn.f64    %fd5688, %fd5688, 0.9999, 0.01;
	// end inline asm
	// begin inline asm
	fma.rn.f32    %f5686, %f5686, 0.9999, 0.01;
	// end inline asm
	// begin inline asm
	fma.rn.f32    %f5688, %f5688, 0.9999, 0.01;
	// end inline asm
	// begin inline asm
	fma.rn.f64    %fd5686, %fd5686, 0.9999, 0.01;
	// end inline asm
	// begin inline asm
	fma.rn.f64    %fd5688, %fd5688, 0.9999, 0.01;
	// end inline asm
	// begin inline asm
	fma.rn.f32    %f5686, %f5686, 0.9999, 0.01;
	// end inline asm
	// begin inline asm
	fma.rn.f32    %f5688, %f5688, 0.9999, 0.01;
	// end inline asm
	// begin inline asm
	fma.rn.f64    %fd5686, %fd5686, 0.9999, 0.01;
	// end inline asm
	// begin inline asm
	fma.rn.f64    %fd5688, %fd5688, 0.9999, 0.01;
	// end inline asm
	// begin inline asm
	fma.rn.f32    %f5686, %f5686, 0.9999, 0.01;
	// end inline asm
	// begin inline asm
	fma.rn.f32    %f5688, %f5688, 0.9999, 0.01;
	// end inline asm
	// begin inline asm
	fma.rn.f64    %fd5686, %fd5686, 0.9999, 0.01;
	// end inline asm
	// begin inline asm
	fma.rn.f64    %fd5688, %fd5688, 0.9999, 0.01;
	// end inline asm
	// begin inline asm
	fma.rn.f32    %f5686, %f5686, 0.9999, 0.01;
	// end inline asm
	// begin inline asm
	fma.rn.f32    %f5688, %f5688, 0.9999, 0.01;
	// end inline asm
	// begin inline asm
	fma.rn.f64    %fd5686, %fd5686, 0.9999, 0.01;
	// end inline asm
	// begin inline asm
	fma.rn.f64    %fd5688, %fd5688, 0.9999, 0.01;
	// end inline asm
	// begin inline asm
	fma.rn.f32    %f5686, %f5686, 0.9999, 0.01;
	// end inline asm
	// begin inline asm
	fma.rn.f32    %f5688, %f5688, 0.9999, 0.01;
	// end inline asm
	// begin inline asm
	fma.rn.f64    %fd5686, %fd5686, 0.9999, 0.01;
	// end inline asm
	// begin inline asm
	fma.rn.f64    %fd5688, %fd5688, 0.9999, 0.01;
	// end inline asm
	// begin inline asm
	fma.rn.f32    %f5686, %f5686, 0.9999, 0.01;
	// end inline asm
	// begin inline asm
	fma.rn.f32    %f5688, %f5688, 0.9999, 0.01;
	// end inline asm
	// begin inline asm
	fma.rn.f64    %fd5686, %fd5686, 0.9999, 0.01;
	// end inline asm
	// begin inline asm
	fma.rn.f64    %fd5688, %fd5688, 0.9999, 0.01;
	// end inline asm
	// begin inline asm
	fma.rn.f32    %f5686, %f5686, 0.9999, 0.01;
	// end inline asm
	// begin inline asm
	fma.rn.f32    %f5688, %f5688, 0.9999, 0.01;
	// end inline asm
	// begin inline asm
	fma.rn.f64    %fd5686, %fd5686, 0.9999, 0.01;
	// end inline asm
	// begin inline asm
	fma.rn.f64    %fd5688, %fd5688, 0.9999, 0.01;
	// end inline asm
	// begin inline asm
	fma.rn.f32    %f5686, %f5686, 0.9999, 0.01;
	// end inline asm
	// begin inline asm
	fma.rn.f32    %f5688, %f5688, 0.9999, 0.01;
	// end inline asm
	// begin inline asm
	fma.rn.f64    %fd5686, %fd5686, 0.9999, 0.01;
	// end inline asm
	// begin inline asm
	fma.rn.f64    %fd5688, %fd5688, 0.9999, 0.01;
	// end inline asm
	// begin inline asm
	fma.rn.f32    %f5686, %f5686, 0.9999, 0.01;
	// end inline asm
	// begin inline asm
	fma.rn.f32    %f5688, %f5688, 0.9999, 0.01;
	// end inline asm
	// begin inline asm
	fma.rn.f64    %fd5686, %fd5686, 0.9999, 0.01;
	// end inline asm
	// begin inline asm
	fma.rn.f64    %fd5688, %fd5688, 0.9999, 0.01;
	// end inline asm
	// begin inline asm
	fma.rn.f32    %f5686, %f5686, 0.9999, 0.01;
	// end inline asm
	// begin inline asm
	fma.rn.f32    %f5688, %f5688, 0.9999, 0.01;
	// end inline asm
	// begin inline asm
	fma.rn.f64    %fd5686, %fd5686, 0.9999, 0.01;
	// end inline asm
	// begin inline asm
	fma.rn.f64    %fd5688, %fd5688, 0.9999, 0.01;
	// end inline asm
	// begin inline asm
	fma.rn.f32    %f5686, %f5686, 0.9999, 0.01;
	// end inline asm
	// begin inline asm
	fma.rn.f32    %f5688, %f5688, 0.9999, 0.01;
	// end inline asm
	// begin inline asm
	fma.rn.f64    %fd5686, %fd5686, 0.9999, 0.01;
	// end inline asm
	// begin inline asm
	fma.rn.f64    %fd5688, %fd5688, 0.9999, 0.01;
	// end inline asm
	// begin inline asm
	fma.rn.f32    %f5686, %f5686, 0.9999, 0.01;
	// end inline asm
	// begin inline asm
	fma.rn.f32    %f5688, %f5688, 0.9999, 0.01;
	// end inline asm
	// begin inline asm
	fma.rn.f64    %fd5686, %fd5686, 0.9999, 0.01;
	// end inline asm
	// begin inline asm
	fma.rn.f64    %fd5688, %fd5688, 0.9999, 0.01;
	// end inline asm
	// begin inline asm
	fma.rn.f32    %f5686, %f5686, 0.9999, 0.01;
	// end inline asm
	// begin inline asm
	fma.rn.f32    %f5688, %f5688, 0.9999, 0.01;
	// end inline asm
	// begin inline asm
	fma.rn.f64    %fd5686, %fd5686, 0.9999, 0.01;
	// end inline asm
	// begin inline asm
	fma.rn.f64    %fd5688, %fd5688, 0.9999, 0.01;
	// end inline asm
	// begin inline asm
	fma.rn.f32    %f5686, %f5686, 0.9999, 0.01;
	// end inline asm
	// begin inline asm
	fma.rn.f32    %f5688, %f5688, 0.9999, 0.01;
	// end inline asm
	// begin inline asm
	fma.rn.f64    %fd5686, %fd5686, 0.9999, 0.01;
	// end inline asm
	// begin inline asm
	fma.rn.f64    %fd5688, %fd5688, 0.9999, 0.01;
	// end inline asm
	// begin inline asm
	fma.rn.f32    %f5686, %f5686, 0.9999, 0.01;
	// end inline asm
	// begin inline asm
	fma.rn.f32    %f5688, %f5688, 0.9999, 0.01;
	// end inline asm
	// begin inline asm
	fma.rn.f64    %fd5686, %fd5686, 0.9999, 0.01;
	// end inline asm
	// begin inline asm
	fma.rn.f64    %fd5688, %fd5688, 0.9999, 0.01;
	// end inline asm
	// begin inline asm
	fma.rn.f32    %f5686, %f5686, 0.9999, 0.01;
	// end inline asm
	// begin inline asm
	fma.rn.f32    %f5688, %f5688, 0.9999, 0.01;
	// end inline asm
	// begin inline asm
	fma.rn.f64    %fd5686, %fd5686, 0.9999, 0.01;
	// end inline asm
	// begin inline asm
	fma.rn.f64    %fd5688, %fd5688, 0.9999, 0.01;
	// end inline asm
	// begin inline asm
	fma.rn.f32    %f5686, %f5686, 0.9999, 0.01;
	// end inline asm
	// begin inline asm
	fma.rn.f32    %f5688, %f5688, 0.9999, 0.01;
	// end inline asm
	// begin inline asm
	fma.rn.f64    %fd5686, %fd5686, 0.9999, 0.01;
	// end inline asm
	// begin inline asm
	fma.rn.f64    %fd5688, %fd5688, 0.9999, 0.01;
	// end inline asm
	// begin inline asm
	fma.rn.f32    %f5686, %f5686, 0.9999, 0.01;
	// end inline asm
	// begin inline asm
	fma.rn.f32    %f5688, %f5688, 0.9999, 0.01;
	// end inline asm
	// begin inline asm
	fma.rn.f64    %fd5686, %fd5686, 0.9999, 0.01;
	// end inline asm
	// begin inline asm
	fma.rn.f64    %fd5688, %fd5688, 0.9999, 0.01;
	// end inline asm
	// begin inline asm
	fma.rn.f32    %f5686, %f5686, 0.9999, 0.01;
	// end inline asm
	// begin inline asm
	fma.rn.f32    %f5688, %f5688, 0.9999, 0.01;
	// end inline asm
	// begin inline asm
	fma.rn.f64    %fd5686, %fd5686, 0.9999, 0.01;
	// end inline asm
	// begin inline asm
	fma.rn.f64    %fd5688, %fd5688, 0.9999, 0.01;
	// end inline asm
	// begin inline asm
	fma.rn.f32    %f5686, %f5686, 0.9999, 0.01;
	// end inline asm
	// begin inline asm
	fma.rn.f32    %f5688, %f5688, 0.9999, 0.01;
	// end inline asm
	// begin inline asm
	fma.rn.f64    %fd5686, %fd5686, 0.9999, 0.01;
	// end inline asm
	// begin inline asm
	fma.rn.f64    %fd5688, %fd5688, 0.9999, 0.01;
	// end inline asm
	// begin inline asm
	fma.rn.f32    %f5686, %f5686, 0.9999, 0.01;
	// end inline asm
	// begin inline asm
	fma.rn.f32    %f5688, %f5688, 0.9999, 0.01;
	// end inline asm
	// begin inline asm
	fma.rn.f64    %fd5686, %fd5686, 0.9999, 0.01;
	// end inline asm
	// begin inline asm
	fma.rn.f64    %fd5688, %fd5688, 0.9999, 0.01;
	// end inline asm
	// begin inline asm
	fma.rn.f32    %f5686, %f5686, 0.9999, 0.01;
	// end inline asm
	// begin inline asm
	fma.rn.f32    %f5688, %f5688, 0.9999, 0.01;
	// end inline asm
	// begin inline asm
	fma.rn.f64    %fd5686, %fd5686, 0.9999, 0.01;
	// end inline asm
	// begin inline asm
	fma.rn.f64    %fd5688, %fd5688, 0.9999, 0.01;
	// end inline asm
	// begin inline asm
	fma.rn.f32    %f5686, %f5686, 0.9999, 0.01;
	// end inline asm
	// begin inline asm
	fma.rn.f32    %f5688, %f5688, 0.9999, 0.01;
	// end inline asm
	// begin inline asm
	fma.rn.f64    %fd5686, %fd5686, 0.9999, 0.01;
	// end inline asm
	// begin inline asm
	fma.rn.f64    %fd5688, %fd5688, 0.9999, 0.01;
	// end inline asm
	// begin inline asm
	fma.rn.f32    %f5686, %f5686, 0.9999, 0.01;
	// end inline asm
	// begin inline asm
	fma.rn.f32    %f5688, %f5688, 0.9999, 0.01;
	// end inline asm
	// begin inline asm
	fma.rn.f64    %fd5686, %fd5686, 0.9999, 0.01;
	// end inline asm
	// begin inline asm
	fma.rn.f64    %fd5688, %fd5688, 0.9999, 0.01;
	// end inline asm
	// begin inline asm
	fma.rn.f32    %f5686, %f5686, 0.9999, 0.01;
	// end inline asm
	// begin inline asm
	fma.rn.f32    %f5688, %f5688, 0.9999, 0.01;
	// end inline asm
	// begin inline asm
	fma.rn.f64    %fd5686, %fd5686, 0.9999, 0.01;
	// end inline asm
	// begin inline asm
	fma.rn.f64    %fd5688, %fd5688, 0.9999, 0.01;
	// end inline asm
	// begin inline asm
	fma.rn.f32    %f5686, %f5686, 0.9999, 0.01;
	// end inline asm
	// begin inline asm
	fma.rn.f32    %f5688, %f5688, 0.9999, 0.01;
	// end inline asm
	// begin inline asm
	fma.rn.f64    %fd5686, %fd5686, 0.9999, 0.01;
	// end inline asm
	// begin inline asm
	fma.rn.f64    %fd5688, %fd5688, 0.9999, 0.01;
	// end inline asm
	// begin inline asm
	fma.rn.f32    %f5686, %f5686, 0.9999, 0.01;
	// end inline asm
	// begin inline asm
	fma.rn.f32    %f5688, %f5688, 0.9999, 0.01;
	// end inline asm
	// begin inline asm
	fma.rn.f64    %fd5686, %fd5686, 0.9999, 0.01;
	// end inline asm
	// begin inline asm
	fma.rn.f64    %fd5688, %fd5688, 0.9999, 0.01;
	// end inline asm
	// begin inline asm
	fma.rn.f32    %f5686, %f5686, 0.9999, 0.01;
	// end inline asm
	// begin inline asm
	fma.rn.f32    %f5688, %f5688, 0.9999, 0.01;
	// end inline asm
	// begin inline asm
	fma.rn.f64    %fd5686, %fd5686, 0.9999, 0.01;
	// end inline asm
	// begin inline asm
	fma.rn.f64    %fd5688, %fd5688, 0.9999, 0.01;
	// end inline asm
	// begin inline asm
	fma.rn.f32    %f5686, %f5686, 0.9999, 0.01;
	// end inline asm
	// begin inline asm
	fma.rn.f32    %f5688, %f5688, 0.9999, 0.01;
	// end inline asm
	// begin inline asm
	fma.rn.f64    %fd5686, %fd5686, 0.9999, 0.01;
	// end inline asm
	// begin inline asm
	fma.rn.f64    %fd5688, %fd5688, 0.9999, 0.01;
	// end inline asm
	// begin inline asm
	fma.rn.f32    %f5686, %f5686, 0.9999, 0.01;
	// end inline asm
	// begin inline asm
	fma.rn.f32    %f5688, %f5688, 0.9999, 0.01;
	// end inline asm
	// begin inline asm
	fma.rn.f64    %fd5686, %fd5686, 0.9999, 0.01;
	// end inline asm
	// begin inline asm
	fma.rn.f64    %fd5688, %fd5688, 0.9999, 0.01;
	// end inline asm
	// begin inline asm
	fma.rn.f32    %f5686, %f5686, 0.9999, 0.01;
	// end inline asm
	// begin inline asm
	fma.rn.f32    %f5688, %f5688, 0.9999, 0.01;
	// end inline asm
	// begin inline asm
	fma.rn.f64    %fd5686, %fd5686, 0.9999, 0.01;
	// end inline asm
	// begin inline asm
	fma.rn.f64    %fd5688, %fd5688, 0.9999, 0.01;
	// end inline asm
	// begin inline asm
	fma.rn.f32    %f5686, %f5686, 0.9999, 0.01;
	// end inline asm
	// begin inline asm
	fma.rn.f32    %f5688, %f5688, 0.9999, 0.01;
	// end inline asm
	// begin inline asm
	fma.rn.f64    %fd5686, %fd5686, 0.9999, 0.01;
	// end inline asm
	// begin inline asm
	fma.rn.f64    %fd5688, %fd5688, 0.9999, 0.01;
	// end inline asm
	// begin inline asm
	fma.rn.f32    %f5686, %f5686, 0.9999, 0.01;
	// end inline asm
	// begin inline asm
	fma.rn.f32    %f5688, %f5688, 0.9999, 0.01;
	// end inline asm
	// begin inline asm
	fma.rn.f64    %fd5686, %fd5686, 0.9999, 0.01;
	// end inline asm
	// begin inline asm
	fma.rn.f64    %fd5688, %fd5688, 0.9999, 0.01;
	// end inline asm
	// begin inline asm
	fma.rn.f32    %f5686, %f5686, 0.9999, 0.01;
	// end inline asm
	// begin inline asm
	fma.rn.f32    %f5688, %f5688, 0.9999, 0.01;
	// end inline asm
	// begin inline asm
	fma.rn.f64    %fd5686, %fd5686, 0.9999, 0.01;
	// end inline asm
	// begin inline asm
	fma.rn.f64    %fd5688, %fd5688, 0.9999, 0.01;
	// end inline asm
	// begin inline asm
	fma.rn.f32    %f5686, %f5686, 0.9999, 0.01;
	// end inline asm
	// begin inline asm
	fma.rn.f32    %f5688, %f5688, 0.9999, 0.01;
	// end inline asm
	// begin inline asm
	fma.rn.f64    %fd5686, %fd5686, 0.9999, 0.01;
	// end inline asm
	// begin inline asm
	fma.rn.f64    %fd5688, %fd5688, 0.9999, 0.01;
	// end inline asm
	// begin inline asm
	fma.rn.f32    %f5686, %f5686, 0.9999, 0.01;
	// end inline asm
	// begin inline asm
	fma.rn.f32    %f5688, %f5688, 0.9999, 0.01;
	// end inline asm
	// begin inline asm
	fma.rn.f64    %fd5686, %fd5686, 0.9999, 0.01;
	// end inline asm
	// begin inline asm
	fma.rn.f64    %fd5688, %fd5688, 0.9999, 0.01;
	// end inline asm
	// begin inline asm
	fma.rn.f32    %f5686, %f5686, 0.9999, 0.01;
	// end inline asm
	// begin inline asm
	fma.rn.f32    %f5688, %f5688, 0.9999, 0.01;
	// end inline asm
	// begin inline asm
	fma.rn.f64    %fd5686, %fd5686, 0.9999, 0.01;
	// end inline asm
	// begin inline asm
	fma.rn.f64    %fd5688, %fd5688, 0.9999, 0.01;
	// end inline asm
	// begin inline asm
	fma.rn.f32    %f5686, %f5686, 0.9999, 0.01;
	// end inline asm
	// begin inline asm
	fma.rn.f32    %f5688, %f5688, 0.9999, 0.01;
	// end inline asm
	// begin inline asm
	fma.rn.f64    %fd5686, %fd5686, 0.9999, 0.01;
	// end inline asm
	// begin inline asm
	fma.rn.f64    %fd5688, %fd5688, 0.9999, 0.01;
	// end inline asm
	// begin inline asm
	fma.rn.f32    %f5686, %f5686, 0.9999, 0.01;
	// end inline asm
	// begin inline asm
	fma.rn.f32    %f5688, %f5688, 0.9999, 0.01;
	// end inline asm
	// begin inline asm
	fma.rn.f64    %fd5686, %fd5686, 0.9999, 0.01;
	// end inline asm
	// begin inline asm
	fma.rn.f64    %fd5688, %fd5688, 0.9999, 0.01;
	// end inline asm
	// begin inline asm
	fma.rn.f32    %f5686, %f5686, 0.9999, 0.01;
	// end inline asm
	// begin inline asm
	fma.rn.f32    %f5688, %f5688, 0.9999, 0.01;
	// end inline asm
	// begin inline asm
	fma.rn.f64    %fd5686, %fd5686, 0.9999, 0.01;
	// end inline asm
	// begin inline asm
	fma.rn.f64    %fd5688, %fd5688, 0.9999, 0.01;
	// end inline asm
	// begin inline asm
	fma.rn.f32    %f5686, %f5686, 0.9999, 0.01;
	// end inline asm
	// begin inline asm
	fma.rn.f32    %f5688, %f5688, 0.9999, 0.01;
	// end inline asm
	// begin inline asm
	fma.rn.f64    %fd5686, %fd5686, 0.9999, 0.01;
	// end inline asm
	// begin inline asm
	fma.rn.f64    %fd5688, %fd5688, 0.9999, 0.01;
	// end inline asm
	// begin inline asm
	fma.rn.f32    %f5686, %f5686, 0.9999, 0.01;
	// end inline asm
	// begin inline asm
	fma.rn.f32    %f5688, %f5688, 0.9999, 0.01;
	// end inline asm
	// begin inline asm
	fma.rn.f64    %fd5686, %fd5686, 0.9999, 0.01;
	// end inline asm
	// begin inline asm
	fma.rn.f64    %fd5688, %fd5688, 0.9999, 0.01;
	// end inline asm
	// begin inline asm
	fma.rn.f32    %f5686, %f5686, 0.9999, 0.01;
	// end inline asm
	// begin inline asm
	fma.rn.f32    %f5688, %f5688, 0.9999, 0.01;
	// end inline asm
	// begin inline asm
	fma.rn.f64    %fd5686, %fd5686, 0.9999, 0.01;
	// end inline asm
	// begin inline asm
	fma.rn.f64    %fd5688, %fd5688, 0.9999, 0.01;
	// end inline asm
	// begin inline asm
	fma.rn.f32    %f5686, %f5686, 0.9999, 0.01;
	// end inline asm
	// begin inline asm
	fma.rn.f32    %f5688, %f5688, 0.9999, 0.01;
	// end inline asm
	// begin inline asm
	fma.rn.f64    %fd5686, %fd5686, 0.9999, 0.01;
	// end inline asm
	// begin inline asm
	fma.rn.f64    %fd5688, %fd5688, 0.9999, 0.01;
	// end inline asm
	// begin inline asm
	fma.rn.f32    %f5686, %f5686, 0.9999, 0.01;
	// end inline asm
	// begin inline asm
	fma.rn.f32    %f5688, %f5688, 0.9999, 0.01;
	// end inline asm
	// begin inline asm
	fma.rn.f64    %fd5686, %fd5686, 0.9999, 0.01;
	// end inline asm
	// begin inline asm
	fma.rn.f64    %fd5688, %fd5688, 0.9999, 0.01;
	// end inline asm
	// begin inline asm
	fma.rn.f32    %f5686, %f5686, 0.9999, 0.01;
	// end inline asm
	// begin inline asm
	fma.rn.f32    %f5688, %f5688, 0.9999, 0.01;
	// end inline asm
	// begin inline asm
	fma.rn.f64    %fd5686, %fd5686, 0.9999, 0.01;
	// end inline asm
	// begin inline asm
	fma.rn.f64    %fd5688, %fd5688, 0.9999, 0.01;
	// end inline asm
	// begin inline asm
	fma.rn.f32    %f5686, %f5686, 0.9999, 0.01;
	// end inline asm
	// begin inline asm
	fma.rn.f32    %f5688, %f5688, 0.9999, 0.01;
	// end inline asm
	// begin inline asm
	fma.rn.f64    %fd5686, %fd5686, 0.9999, 0.01;
	// end inline asm
	// begin inline asm
	fma.rn.f64    %fd5688, %fd5688, 0.9999, 0.01;
	// end inline asm
	// begin inline asm
	fma.rn.f32    %f5686, %f5686, 0.9999, 0.01;
	// end inline asm
	// begin inline asm
	fma.rn.f32    %f5688, %f5688, 0.9999, 0.01;
	// end inline asm
	// begin inline asm
	fma.rn.f64    %fd5686, %fd5686, 0.9999, 0.01;
	// end inline asm
	// begin inline asm
	fma.rn.f64    %fd5688, %fd5688, 0.9999, 0.01;
	// end inline asm
	// begin inline asm
	fma.rn.f32    %f5686, %f5686, 0.9999, 0.01;
	// end inline asm
	// begin inline asm
	fma.rn.f32    %f5688, %f5688, 0.9999, 0.01;
	// end inline asm
	// begin inline asm
	fma.rn.f64    %fd5686, %fd5686, 0.9999, 0.01;
	// end inline asm
	// begin inline asm
	fma.rn.f64    %fd5688, %fd5688, 0.9999, 0.01;
	// end inline asm
	// begin inline asm
	fma.rn.f32    %f5686, %f5686, 0.9999, 0.01;
	// end inline asm
	// begin inline asm
	fma.rn.f32    %f5688, %f5688, 0.9999, 0.01;
	// end inline asm
	// begin inline asm
	fma.rn.f64    %fd5686, %fd5686, 0.9999, 0.01;
	// end inline asm
	// begin inline asm
	fma.rn.f64    %fd5688, %fd5688, 0.9999, 0.01;
	// end inline asm
	// begin inline asm
	fma.rn.f32    %f5686, %f5686, 0.9999, 0.01;
	// end inline asm
	// begin inline asm
	fma.rn.f32    %f5688, %f5688, 0.9999, 0.01;
	// end inline asm
	// begin inline asm
	fma.rn.f64    %fd5686, %fd5686, 0.9999, 0.01;
	// end inline asm
	// begin inline asm
	fma.rn.f64    %fd5688, %fd5688, 0.9999, 0.01;
	// end inline asm
	// begin inline asm
	fma.rn.f32    %f5686, %f5686, 0.9999, 0.01;
	// end inline asm
	// begin inline asm
	fma.rn.f32    %f5688, %f5688, 0.9999, 0.01;
	// end inline asm
	// begin inline asm
	fma.rn.f64    %fd5686, %fd5686, 0.9999, 0.01;
	// end inline asm
	// begin inline asm
	fma.rn.f64    %fd5688, %fd5688, 0.9999, 0.01;
	// end inline asm
	// begin inline asm
	fma.rn.f32    %f5686, %f5686, 0.9999, 0.01;
	// end inline asm
	// begin inline asm
	fma.rn.f32    %f5688, %f5688, 0.9999, 0.01;
	// end inline asm
	// begin inline asm
	fma.rn.f64    %fd5686, %fd5686, 0.9999, 0.01;
	// end inline asm
	// begin inline asm
	fma.rn.f64    %fd5688, %fd5688, 0.9999, 0.01;
	// end inline asm
	// begin inline asm
	fma.rn.f32    %f5686, %f5686, 0.9999, 0.01;
	// end inline asm
	// begin inline asm
	fma.rn.f32    %f5688, %f5688, 0.9999, 0.01;
	// end inline asm
	// begin inline asm
	fma.rn.f64    %fd5686, %fd5686, 0.9999, 0.01;
	// end inline asm
	// begin inline asm
	fma.rn.f64    %fd5688, %fd5688, 0.9999, 0.01;
	// end inline asm
	// begin inline asm
	fma.rn.f32    %f5686, %f5686, 0.9999, 0.01;
	// end inline asm
	// begin inline asm
	fma.rn.f32    %f5688, %f5688, 0.9999, 0.01;
	// end inline asm
	// begin inline asm
	fma.rn.f64    %fd5686, %fd5686, 0.9999, 0.01;
	// end inline asm
	// begin inline asm
	fma.rn.f64    %fd5688, %fd5688, 0.9999, 0.01;
	// end inline asm
	// begin inline asm
	fma.rn.f32    %f5686, %f5686, 0.9999, 0.01;
	// end inline asm
	// begin inline asm
	fma.rn.f32    %f5688, %f5688, 0.9999, 0.01;
	// end inline asm
	// begin inline asm
	fma.rn.f64    %fd5686, %fd5686, 0.9999, 0.01;
	// end inline asm
	// begin inline asm
	fma.rn.f64    %fd5688, %fd5688, 0.9999, 0.01;
	// end inline asm
	// begin inline asm
	fma.rn.f32    %f5686, %f5686, 0.9999, 0.01;
	// end inline asm
	// begin inline asm
	fma.rn.f32    %f5688, %f5688, 0.9999, 0.01;
	// end inline asm
	// begin inline asm
	fma.rn.f64    %fd5686, %fd5686, 0.9999, 0.01;
	// end inline asm
	// begin inline asm
	fma.rn.f64    %fd5688, %fd5688, 0.9999, 0.01;
	// end inline asm
	// begin inline asm
	fma.rn.f32    %f5686, %f5686, 0.9999, 0.01;
	// end inline asm
	// begin inline asm
	fma.rn.f32    %f5688, %f5688, 0.9999, 0.01;
	// end inline asm
	// begin inline asm
	fma.rn.f64    %fd5686, %fd5686, 0.9999, 0.01;
	// end inline asm
	// begin inline asm
	fma.rn.f64    %fd5688, %fd5688, 0.9999, 0.01;
	// end inline asm
	// begin inline asm
	fma.rn.f32    %f5686, %f5686, 0.9999, 0.01;
	// end inline asm
	// begin inline asm
	fma.rn.f32    %f5688, %f5688, 0.9999, 0.01;
	// end inline asm
	// begin inline asm
	fma.rn.f64    %fd5686, %fd5686, 0.9999, 0.01;
	// end inline asm
	// begin inline asm
	fma.rn.f64    %fd5688, %fd5688, 0.9999, 0.01;
	// end inline asm
	// begin inline asm
	fma.rn.f32    %f5686, %f5686, 0.9999, 0.01;
	// end inline asm
	// begin inline asm
	fma.rn.f32    %f5688, %f5688, 0.9999, 0.01;
	// end inline asm
	// begin inline asm
	fma.rn.f64    %fd5686, %fd5686, 0.9999, 0.01;
	// end inline asm
	// begin inline asm
	fma.rn.f64    %fd5688, %fd5688, 0.9999, 0.01;
	// end inline asm
	// begin inline asm
	fma.rn.f32    %f5686, %f5686, 0.9999, 0.01;
	// end inline asm
	// begin inline asm
	fma.rn.f32    %f5688, %f5688, 0.9999, 0.01;
	// end inline asm
	// begin inline asm
	fma.rn.f64    %fd5686, %fd5686, 0.9999, 0.01;
	// end inline asm
	// begin inline asm
	fma.rn.f64    %fd5688, %fd5688, 0.9999, 0.01;
	// end inline asm
	// begin inline asm
	fma.rn.f32    %f5686, %f5686, 0.9999, 0.01;
	// end inline asm
	// begin inline asm
	fma.rn.f32    %f5688, %f5688, 0.9999, 0.01;
	// end inline asm
	// begin inline asm
	fma.rn.f64    %fd5686, %fd5686, 0.9999, 0.01;
	// end inline asm
	// begin inline asm
	fma.rn.f64    %fd5688, %fd5688, 0.9999, 0.01;
	// end inline asm
	// begin inline asm
	fma.rn.f32    %f5686, %f5686, 0.9999, 0.01;
	// end inline asm
	// begin inline asm
	fma.rn.f32    %f5688, %f5688, 0.9999, 0.01;
	// end inline asm
	// begin inline asm
	fma.rn.f64    %fd5686, %fd5686, 0.9999, 0.01;
	// end inline asm
	// begin inline asm
	fma.rn.f64    %fd5688, %fd5688, 0.9999, 0.01;
	// end inline asm
	// begin inline asm
	fma.rn.f32    %f5686, %f5686, 0.9999, 0.01;
	// end inline asm
	// begin inline asm
	fma.rn.f32    %f5688, %f5688, 0.9999, 0.01;
	// end inline asm
	// begin inline asm
	fma.rn.f64    %fd5686, %fd5686, 0.9999, 0.01;
	// end inline asm
	// begin inline asm
	fma.rn.f64    %fd5688, %fd5688, 0.9999, 0.01;
	// end inline asm
	// begin inline asm
	fma.rn.f32    %f5686, %f5686, 0.9999, 0.01;
	// end inline asm
	// begin inline asm
	fma.rn.f32    %f5688, %f5688, 0.9999, 0.01;
	// end inline asm
	// begin inline asm
	fma.rn.f64    %fd5686, %fd5686, 0.9999, 0.01;
	// end inline asm
	// begin inline asm
	fma.rn.f64    %fd5688, %fd5688, 0.9999, 0.01;
	// end inline asm
	// begin inline asm
	fma.rn.f32    %f5686, %f5686, 0.9999, 0.01;
	// end inline asm
	// begin inline asm
	fma.rn.f32    %f5688, %f5688, 0.9999, 0.01;
	// end inline asm
	// begin inline asm
	fma.rn.f64    %fd5686, %fd5686, 0.9999, 0.01;
	// end inline asm
	// begin inline asm
	fma.rn.f64    %fd5688, %fd5688, 0.9999, 0.01;
	// end inline asm
	// begin inline asm
	fma.rn.f32    %f5686, %f5686, 0.9999, 0.01;
	// end inline asm
	// begin inline asm
	fma.rn.f32    %f5688, %f5688, 0.9999, 0.01;
	// end inline asm
	// begin inline asm
	fma.rn.f64    %fd5686, %fd5686, 0.9999, 0.01;
	// end inline asm
	// begin inline asm
	fma.rn.f64    %fd5688, %fd5688, 0.9999, 0.01;
	// end inline asm
	// begin inline asm
	fma.rn.f32    %f5686, %f5686, 0.9999, 0.01;
	// end inline asm
	// begin inline asm
	fma.rn.f32    %f5688, %f5688, 0.9999, 0.01;
	// end inline asm
	// begin inline asm
	fma.rn.f64    %fd5686, %fd5686, 0.9999, 0.01;
	// end inline asm
	// begin inline asm
	fma.rn.f64    %fd5688, %fd5688, 0.9999, 0.01;
	// end inline asm
	// begin inline asm
	fma.rn.f32    %f5686, %f5686, 0.9999, 0.01;
	// end inline asm
	// begin inline asm
	fma.rn.f32    %f5688, %f5688, 0.9999, 0.01;
	// end inline asm
	mov.f64 	%fd7106, %fd5686;
	// begin inline asm
	fma.rn.f64    %fd7106, %fd7106, 0.9999, 0.01;
	// end inline asm
	mov.f64 	%fd7108, %fd5688;
	// begin inline asm
	fma.rn.f64    %fd7108, %fd7108, 0.9999, 0.01;
	// end inline asm
	mov.f32 	%f7106, %f5686;
	// begin inline asm
	fma.rn.f32    %f7106, %f7106, 0.9999, 0.01;
	// end inline asm
	mov.f32 	%f7108, %f5688;
	// begin inline asm
	fma.rn.f32    %f7108, %f7108, 0.9999, 0.01;
	// end inline asm
	// begin inline asm
	fma.rn.f64    %fd7106, %fd7106, 0.9999, 0.01;
	// end inline asm
	// begin inline asm
	fma.rn.f64    %fd7108, %fd7108, 0.9999, 0.01;
	// end inline asm
	// begin inline asm
	fma.rn.f32    %f7106, %f7106, 0.9999, 0.01;
	// end inline asm
	// begin inline asm
	fma.rn.f32    %f7108, %f7108, 0.9999, 0.01;
	// end inline asm
	// begin inline asm
	fma.rn.f64    %fd7106, %fd7106, 0.9999, 0.01;
	// end inline asm
	// begin inline asm
	fma.rn.f64    %fd7108, %fd7108, 0.9999, 0.01;
	// end inline asm
	// begin inline asm
	fma.rn.f32    %f7106, %f7106, 0.9999, 0.01;
	// end inline asm
	// begin inline asm
	fma.rn.f32    %f7108, %f7108, 0.9999, 0.01;
	// end inline asm
	// begin inline asm
	fma.rn.f64    %fd7106, %fd7106, 0.9999, 0.01;
	// end inline asm
	// begin inline asm
	fma.rn.f64    %fd7108, %fd7108, 0.9999, 0.01;
	// end inline asm
	// begin inline asm
	fma.rn.f32    %f7106, %f7106, 0.9999, 0.01;
	// end inline asm
	// begin inline asm
	fma.rn.f32    %f7108, %f7108, 0.9999, 0.01;
	// end inline asm
	// begin inline asm
	fma.rn.f64    %fd7106, %fd7106, 0.9999, 0.01;
	// end inline asm
	// begin inline asm
	fma.rn.f64    %fd7108, %fd7108, 0.9999, 0.01;
	// end inline asm
	// begin inline asm
	fma.rn.f32    %f7106, %f7106, 0.9999, 0.01;
	// end inline asm
	// begin inline asm
	fma.rn.f32    %f7108, %f7108, 0.9999, 0.01;
	// end inline asm
	// begin inline asm
	fma.rn.f64    %fd7106, %fd7106, 0.9999, 0.01;
	// end inline asm
	// begin inline asm
	fma.rn.f64    %fd7108, %fd7108, 0.9999, 0.01;
	// end inline asm
	// begin inline asm
	fma.rn.f32    %f7106, %f7106, 0.9999, 0.01;
	// end inline asm
	// begin inline asm
	fma.rn.f32    %f7108, %f7108, 0.9999, 0.01;
	// end inline asm
	// begin inline asm
	fma.rn.f64    %fd7106, %fd7106, 0.9999, 0.01;
	// end inline asm
	// begin inline asm
	fma.rn.f64    %fd7108, %fd7108, 0.9999, 0.01;
	// end inline asm
	// begin inline asm
	fma.rn.f32    %f7106, %f7106, 0.9999, 0.01;
	// end inline asm
	// begin inline asm
	fma.rn.f32    %f7108, %f7108, 0.9999, 0.01;
	// end inline asm
	// begin inline asm
	fma.rn.f64    %fd7106, %fd7106, 0.9999, 0.01;
	// end inline asm
	// begin inline asm
	fma.rn.f64    %fd7108, %fd7108, 0.9999, 0.01;
	// end inline asm
	// begin inline asm
	fma.rn.f32    %f7106, %f7106, 0.9999, 0.01;
	// end inline asm
	// begin inline asm
	fma.rn.f32    %f7108, %f7108, 0.9999, 0.01;
	// end inline asm
	// begin inline asm
	fma.rn.f64    %fd7106, %fd7106, 0.9999, 0.01;
	// end inline asm
	// begin inline asm
	fma.rn.f64    %fd7108, %fd7108, 0.9999, 0.01;
	// end inline asm
	// begin inline asm
	fma.rn.f32    %f7106, %f7106, 0.9999, 0.01;
	// end inline asm
	// begin inline asm
	fma.rn.f32    %f7108, %f7108, 0.9999, 0.01;
	// end inline asm
	// begin inline asm
	fma.rn.f64    %fd7106, %fd7106, 0.9999, 0.01;
	// end inline asm
	// begin inline asm
	fma.rn.f64    %fd7108, %fd7108, 0.9999, 0.01;
	// end inline asm
	// begin inline asm
	fma.rn.f32    %f7106, %f7106, 0.9999, 0.01;
	// end inline asm
	// begin inline asm
	fma.rn.f32    %f7108, %f7108, 0.9999, 0.01;
	// end inline asm
	// begin inline asm
	fma.rn.f64    %fd7106, %fd7106, 0.9999, 0.01;
	// end inline asm
	// begin inline asm
	fma.rn.f64    %fd7108, %fd7108, 0.9999, 0.01;
	// end inline asm
	// begin inline asm
	fma.rn.f32    %f7106, %f7106, 0.9999, 0.01;
	// end inline asm
	// begin inline asm
	fma.rn.f32    %f7108, %f7108, 0.9999, 0.01;
	// end inline asm
	// begin inline asm
	fma.rn.f64    %fd7106, %fd7106, 0.9999, 0.01;
	// end inline asm
	// begin inline asm
	fma.rn.f64    %fd7108, %fd7108, 0.9999, 0.01;
	// end inline asm
	// begin inline asm
	fma.rn.f32    %f7106, %f7106, 0.9999, 0.01;
	// end inline asm
	// begin inline asm
	fma.rn.f32    %f7108, %f7108, 0.9999, 0.01;
	// end inline asm
	// begin inline asm
	fma.rn.f64    %fd7106, %fd7106, 0.9999, 0.01;
	// end inline asm
	// begin inline asm
	fma.rn.f64    %fd7108, %fd7108, 0.9999, 0.01;
	// end inline asm
	// begin inline asm
	fma.rn.f32    %f7106, %f7106, 0.9999, 0.01;
	// end inline asm
	// begin inline asm
	fma.rn.f32    %f7108, %f7108, 0.9999, 0.01;
	// end inline asm
	// begin inline asm
	fma.rn.f64    %fd7106, %fd7106, 0.9999, 0.01;
	// end inline asm
	// begin inline asm
	fma.rn.f64    %fd7108, %fd7108, 0.9999, 0.01;
	// end inline asm
	// begin inline asm
	fma.rn.f32    %f7106, %f7106, 0.9999, 0.01;
	// end inline asm
	// begin inline asm
	fma.rn.f32    %f7108, %f7108, 0.9999, 0.01;
	// end inline asm
	// begin inline asm
	fma.rn.f64    %fd7106, %fd7106, 0.9999, 0.01;
	// end inline asm
	// begin inline asm
	fma.rn.f64    %fd7108, %fd7108, 0.9999, 0.01;
	// end inline asm
	// begin inline asm
	fma.rn.f32    %f7106, %f7106, 0.9999, 0.01;
	// end inline asm
	// begin inline asm
	fma.rn.f32    %f7108, %f7108, 0.9999, 0.01;
	// end inline asm
	// begin inline asm
	fma.rn.f64    %fd7106, %fd7106, 0.9999, 0.01;
	// end inline asm
	// begin inline asm
	fma.rn.f64    %fd7108, %fd7108, 0.9999, 0.01;
	// end inline asm
	// begin inline asm
	fma.rn.f32    %f7106, %f7106, 0.9999, 0.01;
	// end inline asm
	// begin inline asm
	fma.rn.f32    %f7108, %f7108, 0.9999, 0.01;
	// end inline asm
	// begin inline asm
	fma.rn.f64    %fd7106, %fd7106, 0.9999, 0.01;
	// end inline asm
	// begin inline asm
	fma.rn.f64    %fd7108, %fd7108, 0.9999, 0.01;
	// end inline asm
	// begin inline asm
	fma.rn.f32    %f7106, %f7106, 0.9999, 0.01;
	// end inline asm
	// begin inline asm
	fma.rn.f32    %f7108, %f7108, 0.9999, 0.01;
	// end inline asm
	// begin inline asm
	fma.rn.f64    %fd7106, %fd7106, 0.9999, 0.01;
	// end inline asm
	// begin inline asm
	fma.rn.f64    %fd7108, %fd7108, 0.9999, 0.01;
	// end inline asm
	// begin inline asm
	fma.rn.f32    %f7106, %f7106, 0.9999, 0.01;
	// end inline asm
	// begin inline asm
	fma.rn.f32    %f7108, %f7108, 0.9999, 0.01;
	// end inline asm
	// begin inline asm
	fma.rn.f64    %fd7106, %fd7106, 0.9999, 0.01;
	// end inline asm
	// begin inline asm
	fma.rn.f64    %fd7108, %fd7108, 0.9999, 0.01;
	// end inline asm
	// begin inline asm
	fma.rn.f32    %f7106, %f7106, 0.9999, 0.01;
	// end inline asm
	// begin inline asm
	fma.rn.f32    %f7108, %f7108, 0.9999, 0.01;
	// end inline asm
	// begin inline asm
	fma.rn.f64    %fd7106, %fd7106, 0.9999, 0.01;
	// end inline asm
	// begin inline asm
	fma.rn.f64    %fd7108, %fd7108, 0.9999, 0.01;
	// end inline asm
	// begin inline asm
	fma.rn.f32    %f7106, %f7106, 0.9999, 0.01;
	// end inline asm
	// begin inline asm
	fma.rn.f32    %f7108, %f7108, 0.9999, 0.01;
	// end inline asm
	// begin inline asm
	fma.rn.f64    %fd7106, %fd7106, 0.9999, 0.01;
	// end inline asm
	// begin inline asm
	fma.rn.f64    %fd7108, %fd7108, 0.9999, 0.01;
	// end inline asm
	// begin inline asm
	fma.rn.f32    %f7106, %f7106, 0.9999, 0.01;
	// end inline asm
	// begin inline asm
	fma.rn.f32    %f7108, %f7108, 0.9999, 0.01;
	// end inline asm
	// begin inline asm
	fma.rn.f64    %fd7106, %fd7106, 0.9999, 0.01;
	// end inline asm
	// begin inline asm
	fma.rn.f64    %fd7108, %fd7108, 0.9999, 0.01;
	// end inline asm
	// begin inline asm
	fma.rn.f32    %f7106, %f7106, 0.9999, 0.01;
	// end inline asm
	// begin inline asm
	fma.rn.f32    %f7108, %f7108, 0.9999, 0.01;
	// end inline asm
	// begin inline asm
	fma.rn.f64    %fd7106, %fd7106, 0.9999, 0.01;
	// end inline asm
	// begin inline asm
	fma.rn.f64    %fd7108, %fd7108, 0.9999, 0.01;
	// end inline asm
	// begin inline asm
	fma.rn.f32    %f7106, %f7106, 0.9999, 0.01;
	// end inline asm
	// begin inline asm
	fma.rn.f32    %f7108, %f7108, 0.9999, 0.01;
	// end inline asm
	// begin inline asm
	fma.rn.f64    %fd7106, %fd7106, 0.9999, 0.01;
	// end inline asm
	// begin inline asm
	fma.rn.f64    %fd7108, %fd7108, 0.9999, 0.01;
	// end inline asm
	// begin inline asm
	fma.rn.f32    %f7106, %f7106, 0.9999, 0.01;
	// end inline asm
	// begin inline asm
	fma.rn.f32    %f7108, %f7108, 0.9999, 0.01;
	// end inline asm
	// begin inline asm
	fma.rn.f64    %fd7106, %fd7106, 0.9999, 0.01;
	// end inline asm
	// begin inline asm
	fma.rn.f64    %fd7108, %fd7108, 0.9999, 0.01;
	// end inline asm
	// begin inline asm
	fma.rn.f32    %f7106, %f7106, 0.9999, 0.01;
	// end inline asm
	// begin inline asm
	fma.rn.f32    %f7108, %f7108, 0.9999, 0.01;
	// end inline asm
	// begin inline asm
	fma.rn.f64    %fd7106, %fd7106, 0.9999, 0.01;
	// end inline asm
	// begin inline asm
	fma.rn.f64    %fd7108, %fd7108, 0.9999, 0.01;
	// end inline asm
	// begin inline asm
	fma.rn.f32    %f7106, %f7106, 0.9999, 0.01;
	// end inline asm
	// begin inline asm
	fma.rn.f32    %f7108, %f7108, 0.9999, 0.01;
	// end inline asm
	// begin inline asm
	fma.rn.f64    %fd7106, %fd7106, 0.9999, 0.01;
	// end inline asm
	// begin inline asm
	fma.rn.f64    %fd7108, %fd7108, 0.9999, 0.01;
	// end inline asm
	// begin inline asm
	fma.rn.f32    %f7106, %f7106, 0.9999, 0.01;
	// end inline asm
	// begin inline asm
	fma.rn.f32    %f7108, %f7108, 0.9999, 0.01;
	// end inline asm
	// begin inline asm
	fma.rn.f64    %fd7106, %fd7106, 0.9999, 0.01;
	// end inline asm
	// begin inline asm
	fma.rn.f64    %fd7108, %fd7108, 0.9999, 0.01;
	// end inline asm
	// begin inline asm
	fma.rn.f32    %f7106, %f7106, 0.9999, 0.01;
	// end inline asm
	// begin inline asm
	fma.rn.f32    %f7108, %f7108, 0.9999, 0.01;
	// end inline asm
	// begin inline asm
	fma.rn.f64    %fd7106, %fd7106, 0.9999, 0.01;
	// end inline asm
	// begin inline asm
	fma.rn.f64    %fd7108, %fd7108, 0.9999, 0.01;
	// end inline asm
	// begin inline asm
	fma.rn.f32    %f7106, %f7106, 0.9999, 0.01;
	// end inline asm
	// begin inline asm
	fma.rn.f32    %f7108, %f7108, 0.9999, 0.01;
	// end inline asm
	// begin inline asm
	fma.rn.f64    %fd7106, %fd7106, 0.9999, 0.01;
	// end inline asm
	// begin inline asm
	fma.rn.f64    %fd7108, %fd7108, 0.9999, 0.01;
	// end inline asm
	// begin inline asm
	fma.rn.f32    %f7106, %f7106, 0.9999, 0.01;
	// end inline asm
	// begin inline asm
	fma.rn.f32    %f7108, %f7108, 0.9999, 0.01;
	// end inline asm
	// begin inline asm
	fma.rn.f64    %fd7106, %fd7106, 0.9999, 0.01;
	// end inline asm
	// begin inline asm
	fma.rn.f64    %fd7108, %fd7108, 0.9999, 0.01;
	// end inline asm
	// begin inline asm
	fma.rn.f32    %f7106, %f7106, 0.9999, 0.01;
	// end inline asm
	// begin inline asm
	fma.rn.f32    %f7108, %f7108, 0.9999, 0.01;
	// end inline asm
	// begin inline asm
	fma.rn.f64    %fd7106, %fd7106, 0.9999, 0.01;
	// end inline asm
	// begin inline asm
	fma.rn.f64    %fd7108, %fd7108, 0.9999, 0.01;
	// end inline asm
	// begin inline asm
	fma.rn.f32    %f7106, %f7106, 0.9999, 0.01;
	// end inline asm
	// begin inline asm
	fma.rn.f32    %f7108, %f7108, 0.9999, 0.01;
	// end inline asm
	// begin inline asm
	fma.rn.f64    %fd7106, %fd7106, 0.9999, 0.01;
	// end inline asm
	// begin inline asm
	fma.rn.f64    %fd7108, %fd7108, 0.9999, 0.01;
	// end inline asm
	// begin inline asm
	fma.rn.f32    %f7106, %f7106, 0.9999, 0.01;
	// end inline asm
	// begin inline asm
	fma.rn.f32    %f7108, %f7108, 0.9999, 0.01;
	// end inline asm
	// begin inline asm
	fma.rn.f64    %fd7106, %fd7106, 0.9999, 0.01;
	// end inline asm
	// begin inline asm
	fma.rn.f64    %fd7108, %fd7108, 0.9999, 0.01;
	// end inline asm
	// begin inline asm
	fma.rn.f32    %f7106, %f7106, 0.9999, 0.01;
	// end inline asm
	// begin inline asm
	fma.rn.f32    %f7108, %f7108, 0.9999, 0.01;
	// end inline asm
	// begin inline asm
	fma.rn.f64    %fd7106, %fd7106, 0.9999, 0.01;
	// end inline asm
	// begin inline asm
	fma.rn.f64    %fd7108, %fd7108, 0.9999, 0.01;
	// end inline asm
	// begin inline asm
	fma.rn.f32    %f7106, %f7106, 0.9999, 0.01;
	// end inline asm
	// begin inline asm
	fma.rn.f32    %f7108, %f7108, 0.9999, 0.01;
	// end inline asm
	// begin inline asm
	fma.rn.f64    %fd7106, %fd7106, 0.9999, 0.01;
	// end inline asm
	// begin inline asm
	fma.rn.f64    %fd7108, %fd7108, 0.9999, 0.01;
	// end inline asm
	// begin inline asm
	fma.rn.f32    %f7106, %f7106, 0.9999, 0.01;
	// end inline asm
	// begin inline asm
	fma.rn.f32    %f7108, %f7108, 0.9999, 0.01;
	// end inline asm
	// begin inline asm
	fma.rn.f64    %fd7106, %fd7106, 0.9999, 0.01;
	// end inline asm
	// begin inline asm
	fma.rn.f64    %fd7108, %fd7108, 0.9999, 0.01;
	// end inline asm
	// begin inline asm
	fma.rn.f32    %f7106, %f7106, 0.9999, 0.01;
	// end inline asm
	// begin inline asm
	fma.rn.f32    %f7108, %f7108, 0.9999, 0.01;
	// end inline asm
	// begin inline asm
	fma.rn.f64    %fd7106, %fd7106, 0.9999, 0.01;
	// end inline asm
	// begin inline asm
	fma.rn.f64    %fd7108, %fd7108, 0.9999, 0.01;
	// end inline asm
	// begin inline asm
	fma.rn.f32    %f7106, %f7106, 0.9999, 0.01;
	// end inline asm
	// begin inline asm
	fma.rn.f32    %f7108, %f7108, 0.9999, 0.01;
	// end inline asm
	// begin inline asm
	fma.rn.f64    %fd7106, %fd7106, 0.9999, 0.01;
	// end inline asm
	// begin inline asm
	fma.rn.f64    %fd7108, %fd7108, 0.9999, 0.01;
	// end inline asm
	// begin inline asm
	fma.rn.f32    %f7106, %f7106, 0.9999, 0.01;
	// end inline asm
	// begin inline asm
	fma.rn.f32    %f7108, %f7108, 0.9999, 0.01;
	// end inline asm
	// begin inline asm
	fma.rn.f64    %fd7106, %fd7106, 0.9999, 0.01;
	// end inline asm
	// begin inline asm
	fma.rn.f64    %fd7108, %fd7108, 0.9999, 0.01;
	// end inline asm
	// begin inline asm
	fma.rn.f32    %f7106, %f7106, 0.9999, 0.01;
	// end inline asm
	// begin inline asm
	fma.rn.f32    %f7108, %f7108, 0.9999, 0.01;
	// end inline asm
	// begin inline asm
	fma.rn.f64    %fd7106, %fd7106, 0.9999, 0.01;
	// end inline asm
	// begin inline asm
	fma.rn.f64    %fd7108, %fd7108, 0.9999, 0.01;
	// end inline asm
	// begin inline asm
	fma.rn.f32    %f7106, %f7106, 0.9999, 0.01;
	// end inline asm
	// begin inline asm
	fma.rn.f32    %f7108, %f7108, 0.9999, 0.01;
	// end inline asm
	// begin inline asm
	fma.rn.f64    %fd7106, %fd7106, 0.9999, 0.01;
	// end inline asm
	// begin inline asm
	fma.rn.f64    %fd7108, %fd7108, 0.9999, 0.01;
	// end inline asm
	// begin inline asm
	fma.rn.f32    %f7106, %f7106, 0.9999, 0.01;
	// end inline asm
	// begin inline asm
	fma.rn.f32    %f7108, %f7108, 0.9999, 0.01;
	// end inline asm
	// begin inline asm
	fma.rn.f64    %fd7106, %fd7106, 0.9999, 0.01;
	// end inline asm
	// begin inline asm
	fma.rn.f64    %fd7108, %fd7108, 0.9999, 0.01;
	// end inline asm
	// begin inline asm
	fma.rn.f32    %f7106, %f7106, 0.9999, 0.01;
	// end inline asm
	// begin inline asm
	fma.rn.f32    %f7108, %f7108, 0.9999, 0.01;
	// end inline asm
	// begin inline asm
	fma.rn.f64    %fd7106, %fd7106, 0.9999, 0.01;
	// end inline asm
	// begin inline asm
	fma.rn.f64    %fd7108, %fd7108, 0.9999, 0.01;
	// end inline asm
	// begin inline asm
	fma.rn.f32    %f7106, %f7106, 0.9999, 0.01;
	// end inline asm
	// begin inline asm
	fma.rn.f32    %f7108, %f7108, 0.9999, 0.01;
	// end inline asm
	// begin inline asm
	fma.rn.f64    %fd7106, %fd7106, 0.9999, 0.01;
	// end inline asm
	// begin inline asm
	fma.rn.f64    %fd7108, %fd7108, 0.9999, 0.01;
	// end inline asm
	// begin inline asm
	fma.rn.f32    %f7106, %f7106, 0.9999, 0.01;
	// end inline asm
	// begin inline asm
	fma.rn.f32    %f7108, %f7108, 0.9999, 0.01;
	// end inline asm
	// begin inline asm
	fma.rn.f64    %fd7106, %fd7106, 0.9999, 0.01;
	// end inline asm
	// begin inline asm
	fma.rn.f64    %fd7108, %fd7108, 0.9999, 0.01;
	// end inline asm
	// begin inline asm
	fma.rn.f32    %f7106, %f7106, 0.9999, 0.01;
	// end inline asm
	// begin inline asm
	fma.rn.f32    %f7108, %f7108, 0.9999, 0.01;
	// end inline asm
	// begin inline asm
	fma.rn.f64    %fd7106, %fd7106, 0.9999, 0.01;
	// end inline asm
	// begin inline asm
	fma.rn.f64    %fd7108, %fd7108, 0.9999, 0.01;
	// end inline asm
	// begin inline asm
	fma.rn.f32    %f7106, %f7106, 0.9999, 0.01;
	// end inline asm
	// begin inline asm
	fma.rn.f32    %f7108, %f7108, 0.9999, 0.01;
	// end inline asm
	// begin inline asm
	fma.rn.f64    %fd7106, %fd7106, 0.9999, 0.01;
	// end inline asm
	// begin inline asm
	fma.rn.f64    %fd7108, %fd7108, 0.9999, 0.01;
	// end inline asm
	// begin inline asm
	fma.rn.f32    %f7106, %f7106, 0.9999, 0.01;
	// end inline asm
	// begin inline asm
	fma.rn.f32    %f7108, %f7108, 0.9999, 0.01;
	// end inline asm
	// begin inline asm
	fma.rn.f64    %fd7106, %fd7106, 0.9999, 0.01;
	// end inline asm
	// begin inline asm
	fma.rn.f64    %fd7108, %fd7108, 0.9999, 0.01;
	// end inline asm
	// begin inline asm
	fma.rn.f32    %f7106, %f7106, 0.9999, 0.01;
	// end inline asm
	// begin inline asm
	fma.rn.f32    %f7108, %f7108, 0.9999, 0.01;
	// end inline asm
	// begin inline asm
	fma.rn.f64    %fd7106, %fd7106, 0.9999, 0.01;
	// end inline asm
	// begin inline asm
	fma.rn.f64    %fd7108, %fd7108, 0.9999, 0.01;
	// end inline asm
	// begin inline asm
	fma.rn.f32    %f7106, %f7106, 0.9999, 0.01;
	// end inline asm
	// begin inline asm
	fma.rn.f32    %f7108, %f7108, 0.9999, 0.01;
	// end inline asm
	// begin inline asm
	fma.rn.f64    %fd7106, %fd7106, 0.9999, 0.01;
	// end inline asm
	// begin inline asm
	fma.rn.f64    %fd7108, %fd7108, 0.9999, 0.01;
	// end inline asm
	// begin inline asm
	fma.rn.f32    %f7106, %f7106, 0.9999, 0.01;
	// end inline asm
	// begin inline asm
	fma.rn.f32    %f7108, %f7108, 0.9999, 0.01;
	// end inline asm
	// begin inline asm
	fma.rn.f64    %fd7106, %fd7106, 0.9999, 0.01;
	// end inline asm
	// begin inline asm
	fma.rn.f64    %fd7108, %fd7108, 0.9999, 0.01;
	// end inline asm
	// begin inline asm
	fma.rn.f32    %f7106, %f7106, 0.9999, 0.01;
	// end inline asm
	// begin inline asm
	fma.rn.f32    %f7108, %f7108, 0.9999, 0.01;
	// end inline asm
	// begin inline asm
	fma.rn.f64    %fd7106, %fd7106, 0.9999, 0.01;
	// end inline asm
	// begin inline asm
	fma.rn.f64    %fd7108, %fd7108, 0.9999, 0.01;
	// end inline asm
	// begin inline asm
	fma.rn.f32    %f7106, %f7106, 0.9999, 0.01;
	// end inline asm
	// begin inline asm
	fma.rn.f32    %f7108, %f7108, 0.9999, 0.01;
	// end inline asm
	// begin inline asm
	fma.rn.f64    %fd7106, %fd7106, 0.9999, 0.01;
	// end inline asm
	// begin inline asm
	fma.rn.f64    %fd7108, %fd7108, 0.9999, 0.01;
	// end inline asm
	// begin inline asm
	fma.rn.f32    %f7106, %f7106, 0.9999, 0.01;
	// end inline asm
	// begin inline asm
	fma.rn.f32    %f7108, %f7108, 0.9999, 0.01;
	// end inline asm
	// begin inline asm
	fma.rn.f64    %fd7106, %fd7106, 0.9999, 0.01;
	// end inline asm
	// begin inline asm
	fma.rn.f64    %fd7108, %fd7108, 0.9999, 0.01;
	// end inline asm
	// begin inline asm
	fma.rn.f32    %f7106, %f7106, 0.9999, 0.01;
	// end inline asm
	// begin inline asm
	fma.rn.f32    %f7108, %f7108, 0.9999, 0.01;
	// end inline asm
	// begin inline asm
	fma.rn.f64    %fd7106, %fd7106, 0.9999, 0.01;
	// end inline asm
	// begin inline asm
	fma.rn.f64    %fd7108, %fd7108, 0.9999, 0.01;
	// end inline asm
	// begin inline asm
	fma.rn.f32    %f7106, %f7106, 0.9999, 0.01;
	// end inline asm
	// begin inline asm
	fma.rn.f32    %f7108, %f7108, 0.9999, 0.01;
	// end inline asm
	// begin inline asm
	fma.rn.f64    %fd7106, %fd7106, 0.9999, 0.01;
	// end inline asm
	// begin inline asm
	fma.rn.f64    %fd7108, %fd7108, 0.9999, 0.01;
	// end inline asm
	// begin inline asm
	fma.rn.f32    %f7106, %f7106, 0.9999, 0.01;
	// end inline asm
	// begin inline asm
	fma.rn.f32    %f7108, %f7108, 0.9999, 0.01;
	// end inline asm
	// begin inline asm
	fma.rn.f64    %fd7106, %fd7106, 0.9999, 0.01;
	// end inline asm
	// begin inline asm
	fma.rn.f64    %fd7108, %fd7108, 0.9999, 0.01;
	// end inline asm
	// begin inline asm
	fma.rn.f32    %f7106, %f7106, 0.9999, 0.01;
	// end inline asm
	// begin inline asm
	fma.rn.f32    %f7108, %f7108, 0.9999, 0.01;
	// end inline asm
	// begin inline asm
	fma.rn.f64    %fd7106, %fd7106, 0.9999, 0.01;
	// end inline asm
	// begin inline asm
	fma.rn.f64    %fd7108, %fd7108, 0.9999, 0.01;
	// end inline asm
	// begin inline asm
	fma.rn.f32    %f7106, %f7106, 0.9999, 0.01;
	// end inline asm
	// begin inline asm
	fma.rn.f32    %f7108, %f7108, 0.9999, 0.01;
	// end inline asm
	// begin inline asm
	fma.rn.f64    %fd7106, %fd7106, 0.9999, 0.01;
	// end inline asm
	// begin inline asm
	fma.rn.f64    %fd7108, %fd7108, 0.9999, 0.01;
	// end inline asm
	// begin inline asm
	fma.rn.f32    %f7106, %f7106, 0.9999, 0.01;
	// end inline asm
	// begin inline asm
	fma.rn.f32    %f7108, %f7108, 0.9999, 0.01;
	// end inline asm
	// begin inline asm
	fma.rn.f64    %fd7106, %fd7106, 0.9999, 0.01;
	// end inline asm
	// begin inline asm
	fma.rn.f64    %fd7108, %fd7108, 0.9999, 0.01;
	// end inline asm
	// begin inline asm
	fma.rn.f32    %f7106, %f7106, 0.9999, 0.01;
	// end inline asm
	// begin inline asm
	fma.rn.f32    %f7108, %f7108, 0.9999, 0.01;
	// end inline asm
	// begin inline asm
	fma.rn.f64    %fd7106, %fd7106, 0.9999, 0.01;
	// end inline asm
	// begin inline asm
	fma.rn.f64    %fd7108, %fd7108, 0.9999, 0.01;
	// end inline asm
	// begin inline asm
	fma.rn.f32    %f7106, %f7106, 0.9999, 0.01;
	// end inline asm
	// begin inline asm
	fma.rn.f32    %f7108, %f7108, 0.9999, 0.01;
	// end inline asm
	// begin inline asm
	fma.rn.f64    %fd7106, %fd7106, 0.9999, 0.01;
	// end inline asm
	// begin inline asm
	fma.rn.f64    %fd7108, %fd7108, 0.9999, 0.01;
	// end inline asm
	// begin inline asm
	fma.rn.f32    %f7106, %f7106, 0.9999, 0.01;
	// end inline asm
	// begin inline asm
	fma.rn.f32    %f7108, %f7108, 0.9999, 0.01;
	// end inline asm
	// begin inline asm
	fma.rn.f64    %fd7106, %fd7106, 0.9999, 0.01;
	// end inline asm
	// begin inline asm
	fma.rn.f64    %fd7108, %fd7108, 0.9999, 0.01;
	// end inline asm
	// begin inline asm
	fma.rn.f32    %f7106, %f7106, 0.9999, 0.01;
	// end inline asm
	// begin inline asm
	fma.rn.f32    %f7108, %f7108, 0.9999, 0.01;
	// end inline asm
	// begin inline asm
	fma.rn.f64    %fd7106, %fd7106, 0.9999, 0.01;
	// end inline asm
	// begin inline asm
	fma.rn.f64    %fd7108, %fd7108, 0.9999, 0.01;
	// end inline asm
	// begin inline asm
	fma.rn.f32    %f7106, %f7106, 0.9999, 0.01;
	// end inline asm
	// begin inline asm
	fma.rn.f32    %f7108, %f7108, 0.9999, 0.01;
	// end inline asm
	// begin inline asm
	fma.rn.f64    %fd7106, %fd7106, 0.9999, 0.01;
	// end inline asm
	// begin inline asm
	fma.rn.f64    %fd7108, %fd7108, 0.9999, 0.01;
	// end inline asm
	// begin inline asm
	fma.rn.f32    %f7106, %f7106, 0.9999, 0.01;
	// end inline asm
	// begin inline asm
	fma.rn.f32    %f7108, %f7108, 0.9999, 0.01;
	// end inline asm
	// begin inline asm
	fma.rn.f64    %fd7106, %fd7106, 0.9999, 0.01;
	// end inline asm
	// begin inline asm
	fma.rn.f64    %fd7108, %fd7108, 0.9999, 0.01;
	// end inline asm
	// begin inline asm
	fma.rn.f32    %f7106, %f7106, 0.9999, 0.01;
	// end inline asm
	// begin inline asm
	fma.rn.f32    %f7108, %f7108, 0.9999, 0.01;
	// end inline asm
	// begin inline asm
	fma.rn.f64    %fd7106, %fd7106, 0.9999, 0.01;
	// end inline asm
	// begin inline asm
	fma.rn.f64    %fd7108, %fd7108, 0.9999, 0.01;
	// end inline asm
	// begin inline asm
	fma.rn.f32    %f7106, %f7106, 0.9999, 0.01;
	// end inline asm
	// begin inline asm
	fma.rn.f32    %f7108, %f7108, 0.9999, 0.01;
	// end inline asm
	// begin inline asm
	fma.rn.f64    %fd7106, %fd7106, 0.9999, 0.01;
	// end inline asm
	// begin inline asm
	fma.rn.f64    %fd7108, %fd7108, 0.9999, 0.01;
	// end inline asm
	// begin inline asm
	fma.rn.f32    %f7106, %f7106, 0.9999, 0.01;
	// end inline asm
	// begin inline asm
	fma.rn.f32    %f7108, %f7108, 0.9999, 0.01;
	// end inline asm
	// begin inline asm
	fma.rn.f64    %fd7106, %fd7106, 0.9999, 0.01;
	// end inline asm
	// begin inline asm
	fma.rn.f64    %fd7108, %fd7108, 0.9999, 0.01;
	// end inline asm
	// begin inline asm
	fma.rn.f32    %f7106, %f7106, 0.9999, 0.01;
	// end inline asm
	// begin inline asm
	fma.rn.f32    %f7108, %f7108, 0.9999, 0.01;
	// end inline asm
	// begin inline asm
	fma.rn.f64    %fd7106, %fd7106, 0.9999, 0.01;
	// end inline asm
	// begin inline asm
	fma.rn.f64    %fd7108, %fd7108, 0.9999, 0.01;
	// end inline asm
	// begin inline asm
	fma.rn.f32    %f7106, %f7106, 0.9999, 0.01;
	// end inline asm
	// begin inline asm
	fma.rn.f32    %f7108, %f7108, 0.9999, 0.01;
	// end inline asm
	// begin inline asm
	fma.rn.f64    %fd7106, %fd7106, 0.9999, 0.01;
	// end inline asm
	// begin inline asm
	fma.rn.f64    %fd7108, %fd7108, 0.9999, 0.01;
	// end inline asm
	// begin inline asm
	fma.rn.f32    %f7106, %f7106, 0.9999, 0.01;
	// end inline asm
	// begin inline asm
	fma.rn.f32    %f7108, %f7108, 0.9999, 0.01;
	// end inline asm
	// begin inline asm
	fma.rn.f64    %fd7106, %fd7106, 0.9999, 0.01;
	// end inline asm
	// begin inline asm
	fma.rn.f64    %fd7108, %fd7108, 0.9999, 0.01;
	// end inline asm
	// begin inline asm
	fma.rn.f32    %f7106, %f7106, 0.9999, 0.01;
	// end inline asm
	// begin inline asm
	fma.rn.f32    %f7108, %f7108, 0.9999, 0.01;
	// end inline asm
	// begin inline asm
	fma.rn.f64    %fd7106, %fd7106, 0.9999, 0.01;
	// end inline asm
	// begin inline asm
	fma.rn.f64    %fd7108, %fd7108, 0.9999, 0.01;
	// end inline asm
	// begin inline asm
	fma.rn.f32    %f7106, %f7106, 0.9999, 0.01;
	// end inline asm
	// begin inline asm
	fma.rn.f32    %f7108, %f7108, 0.9999, 0.01;
	// end inline asm
	// begin inline asm
	fma.rn.f64    %fd7106, %fd7106, 0.9999, 0.01;
	// end inline asm
	// begin inline asm
	fma.rn.f64    %fd7108, %fd7108, 0.9999, 0.01;
	// end inline asm
	// begin inline asm
	fma.rn.f32    %f7106, %f7106, 0.9999, 0.01;
	// end inline asm
	// begin inline asm
	fma.rn.f32    %f7108, %f7108, 0.9999, 0.01;
	// end inline asm
	// begin inline asm
	fma.rn.f64    %fd7106, %fd7106, 0.9999, 0.01;
	// end inline asm
	// begin inline asm
	fma.rn.f64    %fd7108, %fd7108, 0.9999, 0.01;
	// end inline asm
	// begin inline asm
	fma.rn.f32    %f7106, %f7106, 0.9999, 0.01;
	// end inline asm
	// begin inline asm
	fma.rn.f32    %f7108, %f7108, 0.9999, 0.01;
	// end inline asm
	// begin inline asm
	fma.rn.f64    %fd7106, %fd7106, 0.9999, 0.01;
	// end inline asm
	// begin inline asm
	fma.rn.f64    %fd7108, %fd7108, 0.9999, 0.01;
	// end inline asm
	// begin inline asm
	fma.rn.f32    %f7106, %f7106, 0.9999, 0.01;
	// end inline asm
	// begin inline asm
	fma.rn.f32    %f7108, %f7108, 0.9999, 0.01;
	// end inline asm
	// begin inline asm
	fma.rn.f64    %fd7106, %fd7106, 0.9999, 0.01;
	// end inline asm
	// begin inline asm
	fma.rn.f64    %fd7108, %fd7108, 0.9999, 0.01;
	// end inline asm
	// begin inline asm
	fma.rn.f32    %f7106, %f7106, 0.9999, 0.01;
	// end inline asm
	// begin inline asm
	fma.rn.f32    %f7108, %f7108, 0.9999, 0.01;
	// end inline asm
	// begin inline asm
	fma.rn.f64    %fd7106, %fd7106, 0.9999, 0.01;
	// end inline asm
	// begin inline asm
	fma.rn.f64    %fd7108, %fd7108, 0.9999, 0.01;
	// end inline asm
	// begin inline asm
	fma.rn.f32    %f7106, %f7106, 0.9999, 0.01;
	// end inline asm
	// begin inline asm
	fma.rn.f32    %f7108, %f7108, 0.9999, 0.01;
	// end inline asm
	// begin inline asm
	fma.rn.f64    %fd7106, %fd7106, 0.9999, 0.01;
	// end inline asm
	// begin inline asm
	fma.rn.f64    %fd7108, %fd7108, 0.9999, 0.01;
	// end inline asm
	// begin inline asm
	fma.rn.f32    %f7106, %f7106, 0.9999, 0.01;
	// end inline asm
	// begin inline asm
	fma.rn.f32    %f7108, %f7108, 0.9999, 0.01;
	// end inline asm
	// begin inline asm
	fma.rn.f64    %fd7106, %fd7106, 0.9999, 0.01;
	// end inline asm
	// begin inline asm
	fma.rn.f64    %fd7108, %fd7108, 0.9999, 0.01;
	// end inline asm
	// begin inline asm
	fma.rn.f32    %f7106, %f7106, 0.9999, 0.01;
	// end inline asm
	// begin inline asm
	fma.rn.f32    %f7108, %f7108, 0.9999, 0.01;
	// end inline asm
	// begin inline asm
	fma.rn.f64    %fd7106, %fd7106, 0.9999, 0.01;
	// end inline asm
	// begin inline asm
	fma.rn.f64    %fd7108, %fd7108, 0.9999, 0.01;
	// end inline asm
	// begin inline asm
	fma.rn.f32    %f7106, %f7106, 0.9999, 0.01;
	// end inline asm
	// begin inline asm
	fma.rn.f32    %f7108, %f7108, 0.9999, 0.01;
	// end inline asm
	// begin inline asm
	fma.rn.f64    %fd7106, %fd7106, 0.9999, 0.01;
	// end inline asm
	// begin inline asm
	fma.rn.f64    %fd7108, %fd7108, 0.9999, 0.01;
	// end inline asm
	// begin inline asm
	fma.rn.f32    %f7106, %f7106, 0.9999, 0.01;
	// end inline asm
	// begin inline asm
	fma.rn.f32    %f7108, %f7108, 0.9999, 0.01;
	// end inline asm
	// begin inline asm
	fma.rn.f64    %fd7106, %fd7106, 0.9999, 0.01;
	// end inline asm
	// begin inline asm
	fma.rn.f64    %fd7108, %fd7108, 0.9999, 0.01;
	// end inline asm
	// begin inline asm
	fma.rn.f32    %f7106, %f7106, 0.9999, 0.01;
	// end inline asm
	// begin inline asm
	fma.rn.f32    %f7108, %f7108, 0.9999, 0.01;
	// end inline asm
	// begin inline asm
	fma.rn.f64    %fd7106, %fd7106, 0.9999, 0.01;
	// end inline asm
	// begin inline asm
	fma.rn.f64    %fd7108, %fd7108, 0.9999, 0.01;
	// end inline asm
	// begin inline asm
	fma.rn.f32    %f7106, %f7106, 0.9999, 0.01;
	// end inline asm
	// begin inline asm
	fma.rn.f32    %f7108, %f7108, 0.9999, 0.01;
	// end inline asm
	// begin inline asm
	fma.rn.f64    %fd7106, %fd7106, 0.9999, 0.01;
	// end inline asm
	// begin inline asm
	fma.rn.f64    %fd7108, %fd7108, 0.9999, 0.01;
	// end inline asm
	// begin inline asm
	fma.rn.f32    %f7106, %f7106, 0.9999, 0.01;
	// end inline asm
	// begin inline asm
	fma.rn.f32    %f7108, %f7108, 0.9999, 0.01;
	// end inline asm
	// begin inline asm
	fma.rn.f64    %fd7106, %fd7106, 0.9999, 0.01;
	// end inline asm
	// begin inline asm
	fma.rn.f64    %fd7108, %fd7108, 0.9999, 0.01;
	// end inline asm
	// begin inline asm
	fma.rn.f32    %f7106, %f7106, 0.9999, 0.01;
	// end inline asm
	// begin inline asm
	fma.rn.f32    %f7108, %f7108, 0.9999, 0.01;
	// end inline asm
	// begin inline asm
	fma.rn.f64    %fd7106, %fd7106, 0.9999, 0.01;
	// end inline asm
	// begin inline asm
	fma.rn.f64    %fd7108, %fd7108, 0.9999, 0.01;
	// end inline asm
	// begin inline asm
	fma.rn.f32    %f7106, %f7106, 0.9999, 0.01;
	// end inline asm
	// begin inline asm
	fma.rn.f32    %f7108, %f7108, 0.9999, 0.01;
	// end inline asm
	// begin inline asm
	fma.rn.f64    %fd7106, %fd7106, 0.9999, 0.01;
	// end inline asm
	// begin inline asm
	fma.rn.f64    %fd7108, %fd7108, 0.9999, 0.01;
	// end inline asm
	// begin inline asm
	fma.rn.f32    %f7106, %f7106, 0.9999, 0.01;
	// end inline asm
	// begin inline asm
	fma.rn.f32    %f7108, %f7108, 0.9999, 0.01;
	// end inline asm
	// begin inline asm
	fma.rn.f64    %fd7106, %fd7106, 0.9999, 0.01;
	// end inline asm
	// begin inline asm
	fma.rn.f64    %fd7108, %fd7108, 0.9999, 0.01;
	// end inline asm
	// begin inline asm
	fma.rn.f32    %f7106, %f7106, 0.9999, 0.01;
	// end inline asm
	// begin inline asm
	fma.rn.f32    %f7108, %f7108, 0.9999, 0.01;
	// end inline asm
	// begin inline asm
	fma.rn.f64    %fd7106, %fd7106, 0.9999, 0.01;
	// end inline asm
	// begin inline asm
	fma.rn.f64    %fd7108, %fd7108, 0.9999, 0.01;
	// end inline asm
	// begin inline asm
	fma.rn.f32    %f7106, %f7106, 0.9999, 0.01;
	// end inline asm
	// begin inline asm
	fma.rn.f32    %f7108, %f7108, 0.9999, 0.01;
	// end inline asm
	// begin inline asm
	fma.rn.f64    %fd7106, %fd7106, 0.9999, 0.01;
	// end inline asm
	// begin inline asm
	fma.rn.f64    %fd7108, %fd7108, 0.9999, 0.01;
	// end inline asm
	// begin inline asm
	fma.rn.f32    %f7106, %f7106, 0.9999, 0.01;
	// end inline asm
	// begin inline asm
	fma.rn.f32    %f7108, %f7108, 0.9999, 0.01;
	// end inline asm
	// begin inline asm
	fma.rn.f64    %fd7106, %fd7106, 0.9999, 0.01;
	// end inline asm
	// begin inline asm
	fma.rn.f64    %fd7108, %fd7108, 0.9999, 0.01;
	// end inline asm
	// begin inline asm
	fma.rn.f32    %f7106, %f7106, 0.9999, 0.01;
	// end inline asm
	// begin inline asm
	fma.rn.f32    %f7108, %f7108, 0.9999, 0.01;
	// end inline asm
	// begin inline asm
	fma.rn.f64    %fd7106, %fd7106, 0.9999, 0.01;
	// end inline asm
	// begin inline asm
	fma.rn.f64    %fd7108, %fd7108, 0.9999, 0.01;
	// end inline asm
	// begin inline asm
	fma.rn.f32    %f7106, %f7106, 0.9999, 0.01;
	// end inline asm
	// begin inline asm
	fma.rn.f32    %f7108, %f7108, 0.9999, 0.01;
	// end inline asm
	// begin inline asm
	fma.rn.f64    %fd7106, %fd7106, 0.9999, 0.01;
	// end inline asm
	// begin inline asm
	fma.rn.f64    %fd7108, %fd7108, 0.9999, 0.01;
	// end inline asm
	// begin inline asm
	fma.rn.f32    %f7106, %f7106, 0.9999, 0.01;
	// end inline asm
	// begin inline asm
	fma.rn.f32    %f7108, %f7108, 0.9999, 0.01;
	// end inline asm
	// begin inline asm
	fma.rn.f64    %fd7106, %fd7106, 0.9999, 0.01;
	// end inline asm
	// begin inline asm
	fma.rn.f64    %fd7108, %fd7108, 0.9999, 0.01;
	// end inline asm
	// begin inline asm
	fma.rn.f32    %f7106, %f7106, 0.9999, 0.01;
	// end inline asm
	// begin inline asm
	fma.rn.f32    %f7108, %f7108, 0.9999, 0.01;
	// end inline asm
	// begin inline asm
	fma.rn.f64    %fd7106, %fd7106, 0.9999, 0.01;
	// end inline asm
	// begin inline asm
	fma.rn.f64    %fd7108, %fd7108, 0.9999, 0.01;
	// end inline asm
	// begin inline asm
	fma.rn.f32    %f7106, %f7106, 0.9999, 0.01;
	// end inline asm
	// begin inline asm
	fma.rn.f32    %f7108, %f7108, 0.9999, 0.01;
	// end inline asm
	// begin inline asm
	fma.rn.f64    %fd7106, %fd7106, 0.9999, 0.01;
	// end inline asm
	// begin inline asm
	fma.rn.f64    %fd7108, %fd7108, 0.9999, 0.01;
	// end inline asm
	// begin inline asm
	fma.rn.f32    %f7106, %f7106, 0.9999, 0.01;
	// end inline asm
	// begin inline asm
	fma.rn.f32    %f7108, %f7108, 0.9999, 0.01;
	// end inline asm
	// begin inline asm
	fma.rn.f64    %fd7106, %fd7106, 0.9999, 0.01;
	// end inline asm
	// begin inline asm
	fma.rn.f64    %fd7108, %fd7108, 0.9999, 0.01;
	// end inline asm
	// begin inline asm
	fma.rn.f32    %f7106, %f7106, 0.9999, 0.01;
	// end inline asm
	// begin inline asm
	fma.rn.f32    %f7108, %f7108, 0.9999, 0.01;
	// end inline asm
	// begin inline asm
	fma.rn.f64    %fd7106, %fd7106, 0.9999, 0.01;
	// end inline asm
	// begin inline asm
	fma.rn.f64    %fd7108, %fd7108, 0.9999, 0.01;
	// end inline asm
	// begin inline asm
	fma.rn.f32    %f7106, %f7106, 0.9999, 0.01;
	// end inline asm
	// begin inline asm
	fma.rn.f32    %f7108, %f7108, 0.9999, 0.01;
	// end inline asm
	// begin inline asm
	fma.rn.f64    %fd7106, %fd7106, 0.9999, 0.01;
	// end inline asm
	// begin inline asm
	fma.rn.f64    %fd7108, %fd7108, 0.9999, 0.01;
	// end inline asm
	// begin inline asm
	fma.rn.f32    %f7106, %f7106, 0.9999, 0.01;
	// end inline asm
	// begin inline asm
	fma.rn.f32    %f7108, %f7108, 0.9999, 0.01;
	// end inline asm
	// begin inline asm
	fma.rn.f64    %fd7106, %fd7106, 0.9999, 0.01;
	// end inline asm
	// begin inline asm
	fma.rn.f64    %fd7108, %fd7108, 0.9999, 0.01;
	// end inline asm
	// begin inline asm
	fma.rn.f32    %f7106, %f7106, 0.9999, 0.01;
	// end inline asm
	// begin inline asm
	fma.rn.f32    %f7108, %f7108, 0.9999, 0.01;
	// end inline asm
	// begin inline asm
	fma.rn.f64    %fd7106, %fd7106, 0.9999, 0.01;
	// end inline asm
	// begin inline asm
	fma.rn.f64    %fd7108, %fd7108, 0.9999, 0.01;
	// end inline asm
	// begin inline asm
	fma.rn.f32    %f7106, %f7106, 0.9999, 0.01;
	// end inline asm
	// begin inline asm
	fma.rn.f32    %f7108, %f7108, 0.9999, 0.01;
	// end inline asm
	// begin inline asm
	fma.rn.f64    %fd7106, %fd7106, 0.9999, 0.01;
	// end inline asm
	// begin inline asm
	fma.rn.f64    %fd7108, %fd7108, 0.9999, 0.01;
	// end inline asm
	// begin inline asm
	fma.rn.f32    %f7106, %f7106, 0.9999, 0.01;
	// end inline asm
	// begin inline asm
	fma.rn.f32    %f7108, %f7108, 0.9999, 0.01;
	// end inline asm
	// begin inline asm
	fma.rn.f64    %fd7106, %fd7106, 0.9999, 0.01;
	// end inline asm
	// begin inline asm
	fma.rn.f64    %fd7108, %fd7108, 0.9999, 0.01;
	// end inline asm
	// begin inline asm
	fma.rn.f32    %f7106, %f7106, 0.9999, 0.01;
	// end inline asm
	// begin inline asm
	fma.rn.f32    %f7108, %f7108, 0.9999, 0.01;
	// end inline asm
	// begin inline asm
	fma.rn.f64    %fd7106, %fd7106, 0.9999, 0.01;
	// end inline asm
	// begin inline asm
	fma.rn.f64    %fd7108, %fd7108, 0.9999, 0.01;
	// end inline asm
	// begin inline asm
	fma.rn.f32    %f7106, %f7106, 0.9999, 0.01;
	// end inline asm
	// begin inline asm
	fma.rn.f32    %f7108, %f7108, 0.9999, 0.01;
	// end inline asm
	// begin inline asm
	fma.rn.f64    %fd7106, %fd7106, 0.9999, 0.01;
	// end inline asm
	// begin inline asm
	fma.rn.f64    %fd7108, %fd7108, 0.9999, 0.01;
	// end inline asm
	// begin inline asm
	fma.rn.f32    %f7106, %f7106, 0.9999, 0.01;
	// end inline asm
	// begin inline asm
	fma.rn.f32    %f7108, %f7108, 0.9999, 0.01;
	// end inline asm
	// begin inline asm
	fma.rn.f64    %fd7106, %fd7106, 0.9999, 0.01;
	// end inline asm
	// begin inline asm
	fma.rn.f64    %fd7108, %fd7108, 0.9999, 0.01;
	// end inline asm
	// begin inline asm
	fma.rn.f32    %f7106, %f7106, 0.9999, 0.01;
	// end inline asm
	// begin inline asm
	fma.rn.f32    %f7108, %f7108, 0.9999, 0.01;
	// end inline asm
	// begin inline asm
	fma.rn.f64    %fd7106, %fd7106, 0.9999, 0.01;
	// end inline asm
	// begin inline asm
	fma.rn.f64    %fd7108, %fd7108, 0.9999, 0.01;
	// end inline asm
	// begin inline asm
	fma.rn.f32    %f7106, %f7106, 0.9999, 0.01;
	// end inline asm
	// begin inline asm
	fma.rn.f32    %f7108, %f7108, 0.9999, 0.01;
	// end inline asm
	// begin inline asm
	fma.rn.f64    %fd7106, %fd7106, 0.9999, 0.01;
	// end inline asm
	// begin inline asm
	fma.rn.f64    %fd7108, %fd7108, 0.9999, 0.01;
	// end inline asm
	// begin inline asm
	fma.rn.f32    %f7106, %f7106, 0.9999, 0.01;
	// end inline asm
	// begin inline asm
	fma.rn.f32    %f7108, %f7108, 0.9999, 0.01;
	// end inline asm
	// begin inline asm
	fma.rn.f64    %fd7106, %fd7106, 0.9999, 0.01;
	// end inline asm
	// begin inline asm
	fma.rn.f64    %fd7108, %fd7108, 0.9999, 0.01;
	// end inline asm
	// begin inline asm
	fma.rn.f32    %f7106, %f7106, 0.9999, 0.01;
	// end inline asm
	// begin inline asm
	fma.rn.f32    %f7108, %f7108, 0.9999, 0.01;
	// end inline asm
	// begin inline asm
	fma.rn.f64    %fd7106, %fd7106, 0.9999, 0.01;
	// end inline asm
	// begin inline asm
	fma.rn.f64    %fd7108, %fd7108, 0.9999, 0.01;
	// end inline asm
	// begin inline asm
	fma.rn.f32    %f7106, %f7106, 0.9999, 0.01;
	// end inline asm
	// begin inline asm
	fma.rn.f32    %f7108, %f7108, 0.9999, 0.01;
	// end inline asm
	// begin inline asm
	fma.rn.f64    %fd7106, %fd7106, 0.9999, 0.01;
	// end inline asm
	// begin inline asm
	fma.rn.f64    %fd7108, %fd7108, 0.9999, 0.01;
	// end inline asm
	// begin inline asm
	fma.rn.f32    %f7106, %f7106, 0.9999, 0.01;
	// end inline asm
	// begin inline asm
	fma.rn.f32    %f7108, %f7108, 0.9999, 0.01;
	// end inline asm
	// begin inline asm
	fma.rn.f64    %fd7106, %fd7106, 0.9999, 0.01;
	// end inline asm
	// begin inline asm
	fma.rn.f64    %fd7108, %fd7108, 0.9999, 0.01;
	// end inline asm
	// begin inline asm
	fma.rn.f32    %f7106, %f7106, 0.9999, 0.01;
	// end inline asm
	// begin inline asm
	fma.rn.f32    %f7108, %f7108, 0.9999, 0.01;
	// end inline asm
	// begin inline asm
	fma.rn.f64    %fd7106, %fd7106, 0.9999, 0.01;
	// end inline asm
	// begin inline asm
	fma.rn.f64    %fd7108, %fd7108, 0.9999, 0.01;
	// end inline asm
	// begin inline asm
	fma.rn.f32    %f7106, %f7106, 0.9999, 0.01;
	// end inline asm
	// begin inline asm
	fma.rn.f32    %f7108, %f7108, 0.9999, 0.01;
	// end inline asm
	// begin inline asm
	fma.rn.f64    %fd7106, %fd7106, 0.9999, 0.01;
	// end inline asm
	// begin inline asm
	fma.rn.f64    %fd7108, %fd7108, 0.9999, 0.01;
	// end inline asm
	// begin inline asm
	fma.rn.f32    %f7106, %f7106, 0.9999, 0.01;
	// end inline asm
	// begin inline asm
	fma.rn.f32    %f7108, %f7108, 0.9999, 0.01;
	// end inline asm
	// begin inline asm
	fma.rn.f64    %fd7106, %fd7106, 0.9999, 0.01;
	// end inline asm
	// begin inline asm
	fma.rn.f64    %fd7108, %fd7108, 0.9999, 0.01;
	// end inline asm
	// begin inline asm
	fma.rn.f32    %f7106, %f7106, 0.9999, 0.01;
	// end inline asm
	// begin inline asm
	fma.rn.f32    %f7108, %f7108, 0.9999, 0.01;
	// end inline asm
	// begin inline asm
	fma.rn.f64    %fd7106, %fd7106, 0.9999, 0.01;
	// end inline asm
	// begin inline asm
	fma.rn.f64    %fd7108, %fd7108, 0.9999, 0.01;
	// end inline asm
	// begin inline asm
	fma.rn.f32    %f7106, %f7106, 0.9999, 0.01;
	// end inline asm
	// begin inline asm
	fma.rn.f32    %f7108, %f7108, 0.9999, 0.01;
	// end inline asm
	// begin inline asm
	fma.rn.f64    %fd7106, %fd7106, 0.9999, 0.01;
	// end inline asm
	// begin inline asm
	fma.rn.f64    %fd7108, %fd7108, 0.9999, 0.01;
	// end inline asm
	// begin inline asm
	fma.rn.f32    %f7106, %f7106, 0.9999, 0.01;
	// end inline asm
	// begin inline asm
	fma.rn.f32    %f7108, %f7108, 0.9999, 0.01;
	// end inline asm
	// begin inline asm
	fma.rn.f64    %fd7106, %fd7106, 0.9999, 0.01;
	// end inline asm
	// begin inline asm
	fma.rn.f64    %fd7108, %fd7108, 0.9999, 0.01;
	// end inline asm
	// begin inline asm
	fma.rn.f32    %f7106, %f7106, 0.9999, 0.01;
	// end inline asm
	// begin inline asm
	fma.rn.f32    %f7108, %f7108, 0.9999, 0.01;
	// end inline asm
	// begin inline asm
	fma.rn.f64    %fd7106, %fd7106, 0.9999, 0.01;
	// end inline asm
	// begin inline asm
	fma.rn.f64    %fd7108, %fd7108, 0.9999, 0.01;
	// end inline asm
	// begin inline asm
	fma.rn.f32    %f7106, %f7106, 0.9999, 0.01;
	// end inline asm
	// begin inline asm
	fma.rn.f32    %f7108, %f7108, 0.9999, 0.01;
	// end inline asm
	// begin inline asm
	fma.rn.f64    %fd7106, %fd7106, 0.9999, 0.01;
	// end inline asm
	// begin inline asm
	fma.rn.f64    %fd7108, %fd7108, 0.9999, 0.01;
	// end inline asm
	// begin inline asm
	fma.rn.f32    %f7106, %f7106, 0.9999, 0.01;
	// end inline asm
	// begin inline asm
	fma.rn.f32    %f7108, %f7108, 0.9999, 0.01;
	// end inline asm
	// begin inline asm
	fma.rn.f64    %fd7106, %fd7106, 0.9999, 0.01;
	// end inline asm
	// begin inline asm
	fma.rn.f64    %fd7108, %fd7108, 0.9999, 0.01;
	// end inline asm
	// begin inline asm
	fma.rn.f32    %f7106, %f7106, 0.9999, 0.01;
	// end inline asm
	// begin inline asm
	fma.rn.f32    %f7108, %f7108, 0.9999, 0.01;
	// end inline asm
	// begin inline asm
	fma.rn.f64    %fd7106, %fd7106, 0.9999, 0.01;
	// end inline asm
	// begin inline asm
	fma.rn.f64    %fd7108, %fd7108, 0.9999, 0.01;
	// end inline asm
	// begin inline asm
	fma.rn.f32    %f7106, %f7106, 0.9999, 0.01;
	// end inline asm
	// begin inline asm
	fma.rn.f32    %f7108, %f7108, 0.9999, 0.01;
	// end inline asm
	// begin inline asm
	fma.rn.f64    %fd7106, %fd7106, 0.9999, 0.01;
	// end inline asm
	// begin inline asm
	fma.rn.f64    %fd7108, %fd7108, 0.9999, 0.01;
	// end inline asm
	// begin inline asm
	fma.rn.f32    %f7106, %f7106, 0.9999, 0.01;
	// end inline asm
	// begin inline asm
	fma.rn.f32    %f7108, %f7108, 0.9999, 0.01;
	// end inline asm
	// begin inline asm
	fma.rn.f64    %fd7106, %fd7106, 0.9999, 0.01;
	// end inline asm
	// begin inline asm
	fma.rn.f64    %fd7108, %fd7108, 0.9999, 0.01;
	// end inline asm
	// begin inline asm
	fma.rn.f32    %f7106, %f7106, 0.9999, 0.01;
	// end inline asm
	// begin inline asm
	fma.rn.f32    %f7108, %f7108, 0.9999, 0.01;
	// end inline asm
	// begin inline asm
	fma.rn.f64    %fd7106, %fd7106, 0.9999, 0.01;
	// end inline asm
	// begin inline asm
	fma.rn.f64    %fd7108, %fd7108, 0.9999, 0.01;
	// end inline asm
	// begin inline asm
	fma.rn.f32    %f7106, %f7106, 0.9999, 0.01;
	// end inline asm
	// begin inline asm
	fma.rn.f32    %f7108, %f7108, 0.9999, 0.01;
	// end inline asm
	// begin inline asm
	fma.rn.f64    %fd7106, %fd7106, 0.9999, 0.01;
	// end inline asm
	// begin inline asm
	fma.rn.f64    %fd7108, %fd7108, 0.9999, 0.01;
	// end inline asm
	// begin inline asm
	fma.rn.f32    %f7106, %f7106, 0.9999, 0.01;
	// end inline asm
	// begin inline asm
	fma.rn.f32    %f7108, %f7108, 0.9999, 0.01;
	// end inline asm
	// begin inline asm
	fma.rn.f64    %fd7106, %fd7106, 0.9999, 0.01;
	// end inline asm
	// begin inline asm
	fma.rn.f64    %fd7108, %fd7108, 0.9999, 0.01;
	// end inline asm
	// begin inline asm
	fma.rn.f32    %f7106, %f7106, 0.9999, 0.01;
	// end inline asm
	// begin inline asm
	fma.rn.f32    %f7108, %f7108, 0.9999, 0.01;
	// end inline asm
	// begin inline asm
	fma.rn.f64    %fd7106, %fd7106, 0.9999, 0.01;
	// end inline asm
	// begin inline asm
	fma.rn.f64    %fd7108, %fd7108, 0.9999, 0.01;
	// end inline asm
	// begin inline asm
	fma.rn.f32    %f7106, %f7106, 0.9999, 0.01;
	// end inline asm
	// begin inline asm
	fma.rn.f32    %f7108, %f7108, 0.9999, 0.01;
	// end inline asm
	// begin inline asm
	fma.rn.f64    %fd7106, %fd7106, 0.9999, 0.01;
	// end inline asm
	// begin inline asm
	fma.rn.f64    %fd7108, %fd7108, 0.9999, 0.01;
	// end inline asm
	// begin inline asm
	fma.rn.f32    %f7106, %f7106, 0.9999, 0.01;
	// end inline asm
	// begin inline asm
	fma.rn.f32    %f7108, %f7108, 0.9999, 0.01;
	// end inline asm
	// begin inline asm
	fma.rn.f64    %fd7106, %fd7106, 0.9999, 0.01;
	// end inline asm
	// begin inline asm
	fma.rn.f64    %fd7108, %fd7108, 0.9999, 0.01;
	// end inline asm
	// begin inline asm
	fma.rn.f32    %f7106, %f7106, 0.9999, 0.01;
	// end inline asm
	// begin inline asm
	fma.rn.f32    %f7108, %f7108, 0.9999, 0.01;
	// end inline asm
	// begin inline asm
	fma.rn.f64    %fd7106, %fd7106, 0.9999, 0.01;
	// end inline asm
	// begin inline asm
	fma.rn.f64    %fd7108, %fd7108, 0.9999, 0.01;
	// end inline asm
	// begin inline asm
	fma.rn.f32    %f7106, %f7106, 0.9999, 0.01;
	// end inline asm
	// begin inline asm
	fma.rn.f32    %f7108, %f7108, 0.9999, 0.01;
	// end inline asm
	// begin inline asm
	fma.rn.f64    %fd7106, %fd7106, 0.9999, 0.01;
	// end inline asm
	// begin inline asm
	fma.rn.f64    %fd7108, %fd7108, 0.9999, 0.01;
	// end inline asm
	// begin inline asm
	fma.rn.f32    %f7106, %f7106, 0.9999, 0.01;
	// end inline asm
	// begin inline asm
	fma.rn.f32    %f7108, %f7108, 0.9999, 0.01;
	// end inline asm
	// begin inline asm
	fma.rn.f64    %fd7106, %fd7106, 0.9999, 0.01;
	// end inline asm
	// begin inline asm
	fma.rn.f64    %fd7108, %fd7108, 0.9999, 0.01;
	// end inline asm
	// begin inline asm
	fma.rn.f32    %f7106, %f7106, 0.9999, 0.01;
	// end inline asm
	// begin inline asm
	fma.rn.f32    %f7108, %f7108, 0.9999, 0.01;
	// end inline asm
	// begin inline asm
	fma.rn.f64    %fd7106, %fd7106, 0.9999, 0.01;
	// end inline asm
	// begin inline asm
	fma.rn.f64    %fd7108, %fd7108, 0.9999, 0.01;
	// end inline asm
	// begin inline asm
	fma.rn.f32    %f7106, %f7106, 0.9999, 0.01;
	// end inline asm
	// begin inline asm
	fma.rn.f32    %f7108, %f7108, 0.9999, 0.01;
	// end inline asm
	// begin inline asm
	fma.rn.f64    %fd7106, %fd7106, 0.9999, 0.01;
	// end inline asm
	// begin inline asm
	fma.rn.f64    %fd7108, %fd7108, 0.9999, 0.01;
	// end inline asm
	// begin inline asm
	fma.rn.f32    %f7106, %f7106, 0.9999, 0.01;
	// end inline asm
	// begin inline asm
	fma.rn.f32    %f7108, %f7108, 0.9999, 0.01;
	// end inline asm
	// begin inline asm
	fma.rn.f64    %fd7106, %fd7106, 0.9999, 0.01;
	// end inline asm
	// begin inline asm
	fma.rn.f64    %fd7108, %fd7108, 0.9999, 0.01;
	// end inline asm
	// begin inline asm
	fma.rn.f32    %f7106, %f7106, 0.9999, 0.01;
	// end inline asm
	// begin inline asm
	fma.rn.f32    %f7108, %f7108, 0.9999, 0.01;
	// end inline asm
	// begin inline asm
	fma.rn.f64    %fd7106, %fd7106, 0.9999, 0.01;
	// end inline asm
	// begin inline asm
	fma.rn.f64    %fd7108, %fd7108, 0.9999, 0.01;
	// end inline asm
	// begin inline asm
	fma.rn.f32    %f7106, %f7106, 0.9999, 0.01;
	// end inline asm
	// begin inline asm
	fma.rn.f32    %f7108, %f7108, 0.9999, 0.01;
	// end inline asm
	// begin inline asm
	fma.rn.f64    %fd7106, %fd7106, 0.9999, 0.01;
	// end inline asm
	// begin inline asm
	fma.rn.f64    %fd7108, %fd7108, 0.9999, 0.01;
	// end inline asm
	// begin inline asm
	fma.rn.f32    %f7106, %f7106, 0.9999, 0.01;
	// end inline asm
	// begin inline asm
	fma.rn.f32    %f7108, %f7108, 0.9999, 0.01;
	// end inline asm
	// begin inline asm
	fma.rn.f64    %fd7106, %fd7106, 0.9999, 0.01;
	// end inline asm
	// begin inline asm
	fma.rn.f64    %fd7108, %fd7108, 0.9999, 0.01;
	// end inline asm
	// begin inline asm
	fma.rn.f32    %f7106, %f7106, 0.9999, 0.01;
	// end inline asm
	// begin inline asm
	fma.rn.f32    %f7108, %f7108, 0.9999, 0.01;
	// end inline asm
	// begin inline asm
	fma.rn.f64    %fd7106, %fd7106, 0.9999, 0.01;
	// end inline asm
	// begin inline asm
	fma.rn.f64    %fd7108, %fd7108, 0.9999, 0.01;
	// end inline asm
	// begin inline asm
	fma.rn.f32    %f7106, %f7106, 0.9999, 0.01;
	// end inline asm
	// begin inline asm
	fma.rn.f32    %f7108, %f7108, 0.9999, 0.01;
	// end inline asm
	// begin inline asm
	fma.rn.f64    %fd7106, %fd7106, 0.9999, 0.01;
	// end inline asm
	// begin inline asm
	fma.rn.f64    %fd7108, %fd7108, 0.9999, 0.01;
	// end inline asm
	// begin inline asm
	fma.rn.f32    %f7106, %f7106, 0.9999, 0.01;
	// end inline asm
	// begin inline asm
	fma.rn.f32    %f7108, %f7108, 0.9999, 0.01;
	// end inline asm
	// begin inline asm
	fma.rn.f64    %fd7106, %fd7106, 0.9999, 0.01;
	// end inline asm
	// begin inline asm
	fma.rn.f64    %fd7108, %fd7108, 0.9999, 0.01;
	// end inline asm
	// begin inline asm
	fma.rn.f32    %f7106, %f7106, 0.9999, 0.01;
	// end inline asm
	// begin inline asm
	fma.rn.f32    %f7108, %f7108, 0.9999, 0.01;
	// end inline asm
	// begin inline asm
	fma.rn.f64    %fd7106, %fd7106, 0.9999, 0.01;
	// end inline asm
	// begin inline asm
	fma.rn.f64    %fd7108, %fd7108, 0.9999, 0.01;
	// end inline asm
	// begin inline asm
	fma.rn.f32    %f7106, %f7106, 0.9999, 0.01;
	// end inline asm
	// begin inline asm
	fma.rn.f32    %f7108, %f7108, 0.9999, 0.01;
	// end inline asm
	// begin inline asm
	fma.rn.f64    %fd7106, %fd7106, 0.9999, 0.01;
	// end inline asm
	// begin inline asm
	fma.rn.f64    %fd7108, %fd7108, 0.9999, 0.01;
	// end inline asm
	// begin inline asm
	fma.rn.f32    %f7106, %f7106, 0.9999, 0.01;
	// end inline asm
	// begin inline asm
	fma.rn.f32    %f7108, %f7108, 0.9999, 0.01;
	// end inline asm
	// begin inline asm
	fma.rn.f64    %fd7106, %fd7106, 0.9999, 0.01;
	// end inline asm
	// begin inline asm
	fma.rn.f64    %fd7108, %fd7108, 0.9999, 0.01;
	// end inline asm
	// begin inline asm
	fma.rn.f32    %f7106, %f7106, 0.9999, 0.01;
	// end inline asm
	// begin inline asm
	fma.rn.f32    %f7108, %f7108, 0.9999, 0.01;
	// end inline asm
	// begin inline asm
	fma.rn.f64    %fd7106, %fd7106, 0.9999, 0.01;
	// end inline asm
	// begin inline asm
	fma.rn.f64    %fd7108, %fd7108, 0.9999, 0.01;
	// end inline asm
	// begin inline asm
	fma.rn.f32    %f7106, %f7106, 0.9999, 0.01;
	// end inline asm
	// begin inline asm
	fma.rn.f32    %f7108, %f7108, 0.9999, 0.01;
	// end inline asm
	// begin inline asm
	fma.rn.f64    %fd7106, %fd7106, 0.9999, 0.01;
	// end inline asm
	// begin inline asm
	fma.rn.f64    %fd7108, %fd7108, 0.9999, 0.01;
	// end inline asm
	// begin inline asm
	fma.rn.f32    %f7106, %f7106, 0.9999, 0.01;
	// end inline asm
	// begin inline asm
	fma.rn.f32    %f7108, %f7108, 0.9999, 0.01;
	// end inline asm
	// begin inline asm
	fma.rn.f64    %fd7106, %fd7106, 0.9999, 0.01;
	// end inline asm
	// begin inline asm
	fma.rn.f64    %fd7108, %fd7108, 0.9999, 0.01;
	// end inline asm
	// begin inline asm
	fma.rn.f32    %f7106, %f7106, 0.9999, 0.01;
	// end inline asm
	// begin inline asm
	fma.rn.f32    %f7108, %f7108, 0.9999, 0.01;
	// end inline asm
	// begin inline asm
	fma.rn.f64    %fd7106, %fd7106, 0.9999, 0.01;
	// end inline asm
	// begin inline asm
	fma.rn.f64    %fd7108, %fd7108, 0.9999, 0.01;
	// end inline asm
	// begin inline asm
	fma.rn.f32    %f7106, %f7106, 0.9999, 0.01;
	// end inline asm
	// begin inline asm
	fma.rn.f32    %f7108, %f7108, 0.9999, 0.01;
	// end inline asm
	// begin inline asm
	fma.rn.f64    %fd7106, %fd7106, 0.9999, 0.01;
	// end inline asm
	// begin inline asm
	fma.rn.f64    %fd7108, %fd7108, 0.9999, 0.01;
	// end inline asm
	// begin inline asm
	fma.rn.f32    %f7106, %f7106, 0.9999, 0.01;
	// end inline asm
	// begin inline asm
	fma.rn.f32    %f7108, %f7108, 0.9999, 0.01;
	// end inline asm
	// begin inline asm
	fma.rn.f64    %fd7106, %fd7106, 0.9999, 0.01;
	// end inline asm
	// begin inline asm
	fma.rn.f64    %fd7108, %fd7108, 0.9999, 0.01;
	// end inline asm
	// begin inline asm
	fma.rn.f32    %f7106, %f7106, 0.9999, 0.01;
	// end inline asm
	// begin inline asm
	fma.rn.f32    %f7108, %f7108, 0.9999, 0.01;
	// end inline asm
	// begin inline asm
	fma.rn.f64    %fd7106, %fd7106, 0.9999, 0.01;
	// end inline asm
	// begin inline asm
	fma.rn.f64    %fd7108, %fd7108, 0.9999, 0.01;
	// end inline asm
	// begin inline asm
	fma.rn.f32    %f7106, %f7106, 0.9999, 0.01;
	// end inline asm
	// begin inline asm
	fma.rn.f32    %f7108, %f7108, 0.9999, 0.01;
	// end inline asm
	// begin inline asm
	fma.rn.f64    %fd7106, %fd7106, 0.9999, 0.01;
	// end inline asm
	// begin inline asm
	fma.rn.f64    %fd7108, %fd7108, 0.9999, 0.01;
	// end inline asm
	// begin inline asm
	fma.rn.f32    %f7106, %f7106, 0.9999, 0.01;
	// end inline asm
	// begin inline asm
	fma.rn.f32    %f7108, %f7108, 0.9999, 0.01;
	// end inline asm
	// begin inline asm
	fma.rn.f64    %fd7106, %fd7106, 0.9999, 0.01;
	// end inline asm
	// begin inline asm
	fma.rn.f64    %fd7108, %fd7108, 0.9999, 0.01;
	// end inline asm
	// begin inline asm
	fma.rn.f32    %f7106, %f7106, 0.9999, 0.01;
	// end inline asm
	// begin inline asm
	fma.rn.f32    %f7108, %f7108, 0.9999, 0.01;
	// end inline asm
	// begin inline asm
	fma.rn.f64    %fd7106, %fd7106, 0.9999, 0.01;
	// end inline asm
	// begin inline asm
	fma.rn.f64    %fd7108, %fd7108, 0.9999, 0.01;
	// end inline asm
	// begin inline asm
	fma.rn.f32    %f7106, %f7106, 0.9999, 0.01;
	// end inline asm
	// begin inline asm
	fma.rn.f32    %f7108, %f7108, 0.9999, 0.01;
	// end inline asm
	// begin inline asm
	fma.rn.f64    %fd7106, %fd7106, 0.9999, 0.01;
	// end inline asm
	// begin inline asm
	fma.rn.f64    %fd7108, %fd7108, 0.9999, 0.01;
	// end inline asm
	// begin inline asm
	fma.rn.f32    %f7106, %f7106, 0.9999, 0.01;
	// end inline asm
	// begin inline asm
	fma.rn.f32    %f7108, %f7108, 0.9999, 0.01;
	// end inline asm
	// begin inline asm
	fma.rn.f64    %fd7106, %fd7106, 0.9999, 0.01;
	// end inline asm
	// begin inline asm
	fma.rn.f64    %fd7108, %fd7108, 0.9999, 0.01;
	// end inline asm
	// begin inline asm
	fma.rn.f32    %f7106, %f7106, 0.9999, 0.01;
	// end inline asm
	// begin inline asm
	fma.rn.f32    %f7108, %f7108, 0.9999, 0.01;
	// end inline asm
	// begin inline asm
	fma.rn.f64    %fd7106, %fd7106, 0.9999, 0.01;
	// end inline asm
	// begin inline asm
	fma.rn.f64    %fd7108, %fd7108, 0.9999, 0.01;
	// end inline asm
	// begin inline asm
	fma.rn.f32    %f7106, %f7106, 0.9999, 0.01;
	// end inline asm
	// begin inline asm
	fma.rn.f32    %f7108, %f7108, 0.9999, 0.01;
	// end inline asm
	// begin inline asm
	fma.rn.f64    %fd7106, %fd7106, 0.9999, 0.01;
	// end inline asm
	// begin inline asm
	fma.rn.f64    %fd7108, %fd7108, 0.9999, 0.01;
	// end inline asm
	// begin inline asm
	fma.rn.f32    %f7106, %f7106, 0.9999, 0.01;
	// end inline asm
	// begin inline asm
	fma.rn.f32    %f7108, %f7108, 0.9999, 0.01;
	// end inline asm
	// begin inline asm
	fma.rn.f64    %fd7106, %fd7106, 0.9999, 0.01;
	// end inline asm
	// begin inline asm
	fma.rn.f64    %fd7108, %fd7108, 0.9999, 0.01;
	// end inline asm
	// begin inline asm
	fma.rn.f32    %f7106, %f7106, 0.9999, 0.01;
	// end inline asm
	// begin inline asm
	fma.rn.f32    %f7108, %f7108, 0.9999, 0.01;
	// end inline asm
	// begin inline asm
	fma.rn.f64    %fd7106, %fd7106, 0.9999, 0.01;
	// end inline asm
	// begin inline asm
	fma.rn.f64    %fd7108, %fd7108, 0.9999, 0.01;
	// end inline asm
	// begin inline asm
	fma.rn.f32    %f7106, %f7106, 0.9999, 0.01;
	// end inline asm
	// begin inline asm
	fma.rn.f32    %f7108, %f7108, 0.9999, 0.01;
	// end inline asm
	// begin inline asm
	fma.rn.f64    %fd7106, %fd7106, 0.9999, 0.01;
	// end inline asm
	// begin inline asm
	fma.rn.f64    %fd7108, %fd7108, 0.9999, 0.01;
	// end inline asm
	// begin inline asm
	fma.rn.f32    %f7106, %f7106, 0.9999, 0.01;
	// end inline asm
	// begin inline asm
	fma.rn.f32    %f7108, %f7108, 0.9999, 0.01;
	// end inline asm
	// begin inline asm
	fma.rn.f64    %fd7106, %fd7106, 0.9999, 0.01;
	// end inline asm
	// begin inline asm
	fma.rn.f64    %fd7108, %fd7108, 0.9999, 0.01;
	// end inline asm
	// begin inline asm
	fma.rn.f32    %f7106, %f7106, 0.9999, 0.01;
	// end inline asm
	// begin inline asm
	fma.rn.f32    %f7108, %f7108, 0.9999, 0.01;
	// end inline asm
	// begin inline asm
	fma.rn.f64    %fd7106, %fd7106, 0.9999, 0.01;
	// end inline asm
	// begin inline asm
	fma.rn.f64    %fd7108, %fd7108, 0.9999, 0.01;
	// end inline asm
	// begin inline asm
	fma.rn.f32    %f7106, %f7106, 0.9999, 0.01;
	// end inline asm
	// begin inline asm
	fma.rn.f32    %f7108, %f7108, 0.9999, 0.01;
	// end inline asm
	// begin inline asm
	fma.rn.f64    %fd7106, %fd7106, 0.9999, 0.01;
	// end inline asm
	// begin inline asm
	fma.rn.f64    %fd7108, %fd7108, 0.9999, 0.01;
	// end inline asm
	// begin inline asm
	fma.rn.f32    %f7106, %f7106, 0.9999, 0.01;
	// end inline asm
	// begin inline asm
	fma.rn.f32    %f7108, %f7108, 0.9999, 0.01;
	// end inline asm
	// begin inline asm
	fma.rn.f64    %fd7106, %fd7106, 0.9999, 0.01;
	// end inline asm
	// begin inline asm
	fma.rn.f64    %fd7108, %fd7108, 0.9999, 0.01;
	// end inline asm
	// begin inline asm
	fma.rn.f32    %f7106, %f7106, 0.9999, 0.01;
	// end inline asm
	// begin inline asm
	fma.rn.f32    %f7108, %f7108, 0.9999, 0.01;
	// end inline asm
	// begin inline asm
	fma.rn.f64    %fd7106, %fd7106, 0.9999, 0.01;
	// end inline asm
	// begin inline asm
	fma.rn.f64    %fd7108, %fd7108, 0.9999, 0.01;
	// end inline asm
	// begin inline asm
	fma.rn.f32    %f7106, %f7106, 0.9999, 0.01;
	// end inline asm
	// begin inline asm
	fma.rn.f32    %f7108, %f7108, 0.9999, 0.01;
	// end inline asm
	// begin inline asm
	fma.rn.f64    %fd7106, %fd7106, 0.9999, 0.01;
	// end inline asm
	// begin inline asm
	fma.rn.f64    %fd7108, %fd7108, 0.9999, 0.01;
	// end inline asm
	// begin inline asm
	fma.rn.f32    %f7106, %f7106, 0.9999, 0.01;
	// end inline asm
	// begin inline asm
	fma.rn.f32    %f7108, %f7108, 0.9999, 0.01;
	// end inline asm
	// begin inline asm
	fma.rn.f64    %fd7106, %fd7106, 0.9999, 0.01;
	// end inline asm
	// begin inline asm
	fma.rn.f64    %fd7108, %fd7108, 0.9999, 0.01;
	// end inline asm
	// begin inline asm
	fma.rn.f32    %f7106, %f7106, 0.9999, 0.01;
	// end inline asm
	// begin inline asm
	fma.rn.f32    %f7108, %f7108, 0.9999, 0.01;
	// end inline asm
	// begin inline asm
	fma.rn.f64    %fd7106, %fd7106, 0.9999, 0.01;
	// end inline asm
	// begin inline asm
	fma.rn.f64    %fd7108, %fd7108, 0.9999, 0.01;
	// end inline asm
	// begin inline asm
	fma.rn.f32    %f7106, %f7106, 0.9999, 0.01;
	// end inline asm
	// begin inline asm
	fma.rn.f32    %f7108, %f7108, 0.9999, 0.01;
	// end inline asm
	// begin inline asm
	fma.rn.f64    %fd7106, %fd7106, 0.9999, 0.01;
	// end inline asm
	// begin inline asm
	fma.rn.f64    %fd7108, %fd7108, 0.9999, 0.01;
	// end inline asm
	// begin inline asm
	fma.rn.f32    %f7106, %f7106, 0.9999, 0.01;
	// end inline asm
	// begin inline asm
	fma.rn.f32    %f7108, %f7108, 0.9999, 0.01;
	// end inline asm
	// begin inline asm
	fma.rn.f64    %fd7106, %fd7106, 0.9999, 0.01;
	// end inline asm
	// begin inline asm
	fma.rn.f64    %fd7108, %fd7108, 0.9999, 0.01;
	// end inline asm
	// begin inline asm
	fma.rn.f32    %f7106, %f7106, 0.9999, 0.01;
	// end inline asm
	// begin inline asm
	fma.rn.f32    %f7108, %f7108, 0.9999, 0.01;
	// end inline asm
	// begin inline asm
	fma.rn.f64    %fd7106, %fd7106, 0.9999, 0.01;
	// end inline asm
	// begin inline asm
	fma.rn.f64    %fd7108, %fd7108, 0.9999, 0.01;
	// end inline asm
	// begin inline asm
	fma.rn.f32    %f7106, %f7106, 0.9999, 0.01;
	// end inline asm
	// begin inline asm
	fma.rn.f32    %f7108, %f7108, 0.9999, 0.01;
	// end inline asm
	// begin inline asm
	fma.rn.f64    %fd7106, %fd7106, 0.9999, 0.01;
	// end inline asm
	// begin inline asm
	fma.rn.f64    %fd7108, %fd7108, 0.9999, 0.01;
	// end inline asm
	// begin inline asm
	fma.rn.f32    %f7106, %f7106, 0.9999, 0.01;
	// end inline asm
	// begin inline asm
	fma.rn.f32    %f7108, %f7108, 0.9999, 0.01;
	// end inline asm
	// begin inline asm
	fma.rn.f64    %fd7106, %fd7106, 0.9999, 0.01;
	// end inline asm
	// begin inline asm
	fma.rn.f64    %fd7108, %fd7108, 0.9999, 0.01;
	// end inline asm
	// begin inline asm
	fma.rn.f32    %f7106, %f7106, 0.9999, 0.01;
	// end inline asm
	// begin inline asm
	fma.rn.f32    %f7108, %f7108, 0.9999, 0.01;
	// end inline asm
	// begin inline asm
	fma.rn.f64    %fd7106, %fd7106, 0.9999, 0.01;
	// end inline asm
	// begin inline asm
	fma.rn.f64    %fd7108, %fd7108, 0.9999, 0.01;
	// end inline asm
	// begin inline asm
	fma.rn.f32    %f7106, %f7106, 0.9999, 0.01;
	// end inline asm
	// begin inline asm
	fma.rn.f32    %f7108, %f7108, 0.9999, 0.01;
	// end inline asm
	// begin inline asm
	fma.rn.f64    %fd7106, %fd7106, 0.9999, 0.01;
	// end inline asm
	// begin inline asm
	fma.rn.f64    %fd7108, %fd7108, 0.9999, 0.01;
	// end inline asm
	// begin inline asm
	fma.rn.f32    %f7106, %f7106, 0.9999, 0.01;
	// end inline asm
	// begin inline asm
	fma.rn.f32    %f7108, %f7108, 0.9999, 0.01;
	// end inline asm
	// begin inline asm
	fma.rn.f64    %fd7106, %fd7106, 0.9999, 0.01;
	// end inline asm
	// begin inline asm
	fma.rn.f64    %fd7108, %fd7108, 0.9999, 0.01;
	// end inline asm
	// begin inline asm
	fma.rn.f32    %f7106, %f7106, 0.9999, 0.01;
	// end inline asm
	// begin inline asm
	fma.rn.f32    %f7108, %f7108, 0.9999, 0.01;
	// end inline asm
	// begin inline asm
	fma.rn.f64    %fd7106, %fd7106, 0.9999, 0.01;
	// end inline asm
	// begin inline asm
	fma.rn.f64    %fd7108, %fd7108, 0.9999, 0.01;
	// end inline asm
	// begin inline asm
	fma.rn.f32    %f7106, %f7106, 0.9999, 0.01;
	// end inline asm
	// begin inline asm
	fma.rn.f32    %f7108, %f7108, 0.9999, 0.01;
	// end inline asm
	// begin inline asm
	fma.rn.f64    %fd7106, %fd7106, 0.9999, 0.01;
	// end inline asm
	// begin inline asm
	fma.rn.f64    %fd7108, %fd7108, 0.9999, 0.01;
	// end inline asm
	// begin inline asm
	fma.rn.f32    %f7106, %f7106, 0.9999, 0.01;
	// end inline asm
	// begin inline asm
	fma.rn.f32    %f7108, %f7108, 0.9999, 0.01;
	// end inline asm
	// begin inline asm
	fma.rn.f64    %fd7106, %fd7106, 0.9999, 0.01;
	// end inline asm
	// begin inline asm
	fma.rn.f64    %fd7108, %fd7108, 0.9999, 0.01;
	// end inline asm
	// begin inline asm
	fma.rn.f32    %f7106, %f7106, 0.9999, 0.01;
	// end inline asm
	// begin inline asm
	fma.rn.f32    %f7108, %f7108, 0.9999, 0.01;
	// end inline asm
	// begin inline asm
	fma.rn.f64    %fd7106, %fd7106, 0.9999, 0.01;
	// end inline asm
	// begin inline asm
	fma.rn.f64    %fd7108, %fd7108, 0.9999, 0.01;
	// end inline asm
	// begin inline asm
	fma.rn.f32    %f7106, %f7106, 0.9999, 0.01;
	// end inline asm
	// begin inline asm
	fma.rn.f32    %f7108, %f7108, 0.9999, 0.01;
	// end inline asm
	// begin inline asm
	fma.rn.f64    %fd7106, %fd7106, 0.9999, 0.01;
	// end inline asm
	// begin inline asm
	fma.rn.f64    %fd7108, %fd7108, 0.9999, 0.01;
	// end inline asm
	// begin inline asm
	fma.rn.f32    %f7106, %f7106, 0.9999, 0.01;
	// end inline asm
	// begin inline asm
	fma.rn.f32    %f7108, %f7108, 0.9999, 0.01;
	// end inline asm
	// begin inline asm
	fma.rn.f64    %fd7106, %fd7106, 0.9999, 0.01;
	// end inline asm
	// begin inline asm
	fma.rn.f64    %fd7108, %fd7108, 0.9999, 0.01;
	// end inline asm
	// begin inline asm
	fma.rn.f32    %f7106, %f7106, 0.9999, 0.01;
	// end inline asm
	// begin inline asm
	fma.rn.f32    %f7108, %f7108, 0.9999, 0.01;
	// end inline asm
	// begin inline asm
	fma.rn.f64    %fd7106, %fd7106, 0.9999, 0.01;
	// end inline asm
	// begin inline asm
	fma.rn.f64    %fd7108, %fd7108, 0.9999, 0.01;
	// end inline asm
	// begin inline asm
	fma.rn.f32    %f7106, %f7106, 0.9999, 0.01;
	// end inline asm
	// begin inline asm
	fma.rn.f32    %f7108, %f7108, 0.9999, 0.01;
	// end inline asm
	// begin inline asm
	fma.rn.f64    %fd7106, %fd7106, 0.9999, 0.01;
	// end inline asm
	// begin inline asm
	fma.rn.f64    %fd7108, %fd7108, 0.9999, 0.01;
	// end inline asm
	// begin inline asm
	fma.rn.f32    %f7106, %f7106, 0.9999, 0.01;
	// end inline asm
	// begin inline asm
	fma.rn.f32    %f7108, %f7108, 0.9999, 0.01;
	// end inline asm
	// begin inline asm
	fma.rn.f64    %fd7106, %fd7106, 0.9999, 0.01;
	// end inline asm
	// begin inline asm
	fma.rn.f64    %fd7108, %fd7108, 0.9999, 0.01;
	// end inline asm
	// begin inline asm
	fma.rn.f32    %f7106, %f7106, 0.9999, 0.01;
	// end inline asm
	// begin inline asm
	fma.rn.f32    %f7108, %f7108, 0.9999, 0.01;
	// end inline asm
	// begin inline asm
	fma.rn.f64    %fd7106, %fd7106, 0.9999, 0.01;
	// end inline asm
	// begin inline asm
	fma.rn.f64    %fd7108, %fd7108, 0.9999, 0.01;
	// end inline asm
	// begin inline asm
	fma.rn.f32    %f7106, %f7106, 0.9999, 0.01;
	// end inline asm
	// begin inline asm
	fma.rn.f32    %f7108, %f7108, 0.9999, 0.01;
	// end inline asm
	// begin inline asm
	fma.rn.f64    %fd7106, %fd7106, 0.9999, 0.01;
	// end inline asm
	// begin inline asm
	fma.rn.f64    %fd7108, %fd7108, 0.9999, 0.01;
	// end inline asm
	// begin inline asm
	fma.rn.f32    %f7106, %f7106, 0.9999, 0.01;
	// end inline asm
	// begin inline asm
	fma.rn.f32    %f7108, %f7108, 0.9999, 0.01;
	// end inline asm
	// begin inline asm
	fma.rn.f64    %fd7106, %fd7106, 0.9999, 0.01;
	// end inline asm
	// begin inline asm
	fma.rn.f64    %fd7108, %fd7108, 0.9999, 0.01;
	// end inline asm
	// begin inline asm
	fma.rn.f32    %f7106, %f7106, 0.9999, 0.01;
	// end inline asm
	// begin inline asm
	fma.rn.f32    %f7108, %f7108, 0.9999, 0.01;
	// end inline asm
	// begin inline asm
	fma.rn.f64    %fd7106, %fd7106, 0.9999, 0.01;
	// end inline asm
	// begin inline asm
	fma.rn.f64    %fd7108, %fd7108, 0.9999, 0.01;
	// end inline asm
	// begin inline asm
	fma.rn.f32    %f7106, %f7106, 0.9999, 0.01;
	// end inline asm
	// begin inline asm
	fma.rn.f32    %f7108, %f7108, 0.9999, 0.01;
	// end inline asm
	// begin inline asm
	fma.rn.f64    %fd7106, %fd7106, 0.9999, 0.01;
	// end inline asm
	// begin inline asm
	fma.rn.f64    %fd7108, %fd7108, 0.9999, 0.01;
	// end inline asm
	// begin inline asm
	fma.rn.f32    %f7106, %f7106, 0.9999, 0.01;
	// end inline asm
	// begin inline asm
	fma.rn.f32    %f7108, %f7108, 0.9999, 0.01;
	// end inline asm
	// begin inline asm
	fma.rn.f64    %fd7106, %fd7106, 0.9999, 0.01;
	// end inline asm
	// begin inline asm
	fma.rn.f64    %fd7108, %fd7108, 0.9999, 0.01;
	// end inline asm
	// begin inline asm
	fma.rn.f32    %f7106, %f7106, 0.9999, 0.01;
	// end inline asm
	// begin inline asm
	fma.rn.f32    %f7108, %f7108, 0.9999, 0.01;
	// end inline asm
	// begin inline asm
	fma.rn.f64    %fd7106, %fd7106, 0.9999, 0.01;
	// end inline asm
	// begin inline asm
	fma.rn.f64    %fd7108, %fd7108, 0.9999, 0.01;
	// end inline asm
	// begin inline asm
	fma.rn.f32    %f7106, %f7106, 0.9999, 0.01;
	// end inline asm
	// begin inline asm
	fma.rn.f32    %f7108, %f7108, 0.9999, 0.01;
	// end inline asm
	// begin inline asm
	fma.rn.f64    %fd7106, %fd7106, 0.9999, 0.01;
	// end inline asm
	// begin inline asm
	fma.rn.f64    %fd7108, %fd7108, 0.9999, 0.01;
	// end inline asm
	// begin inline asm
	fma.rn.f32    %f7106, %f7106, 0.9999, 0.01;
	// end inline asm
	// begin inline asm
	fma.rn.f32    %f7108, %f7108, 0.9999, 0.01;
	// end inline asm
	// begin inline asm
	fma.rn.f64    %fd7106, %fd7106, 0.9999, 0.01;
	// end inline asm
	// begin inline asm
	fma.rn.f64    %fd7108, %fd7108, 0.9999, 0.01;
	// end inline asm
	// begin inline asm
	fma.rn.f32    %f7106, %f7106, 0.9999, 0.01;
	// end inline asm
	// begin inline asm
	fma.rn.f32    %f7108, %f7108, 0.9999, 0.01;
	// end inline asm
	// begin inline asm
	fma.rn.f64    %fd7106, %fd7106, 0.9999, 0.01;
	// end inline asm
	// begin inline asm
	fma.rn.f64    %fd7108, %fd7108, 0.9999, 0.01;
	// end inline asm
	// begin inline asm
	fma.rn.f32    %f7106, %f7106, 0.9999, 0.01;
	// end inline asm
	// begin inline asm
	fma.rn.f32    %f7108, %f7108, 0.9999, 0.01;
	// end inline asm
	// begin inline asm
	fma.rn.f64    %fd7106, %fd7106, 0.9999, 0.01;
	// end inline asm
	// begin inline asm
	fma.rn.f64    %fd7108, %fd7108, 0.9999, 0.01;
	// end inline asm
	// begin inline asm
	fma.rn.f32    %f7106, %f7106, 0.9999, 0.01;
	// end inline asm
	// begin inline asm
	fma.rn.f32    %f7108, %f7108, 0.9999, 0.01;
	// end inline asm
	// begin inline asm
	fma.rn.f64    %fd7106, %fd7106, 0.9999, 0.01;
	// end inline asm
	// begin inline asm
	fma.rn.f64    %fd7108, %fd7108, 0.9999, 0.01;
	// end inline asm
	// begin inline asm
	fma.rn.f32    %f7106, %f7106, 0.9999, 0.01;
	// end inline asm
	// begin inline asm
	fma.rn.f32    %f7108, %f7108, 0.9999, 0.01;
	// end inline asm
	// begin inline asm
	fma.rn.f64    %fd7106, %fd7106, 0.9999, 0.01;
	// end inline asm
	// begin inline asm
	fma.rn.f64    %fd7108, %fd7108, 0.9999, 0.01;
	// end inline asm
	// begin inline asm
	fma.rn.f32    %f7106, %f7106, 0.9999, 0.01;
	// end inline asm
	// begin inline asm
	fma.rn.f32    %f7108, %f7108, 0.9999, 0.01;
	// end inline asm
	// begin inline asm
	fma.rn.f64    %fd7106, %fd7106, 0.9999, 0.01;
	// end inline asm
	// begin inline asm
	fma.rn.f64    %fd7108, %fd7108, 0.9999, 0.01;
	// end inline asm
	// begin inline asm
	fma.rn.f32    %f7106, %f7106, 0.9999, 0.01;
	// end inline asm
	// begin inline asm
	fma.rn.f32    %f7108, %f7108, 0.9999, 0.01;
	// end inline asm
	// begin inline asm
	fma.rn.f64    %fd7106, %fd7106, 0.9999, 0.01;
	// end inline asm
	// begin inline asm
	fma.rn.f64    %fd7108, %fd7108, 0.9999, 0.01;
	// end inline asm
	// begin inline asm
	fma.rn.f32    %f7106, %f7106, 0.9999, 0.01;
	// end inline asm
	// begin inline asm
	fma.rn.f32    %f7108, %f7108, 0.9999, 0.01;
	// end inline asm
	// begin inline asm
	fma.rn.f64    %fd7106, %fd7106, 0.9999, 0.01;
	// end inline asm
	// begin inline asm
	fma.rn.f64    %fd7108, %fd7108, 0.9999, 0.01;
	// end inline asm
	// begin inline asm
	fma.rn.f32    %f7106, %f7106, 0.9999, 0.01;
	// end inline asm
	// begin inline asm
	fma.rn.f32    %f7108, %f7108, 0.9999, 0.01;
	// end inline asm
	// begin inline asm
	fma.rn.f64    %fd7106, %fd7106, 0.9999, 0.01;
	// end inline asm
	// begin inline asm
	fma.rn.f64    %fd7108, %fd7108, 0.9999, 0.01;
	// end inline asm
	// begin inline asm
	fma.rn.f32    %f7106, %f7106, 0.9999, 0.01;
	// end inline asm
	// begin inline asm
	fma.rn.f32    %f7108, %f7108, 0.9999, 0.01;
	// end inline asm
	// begin inline asm
	fma.rn.f64    %fd7106, %fd7106, 0.9999, 0.01;
	// end inline asm
	// begin inline asm
	fma.rn.f64    %fd7108, %fd7108, 0.9999, 0.01;
	// end inline asm
	// begin inline asm
	fma.rn.f32    %f7106, %f7106, 0.9999, 0.01;
	// end inline asm
	// begin inline asm
	fma.rn.f32    %f7108, %f7108, 0.9999, 0.01;
	// end inline asm
	// begin inline asm
	fma.rn.f64    %fd7106, %fd7106, 0.9999, 0.01;
	// end inline asm
	// begin inline asm
	fma.rn.f64    %fd7108, %fd7108, 0.9999, 0.01;
	// end inline asm
	// begin inline asm
	fma.rn.f32    %f7106, %f7106, 0.9999, 0.01;
	// end inline asm
	// begin inline asm
	fma.rn.f32    %f7108, %f7108, 0.9999, 0.01;
	// end inline asm
	// begin inline asm
	fma.rn.f64    %fd7106, %fd7106, 0.9999, 0.01;
	// end inline asm
	// begin inline asm
	fma.rn.f64    %fd7108, %fd7108, 0.9999, 0.01;
	// end inline asm
	// begin inline asm
	fma.rn.f32    %f7106, %f7106, 0.9999, 0.01;
	// end inline asm
	// begin inline asm
	fma.rn.f32    %f7108, %f7108, 0.9999, 0.01;
	// end inline asm
	// begin inline asm
	fma.rn.f64    %fd7106, %fd7106, 0.9999, 0.01;
	// end inline asm
	// begin inline asm
	fma.rn.f64    %fd7108, %fd7108, 0.9999, 0.01;
	// end inline asm
	// begin inline asm
	fma.rn.f32    %f7106, %f7106, 0.9999, 0.01;
	// end inline asm
	// begin inline asm
	fma.rn.f32    %f7108, %f7108, 0.9999, 0.01;
	// end inline asm
	// begin inline asm
	fma.rn.f64    %fd7106, %fd7106, 0.9999, 0.01;
	// end inline asm
	// begin inline asm
	fma.rn.f64    %fd7108, %fd7108, 0.9999, 0.01;
	// end inline asm
	// begin inline asm
	fma.rn.f32    %f7106, %f7106, 0.9999, 0.01;
	// end inline asm
	// begin inline asm
	fma.rn.f32    %f7108, %f7108, 0.9999, 0.01;
	// end inline asm
	// begin inline asm
	fma.rn.f64    %fd7106, %fd7106, 0.9999, 0.01;
	// end inline asm
	// begin inline asm
	fma.rn.f64    %fd7108, %fd7108, 0.9999, 0.01;
	// end inline asm
	// begin inline asm
	fma.rn.f32    %f7106, %f7106, 0.9999, 0.01;
	// end inline asm
	// begin inline asm
	fma.rn.f32    %f7108, %f7108, 0.9999, 0.01;
	// end inline asm
	// begin inline asm
	fma.rn.f64    %fd7106, %fd7106, 0.9999, 0.01;
	// end inline asm
	// begin inline asm
	fma.rn.f64    %fd7108, %fd7108, 0.9999, 0.01;
	// end inline asm
	// begin inline asm
	fma.rn.f32    %f7106, %f7106, 0.9999, 0.01;
	// end inline asm
	// begin inline asm
	fma.rn.f32    %f7108, %f7108, 0.9999, 0.01;
	// end inline asm
	// begin inline asm
	fma.rn.f64    %fd7106, %fd7106, 0.9999, 0.01;
	// end inline asm
	// begin inline asm
	fma.rn.f64    %fd7108, %fd7108, 0.9999, 0.01;
	// end inline asm
	// begin inline asm
	fma.rn.f32    %f7106, %f7106, 0.9999, 0.01;
	// end inline asm
	// begin inline asm
	fma.rn.f32    %f7108, %f7108, 0.9999, 0.01;
	// end inline asm
	// begin inline asm
	fma.rn.f64    %fd7106, %fd7106, 0.9999, 0.01;
	// end inline asm
	// begin inline asm
	fma.rn.f64    %fd7108, %fd7108, 0.9999, 0.01;
	// end inline asm
	// begin inline asm
	fma.rn.f32    %f7106, %f7106, 0.9999, 0.01;
	// end inline asm
	// begin inline asm
	fma.rn.f32    %f7108, %f7108, 0.9999, 0.01;
	// end inline asm
	// begin inline asm
	fma.rn.f64    %fd7106, %fd7106, 0.9999, 0.01;
	// end inline asm
	// begin inline asm
	fma.rn.f64    %fd7108, %fd7108, 0.9999, 0.01;
	// end inline asm
	// begin inline asm
	fma.rn.f32    %f7106, %f7106, 0.9999, 0.01;
	// end inline asm
	// begin inline asm
	fma.rn.f32    %f7108, %f7108, 0.9999, 0.01;
	// end inline asm
	// begin inline asm
	fma.rn.f64    %fd7106, %fd7106, 0.9999, 0.01;
	// end inline asm
	// begin inline asm
	fma.rn.f64    %fd7108, %fd7108, 0.9999, 0.01;
	// end inline asm
	// begin inline asm
	fma.rn.f32    %f7106, %f7106, 0.9999, 0.01;
	// end inline asm
	// begin inline asm
	fma.rn.f32    %f7108, %f7108, 0.9999, 0.01;
	// end inline asm
	// begin inline asm
	fma.rn.f64    %fd7106, %fd7106, 0.9999, 0.01;
	// end inline asm
	// begin inline asm
	fma.rn.f64    %fd7108, %fd7108, 0.9999, 0.01;
	// end inline asm
	// begin inline asm
	fma.rn.f32    %f7106, %f7106, 0.9999, 0.01;
	// end inline asm
	// begin inline asm
	fma.rn.f32    %f7108, %f7108, 0.9999, 0.01;
	// end inline asm
	// begin inline asm
	fma.rn.f64    %fd7106, %fd7106, 0.9999, 0.01;
	// end inline asm
	// begin inline asm
	fma.rn.f64    %fd7108, %fd7108, 0.9999, 0.01;
	// end inline asm
	// begin inline asm
	fma.rn.f32    %f7106, %f7106, 0.9999, 0.01;
	// end inline asm
	// begin inline asm
	fma.rn.f32    %f7108, %f7108, 0.9999, 0.01;
	// end inline asm
	// begin inline asm
	fma.rn.f64    %fd7106, %fd7106, 0.9999, 0.01;
	// end inline asm
	// begin inline asm
	fma.rn.f64    %fd7108, %fd7108, 0.9999, 0.01;
	// end inline asm
	// begin inline asm
	fma.rn.f32    %f7106, %f7106, 0.9999, 0.01;
	// end inline asm
	// begin inline asm
	fma.rn.f32    %f7108, %f7108, 0.9999, 0.01;
	// end inline asm
	// begin inline asm
	fma.rn.f64    %fd7106, %fd7106, 0.9999, 0.01;
	// end inline asm
	// begin inline asm
	fma.rn.f64    %fd7108, %fd7108, 0.9999, 0.01;
	// end inline asm
	// begin inline asm
	fma.rn.f32    %f7106, %f7106, 0.9999, 0.01;
	// end inline asm
	// begin inline asm
	fma.rn.f32    %f7108, %f7108, 0.9999, 0.01;
	// end inline asm
	// begin inline asm
	fma.rn.f64    %fd7106, %fd7106, 0.9999, 0.01;
	// end inline asm
	// begin inline asm
	fma.rn.f64    %fd7108, %fd7108, 0.9999, 0.01;
	// end inline asm
	// begin inline asm
	fma.rn.f32    %f7106, %f7106, 0.9999, 0.01;
	// end inline asm
	// begin inline asm
	fma.rn.f32    %f7108, %f7108, 0.9999, 0.01;
	// end inline asm
	// begin inline asm
	fma.rn.f64    %fd7106, %fd7106, 0.9999, 0.01;
	// end inline asm
	// begin inline asm
	fma.rn.f64    %fd7108, %fd7108, 0.9999, 0.01;
	// end inline asm
	// begin inline asm
	fma.rn.f32    %f7106, %f7106, 0.9999, 0.01;
	// end inline asm
	// begin inline asm
	fma.rn.f32    %f7108, %f7108, 0.9999, 0.01;
	// end inline asm
	// begin inline asm
	fma.rn.f64    %fd7106, %fd7106, 0.9999, 0.01;
	// end inline asm
	// begin inline asm
	fma.rn.f64    %fd7108, %fd7108, 0.9999, 0.01;
	// end inline asm
	// begin inline asm
	fma.rn.f32    %f7106, %f7106, 0.9999, 0.01;
	// end inline asm
	// begin inline asm
	fma.rn.f32    %f7108, %f7108, 0.9999, 0.01;
	// end inline asm
	// begin inline asm
	fma.rn.f64    %fd7106, %fd7106, 0.9999, 0.01;
	// end inline asm
	// begin inline asm
	fma.rn.f64    %fd7108, %fd7108, 0.9999, 0.01;
	// end inline asm
	// begin inline asm
	fma.rn.f32    %f7106, %f7106, 0.9999, 0.01;
	// end inline asm
	// begin inline asm
	fma.rn.f32    %f7108, %f7108, 0.9999, 0.01;
	// end inline asm
	// begin inline asm
	fma.rn.f64    %fd7106, %fd7106, 0.9999, 0.01;
	// end inline asm
	// begin inline asm
	fma.rn.f64    %fd7108, %fd7108, 0.9999, 0.01;
	// end inline asm
	// begin inline asm
	fma.rn.f32    %f7106, %f7106, 0.9999, 0.01;
	// end inline asm
	// begin inline asm
	fma.rn.f32    %f7108, %f7108, 0.9999, 0.01;
	// end inline asm
	// begin inline asm
	fma.rn.f64    %fd7106, %fd7106, 0.9999, 0.01;
	// end inline asm
	// begin inline asm
	fma.rn.f64    %fd7108, %fd7108, 0.9999, 0.01;
	// end inline asm
	// begin inline asm
	fma.rn.f32    %f7106, %f7106, 0.9999, 0.01;
	// end inline asm
	// begin inline asm
	fma.rn.f32    %f7108, %f7108, 0.9999, 0.01;
	// end inline asm
	// begin inline asm
	fma.rn.f64    %fd7106, %fd7106, 0.9999, 0.01;
	// end inline asm
	// begin inline asm
	fma.rn.f64    %fd7108, %fd7108, 0.9999, 0.01;
	// end inline asm
	// begin inline asm
	fma.rn.f32    %f7106, %f7106, 0.9999, 0.01;
	// end inline asm
	// begin inline asm
	fma.rn.f32    %f7108, %f7108, 0.9999, 0.01;
	// end inline asm
	// begin inline asm
	fma.rn.f64    %fd7106, %fd7106, 0.9999, 0.01;
	// end inline asm
	// begin inline asm
	fma.rn.f64    %fd7108, %fd7108, 0.9999, 0.01;
	// end inline asm
	// begin inline asm
	fma.rn.f32    %f7106, %f7106, 0.9999, 0.01;
	// end inline asm
	// begin inline asm
	fma.rn.f32    %f7108, %f7108, 0.9999, 0.01;
	// end inline asm
	// begin inline asm
	fma.rn.f64    %fd7106, %fd7106, 0.9999, 0.01;
	// end inline asm
	// begin inline asm
	fma.rn.f64    %fd7108, %fd7108, 0.9999, 0.01;
	// end inline asm
	// begin inline asm
	fma.rn.f32    %f7106, %f7106, 0.9999, 0.01;
	// end inline asm
	// begin inline asm
	fma.rn.f32    %f7108, %f7108, 0.9999, 0.01;
	// end inline asm
	// begin inline asm
	fma.rn.f64    %fd7106, %fd7106, 0.9999, 0.01;
	// end inline asm
	// begin inline asm
	fma.rn.f64    %fd7108, %fd7108, 0.9999, 0.01;
	// end inline asm
	// begin inline asm
	fma.rn.f32    %f7106, %f7106, 0.9999, 0.01;
	// end inline asm
	// begin inline asm
	fma.rn.f32    %f7108, %f7108, 0.9999, 0.01;
	// end inline asm
	// begin inline asm
	fma.rn.f64    %fd7106, %fd7106, 0.9999, 0.01;
	// end inline asm
	// begin inline asm
	fma.rn.f64    %fd7108, %fd7108, 0.9999, 0.01;
	// end inline asm
	// begin inline asm
	fma.rn.f32    %f7106, %f7106, 0.9999, 0.01;
	// end inline asm
	// begin inline asm
	fma.rn.f32    %f7108, %f7108, 0.9999, 0.01;
	// end inline asm
	// begin inline asm
	fma.rn.f64    %fd7106, %fd7106, 0.9999, 0.01;
	// end inline asm
	// begin inline asm
	fma.rn.f64    %fd7108, %fd7108, 0.9999, 0.01;
	// end inline asm
	// begin inline asm
	fma.rn.f32    %f7106, %f7106, 0.9999, 0.01;
	// end inline asm
	// begin inline asm
	fma.rn.f32    %f7108, %f7108, 0.9999, 0.01;
	// end inline asm
	// begin inline asm
	fma.rn.f64    %fd7106, %fd7106, 0.9999, 0.01;
	// end inline asm
	// begin inline asm
	fma.rn.f64    %fd7108, %fd7108, 0.9999, 0.01;
	// end inline asm
	// begin inline asm
	fma.rn.f32    %f7106, %f7106, 0.9999, 0.01;
	// end inline asm
	// begin inline asm
	fma.rn.f32    %f7108, %f7108, 0.9999, 0.01;
	// end inline asm
	// begin inline asm
	fma.rn.f64    %fd7106, %fd7106, 0.9999, 0.01;
	// end inline asm
	// begin inline asm
	fma.rn.f64    %fd7108, %fd7108, 0.9999, 0.01;
	// end inline asm
	// begin inline asm
	fma.rn.f32    %f7106, %f7106, 0.9999, 0.01;
	// end inline asm
	// begin inline asm
	fma.rn.f32    %f7108, %f7108, 0.9999, 0.01;
	// end inline asm
	// begin inline asm
	fma.rn.f64    %fd7106, %fd7106, 0.9999, 0.01;
	// end inline asm
	// begin inline asm
	fma.rn.f64    %fd7108, %fd7108, 0.9999, 0.01;
	// end inline asm
	// begin inline asm
	fma.rn.f32    %f7106, %f7106, 0.9999, 0.01;
	// end inline asm
	// begin inline asm
	fma.rn.f32    %f7108, %f7108, 0.9999, 0.01;
	// end inline asm
	// begin inline asm
	fma.rn.f64    %fd7106, %fd7106, 0.9999, 0.01;
	// end inline asm
	// begin inline asm
	fma.rn.f64    %fd7108, %fd7108, 0.9999, 0.01;
	// end inline asm
	// begin inline asm
	fma.rn.f32    %f7106, %f7106, 0.9999, 0.01;
	// end inline asm
	// begin inline asm
	fma.rn.f32    %f7108, %f7108, 0.9999, 0.01;
	// end inline asm
	// begin inline asm
	fma.rn.f64    %fd7106, %fd7106, 0.9999, 0.01;
	// end inline asm
	// begin inline asm
	fma.rn.f64    %fd7108, %fd7108, 0.9999, 0.01;
	// end inline asm
	// begin inline asm
	fma.rn.f32    %f7106, %f7106, 0.9999, 0.01;
	// end inline asm
	// begin inline asm
	fma.rn.f32    %f7108, %f7108, 0.9999, 0.01;
	// end inline asm
	// begin inline asm
	fma.rn.f64    %fd7106, %fd7106, 0.9999, 0.01;
	// end inline asm
	// begin inline asm
	fma.rn.f64    %fd7108, %fd7108, 0.9999, 0.01;
	// end inline asm
	// begin inline asm
	fma.rn.f32    %f7106, %f7106, 0.9999, 0.01;
	// end inline asm
	// begin inline asm
	fma.rn.f32    %f7108, %f7108, 0.9999, 0.01;
	// end inline asm
	// begin inline asm
	fma.rn.f64    %fd7106, %fd7106, 0.9999, 0.01;
	// end inline asm
	// begin inline asm
	fma.rn.f64    %fd7108, %fd7108, 0.9999, 0.01;
	// end inline asm
	// begin inline asm
	fma.rn.f32    %f7106, %f7106, 0.9999, 0.01;
	// end inline asm
	// begin inline asm
	fma.rn.f32    %f7108, %f7108, 0.9999, 0.01;
	// end inline asm
	// begin inline asm
	fma.rn.f64    %fd7106, %fd7106, 0.9999, 0.01;
	// end inline asm
	// begin inline asm
	fma.rn.f64    %fd7108, %fd7108, 0.9999, 0.01;
	// end inline asm
	// begin inline asm
	fma.rn.f32    %f7106, %f7106, 0.9999, 0.01;
	// end inline asm
	// begin inline asm
	fma.rn.f32    %f7108, %f7108, 0.9999, 0.01;
	// end inline asm
	// begin inline asm
	fma.rn.f64    %fd7106, %fd7106, 0.9999, 0.01;
	// end inline asm
	// begin inline asm
	fma.rn.f64    %fd7108, %fd7108, 0.9999, 0.01;
	// end inline asm
	// begin inline asm
	fma.rn.f32    %f7106, %f7106, 0.9999, 0.01;
	// end inline asm
	// begin inline asm
	fma.rn.f32    %f7108, %f7108, 0.9999, 0.01;
	// end inline asm
	// begin inline asm
	fma.rn.f64    %fd7106, %fd7106, 0.9999, 0.01;
	// end inline asm
	// begin inline asm
	fma.rn.f64    %fd7108, %fd7108, 0.9999, 0.01;
	// end inline asm
	// begin inline asm
	fma.rn.f32    %f7106, %f7106, 0.9999, 0.01;
	// end inline asm
	// begin inline asm
	fma.rn.f32    %f7108, %f7108, 0.9999, 0.01;
	// end inline asm
	// begin inline asm
	fma.rn.f64    %fd7106, %fd7106, 0.9999, 0.01;
	// end inline asm
	// begin inline asm
	fma.rn.f64    %fd7108, %fd7108, 0.9999, 0.01;
	// end inline asm
	// begin inline asm
	fma.rn.f32    %f7106, %f7106, 0.9999, 0.01;
	// end inline asm
	// begin inline asm
	fma.rn.f32    %f7108, %f7108, 0.9999, 0.01;
	// end inline asm
	// begin inline asm
	fma.rn.f64    %fd7106, %fd7106, 0.9999, 0.01;
	// end inline asm
	// begin inline asm
	fma.rn.f64    %fd7108, %fd7108, 0.9999, 0.01;
	// end inline asm
	// begin inline asm
	fma.rn.f32    %f7106, %f7106, 0.9999, 0.01;
	// end inline asm
	// begin inline asm
	fma.rn.f32    %f7108, %f7108, 0.9999, 0.01;
	// end inline asm
	// begin inline asm
	fma.rn.f64    %fd7106, %fd7106, 0.9999, 0.01;
	// end inline asm
	// begin inline asm
	fma.rn.f64    %fd7108, %fd7108, 0.9999, 0.01;
	// end inline asm
	// begin inline asm
	fma.rn.f32    %f7106, %f7106, 0.9999, 0.01;
	// end inline asm
	// begin inline asm
	fma.rn.f32    %f7108, %f7108, 0.9999, 0.01;
	// end inline asm
	// begin inline asm
	fma.rn.f64    %fd7106, %fd7106, 0.9999, 0.01;
	// end inline asm
	// begin inline asm
	fma.rn.f64    %fd7108, %fd7108, 0.9999, 0.01;
	// end inline asm
	// begin inline asm
	fma.rn.f32    %f7106, %f7106, 0.9999, 0.01;
	// end inline asm
	// begin inline asm
	fma.rn.f32    %f7108, %f7108, 0.9999, 0.01;
	// end inline asm
	// begin inline asm
	fma.rn.f64    %fd7106, %fd7106, 0.9999, 0.01;
	// end inline asm
	// begin inline asm
	fma.rn.f64    %fd7108, %fd7108, 0.9999, 0.01;
	// end inline asm
	// begin inline asm
	fma.rn.f32    %f7106, %f7106, 0.9999, 0.01;
	// end inline asm
	// begin inline asm
	fma.rn.f32    %f7108, %f7108, 0.9999, 0.01;
	// end inline asm
	// begin inline asm
	fma.rn.f64    %fd7106, %fd7106, 0.9999, 0.01;
	// end inline asm
	// begin inline asm
	fma.rn.f64    %fd7108, %fd7108, 0.9999, 0.01;
	// end inline asm
	// begin inline asm
	fma.rn.f32    %f7106, %f7106, 0.9999, 0.01;
	// end inline asm
	// begin inline asm
	fma.rn.f32    %f7108, %f7108, 0.9999, 0.01;
	// end inline asm
	// begin inline asm
	fma.rn.f64    %fd7106, %fd7106, 0.9999, 0.01;
	// end inline asm
	// begin inline asm
	fma.rn.f64    %fd7108, %fd7108, 0.9999, 0.01;
	// end inline asm
	// begin inline asm
	fma.rn.f32    %f7106, %f7106, 0.9999, 0.01;
	// end inline asm
	// begin inline asm
	fma.rn.f32    %f7108, %f7108, 0.9999, 0.01;
	// end inline asm
	// begin inline asm
	fma.rn.f64    %fd7106, %fd7106, 0.9999, 0.01;
	// end inline asm
	// begin inline asm
	fma.rn.f64    %fd7108, %fd7108, 0.9999, 0.01;
	// end inline asm
	// begin inline asm
	fma.rn.f32    %f7106, %f7106, 0.9999, 0.01;
	// end inline asm
	// begin inline asm
	fma.rn.f32    %f7108, %f7108, 0.9999, 0.01;
	// end inline asm
	// begin inline asm
	fma.rn.f64    %fd7106, %fd7106, 0.9999, 0.01;
	// end inline asm
	// begin inline asm
	fma.rn.f64    %fd7108, %fd7108, 0.9999, 0.01;
	// end inline asm
	// begin inline asm
	fma.rn.f32    %f7106, %f7106, 0.9999, 0.01;
	// end inline asm
	// begin inline asm
	fma.rn.f32    %f7108, %f7108, 0.9999, 0.01;
	// end inline asm
	// begin inline asm
	fma.rn.f64    %fd7106, %fd7106, 0.9999, 0.01;
	// end inline asm
	// begin inline asm
	fma.rn.f64    %fd7108, %fd7108, 0.9999, 0.01;
	// end inline asm
	// begin inline asm
	fma.rn.f32    %f7106, %f7106, 0.9999, 0.01;
	// end inline asm
	// begin inline asm
	fma.rn.f32    %f7108, %f7108, 0.9999, 0.01;
	// end inline asm
	// begin inline asm
	fma.rn.f64    %fd7106, %fd7106, 0.9999, 0.01;
	// end inline asm
	// begin inline asm
	fma.rn.f64    %fd7108, %fd7108, 0.9999, 0.01;
	// end inline asm
	// begin inline asm
	fma.rn.f32    %f7106, %f7106, 0.9999, 0.01;
	// end inline asm
	// begin inline asm
	fma.rn.f32    %f7108, %f7108, 0.9999, 0.01;
	// end inline asm
	// begin inline asm
	fma.rn.f64    %fd7106, %fd7106, 0.9999, 0.01;
	// end inline asm
	// begin inline asm
	fma.rn.f64    %fd7108, %fd7108, 0.9999, 0.01;
	// end inline asm
	// begin inline asm
	fma.rn.f32    %f7106, %f7106, 0.9999, 0.01;
	// end inline asm
	// begin inline asm
	fma.rn.f32    %f7108, %f7108, 0.9999, 0.01;
	// end inline asm
	// begin inline asm
	fma.rn.f64    %fd7106, %fd7106, 0.9999, 0.01;
	// end inline asm
	// begin inline asm
	fma.rn.f64    %fd7108, %fd7108, 0.9999, 0.01;
	// end inline asm
	// begin inline asm
	fma.rn.f32    %f7106, %f7106, 0.9999, 0.01;
	// end inline asm
	// begin inline asm
	fma.rn.f32    %f7108, %f7108, 0.9999, 0.01;
	// end inline asm
	// begin inline asm
	fma.rn.f64    %fd7106, %fd7106, 0.9999, 0.01;
	// end inline asm
	// begin inline asm
	fma.rn.f64    %fd7108, %fd7108, 0.9999, 0.01;
	// end inline asm
	// begin inline asm
	fma.rn.f32    %f7106, %f7106, 0.9999, 0.01;
	// end inline asm
	// begin inline asm
	fma.rn.f32    %f7108, %f7108, 0.9999, 0.01;
	// end inline asm
	// begin inline asm
	fma.rn.f64    %fd7106, %fd7106, 0.9999, 0.01;
	// end inline asm
	// begin inline asm
	fma.rn.f64    %fd7108, %fd7108, 0.9999, 0.01;
	// end inline asm
	// begin inline asm
	fma.rn.f32    %f7106, %f7106, 0.9999, 0.01;
	// end inline asm
	// begin inline asm
	fma.rn.f32    %f7108, %f7108, 0.9999, 0.01;
	// end inline asm
	// begin inline asm
	fma.rn.f64    %fd7106, %fd7106, 0.9999, 0.01;
	// end inline asm
	// begin inline asm
	fma.rn.f64    %fd7108, %fd7108, 0.9999, 0.01;
	// end inline asm
	// begin inline asm
	fma.rn.f32    %f7106, %f7106, 0.9999, 0.01;
	// end inline asm
	// begin inline asm
	fma.rn.f32    %f7108, %f7108, 0.9999, 0.01;
	// end inline asm
	// begin inline asm
	fma.rn.f64    %fd7106, %fd7106, 0.9999, 0.01;
	// end inline asm
	// begin inline asm
	fma.rn.f64    %fd7108, %fd7108, 0.9999, 0.01;
	// end inline asm
	// begin inline asm
	fma.rn.f32    %f7106, %f7106, 0.9999, 0.01;
	// end inline asm
	// begin inline asm
	fma.rn.f32    %f7108, %f7108, 0.9999, 0.01;
	// end inline asm
	// begin inline asm
	fma.rn.f64    %fd7106, %fd7106, 0.9999, 0.01;
	// end inline asm
	// begin inline asm
	fma.rn.f64    %fd7108, %fd7108, 0.9999, 0.01;
	// end inline asm
	// begin inline asm
	fma.rn.f32    %f7106, %f7106, 0.9999, 0.01;
	// end inline asm
	// begin inline asm
	fma.rn.f32    %f7108, %f7108, 0.9999, 0.01;
	// end inline asm
	// begin inline asm
	fma.rn.f64    %fd7106, %fd7106, 0.9999, 0.01;
	// end inline asm
	// begin inline asm
	fma.rn.f64    %fd7108, %fd7108, 0.9999, 0.01;
	// end inline asm
	// begin inline asm
	fma.rn.f32    %f7106, %f7106, 0.9999, 0.01;
	// end inline asm
	// begin inline asm
	fma.rn.f32    %f7108, %f7108, 0.9999, 0.01;
	// end inline asm
	// begin inline asm
	fma.rn.f64    %fd7106, %fd7106, 0.9999, 0.01;
	// end inline asm
	// begin inline asm
	fma.rn.f64    %fd7108, %fd7108, 0.9999, 0.01;
	// end inline asm
	// begin inline asm
	fma.rn.f32    %f7106, %f7106, 0.9999, 0.01;
	// end inline asm
	// begin inline asm
	fma.rn.f32    %f7108, %f7108, 0.9999, 0.01;
	// end inline asm
	// begin inline asm
	fma.rn.f64    %fd7106, %fd7106, 0.9999, 0.01;
	// end inline asm
	// begin inline asm
	fma.rn.f64    %fd7108, %fd7108, 0.9999, 0.01;
	// end inline asm
	// begin inline asm
	fma.rn.f32    %f7106, %f7106, 0.9999, 0.01;
	// end inline asm
	// begin inline asm
	fma.rn.f32    %f7108, %f7108, 0.9999, 0.01;
	// end inline asm
	// begin inline asm
	fma.rn.f64    %fd7106, %fd7106, 0.9999, 0.01;
	// end inline asm
	// begin inline asm
	fma.rn.f64    %fd7108, %fd7108, 0.9999, 0.01;
	// end inline asm
	// begin inline asm
	fma.rn.f32    %f7106, %f7106, 0.9999, 0.01;
	// end inline asm
	// begin inline asm
	fma.rn.f32    %f7108, %f7108, 0.9999, 0.01;
	// end inline asm
	// begin inline asm
	fma.rn.f64    %fd7106, %fd7106, 0.9999, 0.01;
	// end inline asm
	// begin inline asm
	fma.rn.f64    %fd7108, %fd7108, 0.9999, 0.01;
	// end inline asm
	// begin inline asm
	fma.rn.f32    %f7106, %f7106, 0.9999, 0.01;
	// end inline asm
	// begin inline asm
	fma.rn.f32    %f7108, %f7108, 0.9999, 0.01;
	// end inline asm
	// begin inline asm
	fma.rn.f64    %fd7106, %fd7106, 0.9999, 0.01;
	// end inline asm
	// begin inline asm
	fma.rn.f64    %fd7108, %fd7108, 0.9999, 0.01;
	// end inline asm
	// begin inline asm
	fma.rn.f32    %f7106, %f7106, 0.9999, 0.01;
	// end inline asm
	// begin inline asm
	fma.rn.f32    %f7108, %f7108, 0.9999, 0.01;
	// end inline asm
	// begin inline asm
	fma.rn.f64    %fd7106, %fd7106, 0.9999, 0.01;
	// end inline asm
	// begin inline asm
	fma.rn.f64    %fd7108, %fd7108, 0.9999, 0.01;
	// end inline asm
	// begin inline asm
	fma.rn.f32    %f7106, %f7106, 0.9999, 0.01;
	// end inline asm
	// begin inline asm
	fma.rn.f32    %f7108, %f7108, 0.9999, 0.01;
	// end inline asm
	// begin inline asm
	fma.rn.f64    %fd7106, %fd7106, 0.9999, 0.01;
	// end inline asm
	// begin inline asm
	fma.rn.f64    %fd7108, %fd7108, 0.9999, 0.01;
	// end inline asm
	// begin inline asm
	fma.rn.f32    %f7106, %f7106, 0.9999, 0.01;
	// end inline asm
	// begin inline asm
	fma.rn.f32    %f7108, %f7108, 0.9999, 0.01;
	// end inline asm
	// begin inline asm
	fma.rn.f64    %fd7106, %fd7106, 0.9999, 0.01;
	// end inline asm
	// begin inline asm
	fma.rn.f64    %fd7108, %fd7108, 0.9999, 0.01;
	// end inline asm
	// begin inline asm
	fma.rn.f32    %f7106, %f7106, 0.9999, 0.01;
	// end inline asm
	// begin inline asm
	fma.rn.f32    %f7108, %f7108, 0.9999, 0.01;
	// end inline asm
	// begin inline asm
	fma.rn.f64    %fd7106, %fd7106, 0.9999, 0.01;
	// end inline asm
	// begin inline asm
	fma.rn.f64    %fd7108, %fd7108, 0.9999, 0.01;
	// end inline asm
	// begin inline asm
	fma.rn.f32    %f7106, %f7106, 0.9999, 0.01;
	// end inline asm
	// begin inline asm
	fma.rn.f32    %f7108, %f7108, 0.9999, 0.01;
	// end inline asm
	// begin inline asm
	fma.rn.f64    %fd7106, %fd7106, 0.9999, 0.01;
	// end inline asm
	// begin inline asm
	fma.rn.f64    %fd7108, %fd7108, 0.9999, 0.01;
	// end inline asm
	// begin inline asm
	fma.rn.f32    %f7106, %f7106, 0.9999, 0.01;
	// end inline asm
	// begin inline asm
	fma.rn.f32    %f7108, %f7108, 0.9999, 0.01;
	// end inline asm
	// begin inline asm
	fma.rn.f64    %fd7106, %fd7106, 0.9999, 0.01;
	// end inline asm
	// begin inline asm
	fma.rn.f64    %fd7108, %fd7108, 0.9999, 0.01;
	// end inline asm
	// begin inline asm
	fma.rn.f32    %f7106, %f7106, 0.9999, 0.01;
	// end inline asm
	// begin inline asm
	fma.rn.f32    %f7108, %f7108, 0.9999, 0.01;
	// end inline asm
	// begin inline asm
	fma.rn.f64    %fd7106, %fd7106, 0.9999, 0.01;
	// end inline asm
	// begin inline asm
	fma.rn.f64    %fd7108, %fd7108, 0.9999, 0.01;
	// end inline asm
	// begin inline asm
	fma.rn.f32    %f7106, %f7106, 0.9999, 0.01;
	// end inline asm
	// begin inline asm
	fma.rn.f32    %f7108, %f7108, 0.9999, 0.01;
	// end inline asm
	// begin inline asm
	fma.rn.f64    %fd7106, %fd7106, 0.9999, 0.01;
	// end inline asm
	// begin inline asm
	fma.rn.f64    %fd7108, %fd7108, 0.9999, 0.01;
	// end inline asm
	// begin inline asm
	fma.rn.f32    %f7106, %f7106, 0.9999, 0.01;
	// end inline asm
	// begin inline asm
	fma.rn.f32    %f7108, %f7108, 0.9999, 0.01;
	// end inline asm
	add.s32 	%r7, %r7, 64;
	setp.ne.s32 	%p1, %r7, 20480000;
	mov.f32 	%f16395, %f7106;
	mov.f32 	%f16396, %f7108;
	mov.f64 	%fd16395, %fd7106;
	mov.f64 	%fd16396, %fd7108;
	@%p1 bra 	$L__BB0_1;
	mov.b32 	%r8, 0;
	mov.f32 	%f16397, %f7106;
	mov.f32 	%f16398, %f7108;
	mov.f64 	%fd16397, %fd7106;
	mov.f64 	%fd16398, %fd7108;
$L__BB0_3:
	// begin inline asm
	fma.rn.f64    %fd16397, %fd16397, 0.9999, 0.01;
	// end inline asm
	// begin inline asm
	fma.rn.f64    %fd16398, %fd16398, 0.9999, 0.01;
	// end inline asm
	// begin inline asm
	fma.rn.f32    %f16397, %f16397, 0.9999, 0.01;
	// end inline asm
	// begin inline asm
	fma.rn.f32    %f16398, %f16398, 0.9999, 0.01;
	// end inline asm
	// begin inline asm
	fma.rn.f64    %fd16397, %fd16397, 0.9999, 0.01;
	// end inline asm
	// begin inline asm
	fma.rn.f64    %fd16398, %fd16398, 0.9999, 0.01;
	// end inline asm
	// begin inline asm
	fma.rn.f32    %f16397, %f16397, 0.9999, 0.01;
	// end inline asm
	// begin inline asm
	fma.rn.f32    %f16398, %f16398, 0.9999, 0.01;
	// end inline asm
	// begin inline asm
	fma.rn.f64    %fd16397, %fd16397, 0.9999, 0.01;
	// end inline asm
	// begin inline asm
	fma.rn.f64    %fd16398, %fd16398, 0.9999, 0.01;
	// end inline asm
	// begin inline asm
	fma.rn.f32    %f16397, %f16397, 0.9999, 0.01;
	// end inline asm
	// begin inline asm
	fma.rn.f32    %f16398, %f16398, 0.9999, 0.01;
	// end inline asm
	// begin inline asm
	fma.rn.f64    %fd16397, %fd16397, 0.9999, 0.01;
	// end inline asm
	// begin inline asm
	fma.rn.f64    %fd16398, %fd16398, 0.9999, 0.01;
	// end inline asm
	// begin inline asm
	fma.rn.f32    %f16397, %f16397, 0.9999, 0.01;
	// end inline asm
	// begin inline asm
	fma.rn.f32    %f16398, %f16398, 0.9999, 0.01;
	// end inline asm
	// begin inline asm
	fma.rn.f64    %fd16397, %fd16397, 0.9999, 0.01;
	// end inline asm
	// begin inline asm
	fma.rn.f64    %fd16398, %fd16398, 0.9999, 0.01;
	// end inline asm
	// begin inline asm
	fma.rn.f32    %f16397, %f16397, 0.9999, 0.01;
	// end inline asm
	// begin inline asm
	fma.rn.f32    %f16398, %f16398, 0.9999, 0.01;
	// end inline asm
	// begin inline asm
	fma.rn.f64    %fd16397, %fd16397, 0.9999, 0.01;
	// end inline asm
	// begin inline asm
	fma.rn.f64    %fd16398, %fd16398, 0.9999, 0.01;
	// end inline asm
	// begin inline asm
	fma.rn.f32    %f16397, %f16397, 0.9999, 0.01;
	// end inline asm
	// begin inline asm
	fma.rn.f32    %f16398, %f16398, 0.9999, 0.01;
	// end inline asm
	// begin inline asm
	fma.rn.f64    %fd16397, %fd16397, 0.9999, 0.01;
	// end inline asm
	// begin inline asm
	fma.rn.f64    %fd16398, %fd16398, 0.9999, 0.01;
	// end inline asm
	// begin inline asm
	fma.rn.f32    %f16397, %f16397, 0.9999, 0.01;
	// end inline asm
	// begin inline asm
	fma.rn.f32    %f16398, %f16398, 0.9999, 0.01;
	// end inline asm
	// begin inline asm
	fma.rn.f64    %fd16397, %fd16397, 0.9999, 0.01;
	// end inline asm
	// begin inline asm
	fma.rn.f64    %fd16398, %fd16398, 0.9999, 0.01;
	// end inline asm
	// begin inline asm
	fma.rn.f32    %f16397, %f16397, 0.9999, 0.01;
	// end inline asm
	// begin inline asm
	fma.rn.f32    %f16398, %f16398, 0.9999, 0.01;
	// end inline asm
	// begin inline asm
	fma.rn.f64    %fd16397, %fd16397, 0.9999, 0.01;
	// end inline asm
	// begin inline asm
	fma.rn.f64    %fd16398, %fd16398, 0.9999, 0.01;
	// end inline asm
	// begin inline asm
	fma.rn.f32    %f16397, %f16397, 0.9999, 0.01;
	// end inline asm
	// begin inline asm
	fma.rn.f32    %f16398, %f16398, 0.9999, 0.01;
	// end inline asm
	// begin inline asm
	fma.rn.f64    %fd16397, %fd16397, 0.9999, 0.01;
	// end inline asm
	// begin inline asm
	fma.rn.f64    %fd16398, %fd16398, 0.9999, 0.01;
	// end inline asm
	// begin inline asm
	fma.rn.f32    %f16397, %f16397, 0.9999, 0.01;
	// end inline asm
	// begin inline asm
	fma.rn.f32    %f16398, %f16398, 0.9999, 0.01;
	// end inline asm
	// begin inline asm
	fma.rn.f64    %fd16397, %fd16397, 0.9999, 0.01;
	// end inline asm
	// begin inline asm
	fma.rn.f64    %fd16398, %fd16398, 0.9999, 0.01;
	// end inline asm
	// begin inline asm
	fma.rn.f32    %f16397, %f16397, 0.9999, 0.01;
	// end inline asm
	// begin inline asm
	fma.rn.f32    %f16398, %f16398, 0.9999, 0.01;
	// end inline asm
	// begin inline asm
	fma.rn.f64    %fd16397, %fd16397, 0.9999, 0.01;
	// end inline asm
	// begin inline asm
	fma.rn.f64    %fd16398, %fd16398, 0.9999, 0.01;
	// end inline asm
	// begin inline asm
	fma.rn.f32    %f16397, %f16397, 0.9999, 0.01;
	// end inline asm
	// begin inline asm
	fma.rn.f32    %f16398, %f16398, 0.9999, 0.01;
	// end inline asm
	// begin inline asm
	fma.rn.f64    %fd16397, %fd16397, 0.9999, 0.01;
	// end inline asm
	// begin inline asm
	fma.rn.f64    %fd16398, %fd16398, 0.9999, 0.01;
	// end inline asm
	// begin inline asm
	fma.rn.f32    %f16397, %f16397, 0.9999, 0.01;
	// end inline asm
	// begin inline asm
	fma.rn.f32    %f16398, %f16398, 0.9999, 0.01;
	// end inline asm
	// begin inline asm
	fma.rn.f64    %fd16397, %fd16397, 0.9999, 0.01;
	// end inline asm
	// begin inline asm
	fma.rn.f64    %fd16398, %fd16398, 0.9999, 0.01;
	// end inline asm
	// begin inline asm
	fma.rn.f32    %f16397, %f16397, 0.9999, 0.01;
	// end inline asm
	// begin inline asm
	fma.rn.f32    %f16398, %f16398, 0.9999, 0.01;
	// end inline asm
	// begin inline asm
	fma.rn.f64    %fd16397, %fd16397, 0.9999, 0.01;
	// end inline asm
	// begin inline asm
	fma.rn.f64    %fd16398, %fd16398, 0.9999, 0.01;
	// end inline asm
	// begin inline asm
	fma.rn.f32    %f16397, %f16397, 0.9999, 0.01;
	// end inline asm
	// begin inline asm
	fma.rn.f32    %f16398, %f16398, 0.9999, 0.01;
	// end inline asm
	// begin inline asm
	fma.rn.f64    %fd16397, %fd16397, 0.9999, 0.01;
	// end inline asm
	// begin inline asm
	fma.rn.f64    %fd16398, %fd16398, 0.9999, 0.01;
	// end inline asm
	// begin inline asm
	fma.rn.f32    %f16397, %f16397, 0.9999, 0.01;
	// end inline asm
	// begin inline asm
	fma.rn.f32    %f16398, %f16398, 0.9999, 0.01;
	// end inline asm
	// begin inline asm
	fma.rn.f64    %fd16397, %fd16397, 0.9999, 0.01;
	// end inline asm
	// begin inline asm
	fma.rn.f64    %fd16398, %fd16398, 0.9999, 0.01;
	// end inline asm
	// begin inline asm
	fma.rn.f32    %f16397, %f16397, 0.9999, 0.01;
	// end inline asm
	// begin inline asm
	fma.rn.f32    %f16398, %f16398, 0.9999, 0.01;
	// end inline asm
	// begin inline asm
	fma.rn.f64    %fd16397, %fd16397, 0.9999, 0.01;
	// end inline asm
	// begin inline asm
	fma.rn.f64    %fd16398, %fd16398, 0.9999, 0.01;
	// end inline asm
	// begin inline asm
	fma.rn.f32    %f16397, %f16397, 0.9999, 0.01;
	// end inline asm
	// begin inline asm
	fma.rn.f32    %f16398, %f16398, 0.9999, 0.01;
	// end inline asm
	// begin inline asm
	fma.rn.f64    %fd16397, %fd16397, 0.9999, 0.01;
	// end inline asm
	// begin inline asm
	fma.rn.f64    %fd16398, %fd16398, 0.9999, 0.01;
	// end inline asm
	// begin inline asm
	fma.rn.f32    %f16397, %f16397, 0.9999, 0.01;
	// end inline asm
	// begin inline asm
	fma.rn.f32    %f16398, %f16398, 0.9999, 0.01;
	// end inline asm
	// begin inline asm
	fma.rn.f64    %fd16397, %fd16397, 0.9999, 0.01;
	// end inline asm
	// begin inline asm
	fma.rn.f64    %fd16398, %fd16398, 0.9999, 0.01;
	// end inline asm
	// begin inline asm
	fma.rn.f32    %f16397, %f16397, 0.9999, 0.01;
	// end inline asm
	// begin inline asm
	fma.rn.f32    %f16398, %f16398, 0.9999, 0.01;
	// end inline asm
	// begin inline asm
	fma.rn.f64    %fd16397, %fd16397, 0.9999, 0.01;
	// end inline asm
	// begin inline asm
	fma.rn.f64    %fd16398, %fd16398, 0.9999, 0.01;
	// end inline asm
	// begin inline asm
	fma.rn.f32    %f16397, %f16397, 0.9999, 0.01;
	// end inline asm
	// begin inline asm
	fma.rn.f32    %f16398, %f16398, 0.9999, 0.01;
	// end inline asm
	// begin inline asm
	fma.rn.f64    %fd16397, %fd16397, 0.9999, 0.01;
	// end inline asm
	// begin inline asm
	fma.rn.f64    %fd16398, %fd16398, 0.9999, 0.01;
	// end inline asm
	// begin inline asm
	fma.rn.f32    %f16397, %f16397, 0.9999, 0.01;
	// end inline asm
	// begin inline asm
	fma.rn.f32    %f16398, %f16398, 0.9999, 0.01;
	// end inline asm
	// begin inline asm
	fma.rn.f64    %fd16397, %fd16397, 0.9999, 0.01;
	// end inline asm
	// begin inline asm
	fma.rn.f64    %fd16398, %fd16398, 0.9999, 0.01;
	// end inline asm
	// begin inline asm
	fma.rn.f32    %f16397, %f16397, 0.9999, 0.01;
	// end inline asm
	// begin inline asm
	fma.rn.f32    %f16398, %f16398, 0.9999, 0.01;
	// end inline asm
	// begin inline asm
	fma.rn.f64    %fd16397, %fd16397, 0.9999, 0.01;
	// end inline asm
	// begin inline asm
	fma.rn.f64    %fd16398, %fd16398, 0.9999, 0.01;
	// end inline asm
	// begin inline asm
	fma.rn.f32    %f16397, %f16397, 0.9999, 0.01;
	// end inline asm
	// begin inline asm
	fma.rn.f32    %f16398, %f16398, 0.9999, 0.01;
	// end inline asm
	// begin inline asm
	fma.rn.f64    %fd16397, %fd16397, 0.9999, 0.01;
	// end inline asm
	// begin inline asm
	fma.rn.f64    %fd16398, %fd16398, 0.9999, 0.01;
	// end inline asm
	// begin inline asm
	fma.rn.f32    %f16397, %f16397, 0.9999, 0.01;
	// end inline asm
	// begin inline asm
	fma.rn.f32    %f16398, %f16398, 0.9999, 0.01;
	// end inline asm
	// begin inline asm
	fma.rn.f64    %fd16397, %fd16397, 0.9999, 0.01;
	// end inline asm
	// begin inline asm
	fma.rn.f64    %fd16398, %fd16398, 0.9999, 0.01;
	// end inline asm
	// begin inline asm
	fma.rn.f32    %f16397, %f16397, 0.9999, 0.01;
	// end inline asm
	// begin inline asm
	fma.rn.f32    %f16398, %f16398, 0.9999, 0.01;
	// end inline asm
	// begin inline asm
	fma.rn.f64    %fd16397, %fd16397, 0.9999, 0.01;
	// end inline asm
	// begin inline asm
	fma.rn.f64    %fd16398, %fd16398, 0.9999, 0.01;
	// end inline asm
	// begin inline asm
	fma.rn.f32    %f16397, %f16397, 0.9999, 0.01;
	// end inline asm
	// begin inline asm
	fma.rn.f32    %f16398, %f16398, 0.9999, 0.01;
	// end inline asm
	// begin inline asm
	fma.rn.f64    %fd16397, %fd16397, 0.9999, 0.01;
	// end inline asm
	// begin inline asm
	fma.rn.f64    %fd16398, %fd16398, 0.9999, 0.01;
	// end inline asm
	// begin inline asm
	fma.rn.f32    %f16397, %f16397, 0.9999, 0.01;
	// end inline asm
	// begin inline asm
	fma.rn.f32    %f16398, %f16398, 0.9999, 0.01;
	// end inline asm
	// begin inline asm
	fma.rn.f64    %fd16397, %fd16397, 0.9999, 0.01;
	// end inline asm
	// begin inline asm
	fma.rn.f64    %fd16398, %fd16398, 0.9999, 0.01;
	// end inline asm
	// begin inline asm
	fma.rn.f32    %f16397, %f16397, 0.9999, 0.01;
	// end inline asm
	// begin inline asm
	fma.rn.f32    %f16398, %f16398, 0.9999, 0.01;
	// end inline asm
	// begin inline asm
	fma.rn.f64    %fd16397, %fd16397, 0.9999, 0.01;
	// end inline asm
	// begin inline asm
	fma.rn.f64    %fd16398, %fd16398, 0.9999, 0.01;
	// end inline asm
	// begin inline asm
	fma.rn.f32    %f16397, %f16397, 0.9999, 0.01;
	// end inline asm
	// begin inline asm
	fma.rn.f32    %f16398, %f16398, 0.9999, 0.01;
	// end inline asm
	// begin inline asm
	fma.rn.f64    %fd16397, %fd16397, 0.9999, 0.01;
	// end inline asm
	// begin inline asm
	fma.rn.f64    %fd16398, %fd16398, 0.9999, 0.01;
	// end inline asm
	// begin inline asm
	fma.rn.f32    %f16397, %f16397, 0.9999, 0.01;
	// end inline asm
	// begin inline asm
	fma.rn.f32    %f16398, %f16398, 0.9999, 0.01;
	// end inline asm
	// begin inline asm
	fma.rn.f64    %fd16397, %fd16397, 0.9999, 0.01;
	// end inline asm
	// begin inline asm
	fma.rn.f64    %fd16398, %fd16398, 0.9999, 0.01;
	// end inline asm
	// begin inline asm
	fma.rn.f32    %f16397, %f16397, 0.9999, 0.01;
	// end inline asm
	// begin inline asm
	fma.rn.f32    %f16398, %f16398, 0.9999, 0.01;
	// end inline asm
	// begin inline asm
	fma.rn.f64    %fd16397, %fd16397, 0.9999, 0.01;
	// end inline asm
	// begin inline asm
	fma.rn.f64    %fd16398, %fd16398, 0.9999, 0.01;
	// end inline asm
	// begin inline asm
	fma.rn.f32    %f16397, %f16397, 0.9999, 0.01;
	// end inline asm
	// begin inline asm
	fma.rn.f32    %f16398, %f16398, 0.9999, 0.01;
	// end inline asm
	// begin inline asm
	fma.rn.f64    %fd16397, %fd16397, 0.9999, 0.01;
	// end inline asm
	// begin inline asm
	fma.rn.f64    %fd16398, %fd16398, 0.9999, 0.01;
	// end inline asm
	// begin inline asm
	fma.rn.f32    %f16397, %f16397, 0.9999, 0.01;
	// end inline asm
	// begin inline asm
	fma.rn.f32    %f16398, %f16398, 0.9999, 0.01;
	// end inline asm
	// begin inline asm
	fma.rn.f64    %fd16397, %fd16397, 0.9999, 0.01;
	// end inline asm
	// begin inline asm
	fma.rn.f64    %fd16398, %fd16398, 0.9999, 0.01;
	// end inline asm
	// begin inline asm
	fma.rn.f32    %f16397, %f16397, 0.9999, 0.01;
	// end inline asm
	// begin inline asm
	fma.rn.f32    %f16398, %f16398, 0.9999, 0.01;
	// end inline asm
	// begin inline asm
	fma.rn.f64    %fd16397, %fd16397, 0.9999, 0.01;
	// end inline asm
	// begin inline asm
	fma.rn.f64    %fd16398, %fd16398, 0.9999, 0.01;
	// end inline asm
	// begin inline asm
	fma.rn.f32    %f16397, %f16397, 0.9999, 0.01;
	// end inline asm
	// begin inline asm
	fma.rn.f32    %f16398, %f16398, 0.9999, 0.01;
	// end inline asm
	// begin inline asm
	fma.rn.f64    %fd16397, %fd16397, 0.9999, 0.01;
	// end inline asm
	// begin inline asm
	fma.rn.f64    %fd16398, %fd16398, 0.9999, 0.01;
	// end inline asm
	// begin inline asm
	fma.rn.f32    %f16397, %f16397, 0.9999, 0.01;
	// end inline asm
	// begin inline asm
	fma.rn.f32    %f16398, %f16398, 0.9999, 0.01;
	// end inline asm
	// begin inline asm
	fma.rn.f64    %fd16397, %fd16397, 0.9999, 0.01;
	// end inline asm
	// begin inline asm
	fma.rn.f64    %fd16398, %fd16398, 0.9999, 0.01;
	// end inline asm
	// begin inline asm
	fma.rn.f32    %f16397, %f16397, 0.9999, 0.01;
	// end inline asm
	// begin inline asm
	fma.rn.f32    %f16398, %f16398, 0.9999, 0.01;
	// end inline asm
	// begin inline asm
	fma.rn.f64    %fd16397, %fd16397, 0.9999, 0.01;
	// end inline asm
	// begin inline asm
	fma.rn.f64    %fd16398, %fd16398, 0.9999, 0.01;
	// end inline asm
	// begin inline asm
	fma.rn.f32    %f16397, %f16397, 0.9999, 0.01;
	// end inline asm
	// begin inline asm
	fma.rn.f32    %f16398, %f16398, 0.9999, 0.01;
	// end inline asm
	// begin inline asm
	fma.rn.f64    %fd16397, %fd16397, 0.9999, 0.01;
	// end inline asm
	// begin inline asm
	fma.rn.f64    %fd16398, %fd16398, 0.9999, 0.01;
	// end inline asm
	// begin inline asm
	fma.rn.f32    %f16397, %f16397, 0.9999, 0.01;
	// end inline asm
	// begin inline asm
	fma.rn.f32    %f16398, %f16398, 0.9999, 0.01;
	// end inline asm
	// begin inline asm
	fma.rn.f64    %fd16397, %fd16397, 0.9999, 0.01;
	// end inline asm
	// begin inline asm
	fma.rn.f64    %fd16398, %fd16398, 0.9999, 0.01;
	// end inline asm
	// begin inline asm
	fma.rn.f32    %f16397, %f16397, 0.9999, 0.01;
	// end inline asm
	// begin inline asm
	fma.rn.f32    %f16398, %f16398, 0.9999, 0.01;
	// end inline asm
	// begin inline asm
	fma.rn.f64    %fd16397, %fd16397, 0.9999, 0.01;
	// end inline asm
	// begin inline asm
	fma.rn.f64    %fd16398, %fd16398, 0.9999, 0.01;
	// end inline asm
	// begin inline asm
	fma.rn.f32    %f16397, %f16397, 0.9999, 0.01;
	// end inline asm
	// begin inline asm
	fma.rn.f32    %f16398, %f16398, 0.9999, 0.01;
	// end inline asm
	// begin inline asm
	fma.rn.f64    %fd16397, %fd16397, 0.9999, 0.01;
	// end inline asm
	// begin inline asm
	fma.rn.f64    %fd16398, %fd16398, 0.9999, 0.01;
	// end inline asm
	// begin inline asm
	fma.rn.f32    %f16397, %f16397, 0.9999, 0.01;
	// end inline asm
	// begin inline asm
	fma.rn.f32    %f16398, %f16398, 0.9999, 0.01;
	// end inline asm
	// begin inline asm
	fma.rn.f64    %fd16397, %fd16397, 0.9999, 0.01;
	// end inline asm
	// begin inline asm
	fma.rn.f64    %fd16398, %fd16398, 0.9999, 0.01;
	// end inline asm
	// begin inline asm
	fma.rn.f32    %f16397, %f16397, 0.9999, 0.01;
	// end inline asm
	// begin inline asm
	fma.rn.f32    %f16398, %f16398, 0.9999, 0.01;
	// end inline asm
	// begin inline asm
	fma.rn.f64    %fd16397, %fd16397, 0.9999, 0.01;
	// end inline asm
	// begin inline asm
	fma.rn.f64    %fd16398, %fd16398, 0.9999, 0.01;
	// end inline asm
	// begin inline asm
	fma.rn.f32    %f16397, %f16397, 0.9999, 0.01;
	// end inline asm
	// begin inline asm
	fma.rn.f32    %f16398, %f16398, 0.9999, 0.01;
	// end inline asm
	// begin inline asm
	fma.rn.f64    %fd16397, %fd16397, 0.9999, 0.01;
	// end inline asm
	// begin inline asm
	fma.rn.f64    %fd16398, %fd16398, 0.9999, 0.01;
	// end inline asm
	// begin inline asm
	fma.rn.f32    %f16397, %f16397, 0.9999, 0.01;
	// end inline asm
	// begin inline asm
	fma.rn.f32    %f16398, %f16398, 0.9999, 0.01;
	// end inline asm
	// begin inline asm
	fma.rn.f64    %fd16397, %fd16397, 0.9999, 0.01;
	// end inline asm
	// begin inline asm
	fma.rn.f64    %fd16398, %fd16398, 0.9999, 0.01;
	// end inline asm
	// begin inline asm
	fma.rn.f32    %f16397, %f16397, 0.9999, 0.01;
	// end inline asm
	// begin inline asm
	fma.rn.f32    %f16398, %f16398, 0.9999, 0.01;
	// end inline asm
	// begin inline asm
	fma.rn.f64    %fd16397, %fd16397, 0.9999, 0.01;
	// end inline asm
	// begin inline asm
	fma.rn.f64    %fd16398, %fd16398, 0.9999, 0.01;
	// end inline asm
	// begin inline asm
	fma.rn.f32    %f16397, %f16397, 0.9999, 0.01;
	// end inline asm
	// begin inline asm
	fma.rn.f32    %f16398, %f16398, 0.9999, 0.01;
	// end inline asm
	// begin inline asm
	fma.rn.f64    %fd16397, %fd16397, 0.9999, 0.01;
	// end inline asm
	// begin inline asm
	fma.rn.f64    %fd16398, %fd16398, 0.9999, 0.01;
	// end inline asm
	// begin inline asm
	fma.rn.f32    %f16397, %f16397, 0.9999, 0.01;
	// end inline asm
	// begin inline asm
	fma.rn.f32    %f16398, %f16398, 0.9999, 0.01;
	// end inline asm
	// begin inline asm
	fma.rn.f64    %fd16397, %fd16397, 0.9999, 0.01;
	// end inline asm
	// begin inline asm
	fma.rn.f64    %fd16398, %fd16398, 0.9999, 0.01;
	// end inline asm
	// begin inline asm
	fma.rn.f32    %f16397, %f16397, 0.9999, 0.01;
	// end inline asm
	// begin inline asm
	fma.rn.f32    %f16398, %f16398, 0.9999, 0.01;
	// end inline asm
	// begin inline asm
	fma.rn.f64    %fd16397, %fd16397, 0.9999, 0.01;
	// end inline asm
	// begin inline asm
	fma.rn.f64    %fd16398, %fd16398, 0.9999, 0.01;
	// end inline asm
	// begin inline asm
	fma.rn.f32    %f16397, %f16397, 0.9999, 0.01;
	// end inline asm
	// begin inline asm
	fma.rn.f32    %f16398, %f16398, 0.9999, 0.01;
	// end inline asm
	// begin inline asm
	fma.rn.f64    %fd16397, %fd16397, 0.9999, 0.01;
	// end inline asm
	// begin inline asm
	fma.rn.f64    %fd16398, %fd16398, 0.9999, 0.01;
	// end inline asm
	// begin inline asm
	fma.rn.f32    %f16397, %f16397, 0.9999, 0.01;
	// end inline asm
	// begin inline asm
	fma.rn.f32    %f16398, %f16398, 0.9999, 0.01;
	// end inline asm
	// begin inline asm
	fma.rn.f64    %fd16397, %fd16397, 0.9999, 0.01;
	// end inline asm
	// begin inline asm
	fma.rn.f64    %fd16398, %fd16398, 0.9999, 0.01;
	// end inline asm
	// begin inline asm
	fma.rn.f32    %f16397, %f16397, 0.9999, 0.01;
	// end inline asm
	// begin inline asm
	fma.rn.f32    %f16398, %f16398, 0.9999, 0.01;
	// end inline asm
	// begin inline asm
	fma.rn.f64    %fd16397, %fd16397, 0.9999, 0.01;
	// end inline asm
	// begin inline asm
	fma.rn.f64    %fd16398, %fd16398, 0.9999, 0.01;
	// end inline asm
	// begin inline asm
	fma.rn.f32    %f16397, %f16397, 0.9999, 0.01;
	// end inline asm
	// begin inline asm
	fma.rn.f32    %f16398, %f16398, 0.9999, 0.01;
	// end inline asm
	// begin inline asm
	fma.rn.f64    %fd16397, %fd16397, 0.9999, 0.01;
	// end inline asm
	// begin inline asm
	fma.rn.f64    %fd16398, %fd16398, 0.9999, 0.01;
	// end inline asm
	// begin inline asm
	fma.rn.f32    %f16397, %f16397, 0.9999, 0.01;
	// end inline asm
	// begin inline asm
	fma.rn.f32    %f16398, %f16398, 0.9999, 0.01;
	// end inline asm
	// begin inline asm
	fma.rn.f64    %fd16397, %fd16397, 0.9999, 0.01;
	// end inline asm
	// begin inline asm
	fma.rn.f64    %fd16398, %fd16398, 0.9999, 0.01;
	// end inline asm
	// begin inline asm
	fma.rn.f32    %f16397, %f16397, 0.9999, 0.01;
	// end inline asm
	// begin inline asm
	fma.rn.f32    %f16398, %f16398, 0.9999, 0.01;
	// end inline asm
	// begin inline asm
	fma.rn.f64    %fd16397, %fd16397, 0.9999, 0.01;
	// end inline asm
	// begin inline asm
	fma.rn.f64    %fd16398, %fd16398, 0.9999, 0.01;
	// end inline asm
	// begin inline asm
	fma.rn.f32    %f16397, %f16397, 0.9999, 0.01;
	// end inline asm
	// begin inline asm
	fma.rn.f32    %f16398, %f16398, 0.9999, 0.01;
	// end inline asm
	// begin inline asm
	fma.rn.f64    %fd16397, %fd16397, 0.9999, 0.01;
	// end inline asm
	// begin inline asm
	fma.rn.f64    %fd16398, %fd16398, 0.9999, 0.01;
	// end inline asm
	// begin inline asm
	fma.rn.f32    %f16397, %f16397, 0.9999, 0.01;
	// end inline asm
	// begin inline asm
	fma.rn.f32    %f16398, %f16398, 0.9999, 0.01;
	// end inline asm
	// begin inline asm
	fma.rn.f64    %fd16397, %fd16397, 0.9999, 0.01;
	// end inline asm
	// begin inline asm
	fma.rn.f64    %fd16398, %fd16398, 0.9999, 0.01;
	// end inline asm
	// begin inline asm
	fma.rn.f32    %f16397, %f16397, 0.9999, 0.01;
	// end inline asm
	// begin inline asm
	fma.rn.f32    %f16398, %f16398, 0.9999, 0.01;
	// end inline asm
	// begin inline asm
	fma.rn.f64    %fd16397, %fd16397, 0.9999, 0.01;
	// end inline asm
	// begin inline asm
	fma.rn.f64    %fd16398, %fd16398, 0.9999, 0.01;
	// end inline asm
	// begin inline asm
	fma.rn.f32    %f16397, %f16397, 0.9999, 0.01;
	// end inline asm
	// begin inline asm
	fma.rn.f32    %f16398, %f16398, 0.9999, 0.01;
	// end inline asm
	// begin inline asm
	fma.rn.f64    %fd16397, %fd16397, 0.9999, 0.01;
	// end inline asm
	// begin inline asm
	fma.rn.f64    %fd16398, %fd16398, 0.9999, 0.01;
	// end inline asm
	// begin inline asm
	fma.rn.f32    %f16397, %f16397, 0.9999, 0.01;
	// end inline asm
	// begin inline asm
	fma.rn.f32    %f16398, %f16398, 0.9999, 0.01;
	// end inline asm
	// begin inline asm
	fma.rn.f64    %fd16397, %fd16397, 0.9999, 0.01;
	// end inline asm
	// begin inline asm
	fma.rn.f64    %fd16398, %fd16398, 0.9999, 0.01;
	// end inline asm
	// begin inline asm
	fma.rn.f32    %f16397, %f16397, 0.9999, 0.01;
	// end inline asm
	// begin inline asm
	fma.rn.f32    %f16398, %f16398, 0.9999, 0.01;
	// end inline asm
	// begin inline asm
	fma.rn.f64    %fd16397, %fd16397, 0.9999, 0.01;
	// end inline asm
	// begin inline asm
	fma.rn.f64    %fd16398, %fd16398, 0.9999, 0.01;
	// end inline asm
	// begin inline asm
	fma.rn.f32    %f16397, %f16397, 0.9999, 0.01;
	// end inline asm
	// begin inline asm
	fma.rn.f32    %f16398, %f16398, 0.9999, 0.01;
	// end inline asm
	// begin inline asm
	fma.rn.f64    %fd16397, %fd16397, 0.9999, 0.01;
	// end inline asm
	// begin inline asm
	fma.rn.f64    %fd16398, %fd16398, 0.9999, 0.01;
	// end inline asm
	// begin inline asm
	fma.rn.f32    %f16397, %f16397, 0.9999, 0.01;
	// end inline asm
	// begin inline asm
	fma.rn.f32    %f16398, %f16398, 0.9999, 0.01;
	// end inline asm
	// begin inline asm
	fma.rn.f64    %fd16397, %fd16397, 0.9999, 0.01;
	// end inline asm
	// begin inline asm
	fma.rn.f64    %fd16398, %fd16398, 0.9999, 0.01;
	// end inline asm
	// begin inline asm
	fma.rn.f32    %f16397, %f16397, 0.9999, 0.01;
	// end inline asm
	// begin inline asm
	fma.rn.f32    %f16398, %f16398, 0.9999, 0.01;
	// end inline asm
	// begin inline asm
	fma.rn.f64    %fd16397, %fd16397, 0.9999, 0.01;
	// end inline asm
	// begin inline asm
	fma.rn.f64    %fd16398, %fd16398, 0.9999, 0.01;
	// end inline asm
	// begin inline asm
	fma.rn.f32    %f16397, %f16397, 0.9999, 0.01;
	// end inline asm
	// begin inline asm
	fma.rn.f32    %f16398, %f16398, 0.9999, 0.01;
	// end inline asm
	// begin inline asm
	fma.rn.f64    %fd16397, %fd16397, 0.9999, 0.01;
	// end inline asm
	// begin inline asm
	fma.rn.f64    %fd16398, %fd16398, 0.9999, 0.01;
	// end inline asm
	// begin inline asm
	fma.rn.f32    %f16397, %f16397, 0.9999, 0.01;
	// end inline asm
	// begin inline asm
	fma.rn.f32    %f16398, %f16398, 0.9999, 0.01;
	// end inline asm
	// begin inline asm
	fma.rn.f64    %fd16397, %fd16397, 0.9999, 0.01;
	// end inline asm
	// begin inline asm
	fma.rn.f64    %fd16398, %fd16398, 0.9999, 0.01;
	// end inline asm
	// begin inline asm
	fma.rn.f32    %f16397, %f16397, 0.9999, 0.01;
	// end inline asm
	// begin inline asm
	fma.rn.f32    %f16398, %f16398, 0.9999, 0.01;
	// end inline asm
	// begin inline asm
	fma.rn.f64    %fd16397, %fd16397, 0.9999, 0.01;
	// end inline asm
	// begin inline asm
	fma.rn.f64    %fd16398, %fd16398, 0.9999, 0.01;
	// end inline asm
	// begin inline asm
	fma.rn.f32    %f16397, %f16397, 0.9999, 0.01;
	// end inline asm
	// begin inline asm
	fma.rn.f32    %f16398, %f16398, 0.9999, 0.01;
	// end inline asm
	// begin inline asm
	fma.rn.f64    %fd16397, %fd16397, 0.9999, 0.01;
	// end inline asm
	// begin inline asm
	fma.rn.f64    %fd16398, %fd16398, 0.9999, 0.01;
	// end inline asm
	// begin inline asm
	fma.rn.f32    %f16397, %f16397, 0.9999, 0.01;
	// end inline asm
	// begin inline asm
	fma.rn.f32    %f16398, %f16398, 0.9999, 0.01;
	// end inline asm
	// begin inline asm
	fma.rn.f64    %fd16397, %fd16397, 0.9999, 0.01;
	// end inline asm
	// begin inline asm
	fma.rn.f64    %fd16398, %fd16398, 0.9999, 0.01;
	// end inline asm
	// begin inline asm
	fma.rn.f32    %f16397, %f16397, 0.9999, 0.01;
	// end inline asm
	// begin inline asm
	fma.rn.f32    %f16398, %f16398, 0.9999, 0.01;
	// end inline asm
	// begin inline asm
	fma.rn.f64    %fd16397, %fd16397, 0.9999, 0.01;
	// end inline asm
	// begin inline asm
	fma.rn.f64    %fd16398, %fd16398, 0.9999, 0.01;
	// end inline asm
	// begin inline asm
	fma.rn.f32    %f16397, %f16397, 0.9999, 0.01;
	// end inline asm
	// begin inline asm
	fma.rn.f32    %f16398, %f16398, 0.9999, 0.01;
	// end inline asm
	// begin inline asm
	fma.rn.f64    %fd16397, %fd16397, 0.9999, 0.01;
	// end inline asm
	// begin inline asm
	fma.rn.f64    %fd16398, %fd16398, 0.9999, 0.01;
	// end inline asm
	// begin inline asm
	fma.rn.f32    %f16397, %f16397, 0.9999, 0.01;
	// end inline asm
	// begin inline asm
	fma.rn.f32    %f16398, %f16398, 0.9999, 0.01;
	// end inline asm
	// begin inline asm
	fma.rn.f64    %fd16397, %fd16397, 0.9999, 0.01;
	// end inline asm
	// begin inline asm
	fma.rn.f64    %fd16398, %fd16398, 0.9999, 0.01;
	// end inline asm
	// begin inline asm
	fma.rn.f32    %f16397, %f16397, 0.9999, 0.01;
	// end inline asm
	// begin inline asm
	fma.rn.f32    %f16398, %f16398, 0.9999, 0.01;
	// end inline asm
	// begin inline asm
	fma.rn.f64    %fd16397, %fd16397, 0.9999, 0.01;
	// end inline asm
	// begin inline asm
	fma.rn.f64    %fd16398, %fd16398, 0.9999, 0.01;
	// end inline asm
	// begin inline asm
	fma.rn.f32    %f16397, %f16397, 0.9999, 0.01;
	// end inline asm
	// begin inline asm
	fma.rn.f32    %f16398, %f16398, 0.9999, 0.01;
	// end inline asm
	// begin inline asm
	fma.rn.f64    %fd16397, %fd16397, 0.9999, 0.01;
	// end inline asm
	// begin inline asm
	fma.rn.f64    %fd16398, %fd16398, 0.9999, 0.01;
	// end inline asm
	// begin inline asm
	fma.rn.f32    %f16397, %f16397, 0.9999, 0.01;
	// end inline asm
	// begin inline asm
	fma.rn.f32    %f16398, %f16398, 0.9999, 0.01;
	// end inline asm
	// begin inline asm
	fma.rn.f64    %fd16397, %fd16397, 0.9999, 0.01;
	// end inline asm
	// begin inline asm
	fma.rn.f64    %fd16398, %fd16398, 0.9999, 0.01;
	// end inline asm
	// begin inline asm
	fma.rn.f32    %f16397, %f16397, 0.9999, 0.01;
	// end inline asm
	// begin inline asm
	fma.rn.f32    %f16398, %f16398, 0.9999, 0.01;
	// end inline asm
	// begin inline asm
	fma.rn.f64    %fd16397, %fd16397, 0.9999, 0.01;
	// end inline asm
	// begin inline asm
	fma.rn.f64    %fd16398, %fd16398, 0.9999, 0.01;
	// end inline asm
	// begin inline asm
	fma.rn.f32    %f16397, %f16397, 0.9999, 0.01;
	// end inline asm
	// begin inline asm
	fma.rn.f32    %f16398, %f16398, 0.9999, 0.01;
	// end inline asm
	// begin inline asm
	fma.rn.f64    %fd16397, %fd16397, 0.9999, 0.01;
	// end inline asm
	// begin inline asm
	fma.rn.f64    %fd16398, %fd16398, 0.9999, 0.01;
	// end inline asm
	// begin inline asm
	fma.rn.f32    %f16397, %f16397, 0.9999, 0.01;
	// end inline asm
	// begin inline asm
	fma.rn.f32    %f16398, %f16398, 0.9999, 0.01;
	// end inline asm
	// begin inline asm
	fma.rn.f64    %fd16397, %fd16397, 0.9999, 0.01;
	// end inline asm
	// begin inline asm
	fma.rn.f64    %fd16398, %fd16398, 0.9999, 0.01;
	// end inline asm
	// begin inline asm
	fma.rn.f32    %f16397, %f16397, 0.9999, 0.01;
	// end inline asm
	// begin inline asm
	fma.rn.f32    %f16398, %f16398, 0.9999, 0.01;
	// end inline asm
	// begin inline asm
	fma.rn.f64    %fd16397, %fd16397, 0.9999, 0.01;
	// end inline asm
	// begin inline asm
	fma.rn.f64    %fd16398, %fd16398, 0.9999, 0.01;
	// end inline asm
	// begin inline asm
	fma.rn.f32    %f16397, %f16397, 0.9999, 0.01;
	// end inline asm
	// begin inline asm
	fma.rn.f32    %f16398, %f16398, 0.9999, 0.01;
	// end inline asm
	// begin inline asm
	fma.rn.f64    %fd16397, %fd16397, 0.9999, 0.01;
	// end inline asm
	// begin inline asm
	fma.rn.f64    %fd16398, %fd16398, 0.9999, 0.01;
	// end inline asm
	// begin inline asm
	fma.rn.f32    %f16397, %f16397, 0.9999, 0.01;
	// end inline asm
	// begin inline asm
	fma.rn.f32    %f16398, %f16398, 0.9999, 0.01;
	// end inline asm
	// begin inline asm
	fma.rn.f64    %fd16397, %fd16397, 0.9999, 0.01;
	// end inline asm
	// begin inline asm
	fma.rn.f64    %fd16398, %fd16398, 0.9999, 0.01;
	// end inline asm
	// begin inline asm
	fma.rn.f32    %f16397, %f16397, 0.9999, 0.01;
	// end inline asm
	// begin inline asm
	fma.rn.f32    %f16398, %f16398, 0.9999, 0.01;
	// end inline asm
	// begin inline asm
	fma.rn.f64    %fd16397, %fd16397, 0.9999, 0.01;
	// end inline asm
	// begin inline asm
	fma.rn.f64    %fd16398, %fd16398, 0.9999, 0.01;
	// end inline asm
	// begin inline asm
	fma.rn.f32    %f16397, %f16397, 0.9999, 0.01;
	// end inline asm
	// begin inline asm
	fma.rn.f32    %f16398, %f16398, 0.9999, 0.01;
	// end inline asm
	// begin inline asm
	fma.rn.f64    %fd16397, %fd16397, 0.9999, 0.01;
	// end inline asm
	// begin inline asm
	fma.rn.f64    %fd16398, %fd16398, 0.9999, 0.01;
	// end inline asm
	// begin inline asm
	fma.rn.f32    %f16397, %f16397, 0.9999, 0.01;
	// end inline asm
	// begin inline asm
	fma.rn.f32    %f16398, %f16398, 0.9999, 0.01;
	// end inline asm
	// begin inline asm
	fma.rn.f64    %fd16397, %fd16397, 0.9999, 0.01;
	// end inline asm
	// begin inline asm
	fma.rn.f64    %fd16398, %fd16398, 0.9999, 0.01;
	// end inline asm
	// begin inline asm
	fma.rn.f32    %f16397, %f16397, 0.9999, 0.01;
	// end inline asm
	// begin inline asm
	fma.rn.f32    %f16398, %f16398, 0.9999, 0.01;
	// end inline asm
	// begin inline asm
	fma.rn.f64    %fd16397, %fd16397, 0.9999, 0.01;
	// end inline asm
	// begin inline asm
	fma.rn.f64    %fd16398, %fd16398, 0.9999, 0.01;
	// end inline asm
	// begin inline asm
	fma.rn.f32    %f16397, %f16397, 0.9999, 0.01;
	// end inline asm
	// begin inline asm
	fma.rn.f32    %f16398, %f16398, 0.9999, 0.01;
	// end inline asm
	// begin inline asm
	fma.rn.f64    %fd16397, %fd16397, 0.9999, 0.01;
	// end inline asm
	// begin inline asm
	fma.rn.f64    %fd16398, %fd16398, 0.9999, 0.01;
	// end inline asm
	// begin inline asm
	fma.rn.f32    %f16397, %f16397, 0.9999, 0.01;
	// end inline asm
	// begin inline asm
	fma.rn.f32    %f16398, %f16398, 0.9999, 0.01;
	// end inline asm
	// begin inline asm
	fma.rn.f64    %fd16397, %fd16397, 0.9999, 0.01;
	// end inline asm
	// begin inline asm
	fma.rn.f64    %fd16398, %fd16398, 0.9999, 0.01;
	// end inline asm
	// begin inline asm
	fma.rn.f32    %f16397, %f16397, 0.9999, 0.01;
	// end inline asm
	// begin inline asm
	fma.rn.f32    %f16398, %f16398, 0.9999, 0.01;
	// end inline asm
	// begin inline asm
	fma.rn.f64    %fd16397, %fd16397, 0.9999, 0.01;
	// end inline asm
	// begin inline asm
	fma.rn.f64    %fd16398, %fd16398, 0.9999, 0.01;
	// end inline asm
	// begin inline asm
	fma.rn.f32    %f16397, %f16397, 0.9999, 0.01;
	// end inline asm
	// begin inline asm
	fma.rn.f32    %f16398, %f16398, 0.9999, 0.01;
	// end inline asm
	// begin inline asm
	fma.rn.f64    %fd16397, %fd16397, 0.9999, 0.01;
	// end inline asm
	// begin inline asm
	fma.rn.f64    %fd16398, %fd16398, 0.9999, 0.01;
	// end inline asm
	// begin inline asm
	fma.rn.f32    %f16397, %f16397, 0.9999, 0.01;
	// end inline asm
	// begin inline asm
	fma.rn.f32    %f16398, %f16398, 0.9999, 0.01;
	// end inline asm
	// begin inline asm
	fma.rn.f64    %fd16397, %fd16397, 0.9999, 0.01;
	// end inline asm
	// begin inline asm
	fma.rn.f64    %fd16398, %fd16398, 0.9999, 0.01;
	// end inline asm
	// begin inline asm
	fma.rn.f32    %f16397, %f16397, 0.9999, 0.01;
	// end inline asm
	// begin inline asm
	fma.rn.f32    %f16398, %f16398, 0.9999, 0.01;
	// end inline asm
	// begin inline asm
	fma.rn.f64    %fd16397, %fd16397, 0.9999, 0.01;
	// end inline asm
	// begin inline asm
	fma.rn.f64    %fd16398, %fd16398, 0.9999, 0.01;
	// end inline asm
	// begin inline asm
	fma.rn.f32    %f16397, %f16397, 0.9999, 0.01;
	// end inline asm
	// begin inline asm
	fma.rn.f32    %f16398, %f16398, 0.9999, 0.01;
	// end inline asm
	// begin inline asm
	fma.rn.f64    %fd16397, %fd16397, 0.9999, 0.01;
	// end inline asm
	// begin inline asm
	fma.rn.f64    %fd16398, %fd16398, 0.9999, 0.01;
	// end inline asm
	// begin inline asm
	fma.rn.f32    %f16397, %f16397, 0.9999, 0.01;
	// end inline asm
	// begin inline asm
	fma.rn.f32    %f16398, %f16398, 0.9999, 0.01;
	// end inline asm
	// begin inline asm
	fma.rn.f64    %fd16397, %fd16397, 0.9999, 0.01;
	// end inline asm
	// begin inline asm
	fma.rn.f64    %fd16398, %fd16398, 0.9999, 0.01;
	// end inline asm
	// begin inline asm
	fma.rn.f32    %f16397, %f16397, 0.9999, 0.01;
	// end inline asm
	// begin inline asm
	fma.rn.f32    %f16398, %f16398, 0.9999, 0.01;
	// end inline asm
	// begin inline asm
	fma.rn.f64    %fd16397, %fd16397, 0.9999, 0.01;
	// end inline asm
	// begin inline asm
	fma.rn.f64    %fd16398, %fd16398, 0.9999, 0.01;
	// end inline asm
	// begin inline asm
	fma.rn.f32    %f16397, %f16397, 0.9999, 0.01;
	// end inline asm
	// begin inline asm
	fma.rn.f32    %f16398, %f16398, 0.9999, 0.01;
	// end inline asm
	// begin inline asm
	fma.rn.f64    %fd16397, %fd16397, 0.9999, 0.01;
	// end inline asm
	// begin inline asm
	fma.rn.f64    %fd16398, %fd16398, 0.9999, 0.01;
	// end inline asm
	// begin inline asm
	fma.rn.f32    %f16397, %f16397, 0.9999, 0.01;
	// end inline asm
	// begin inline asm
	fma.rn.f32    %f16398, %f16398, 0.9999, 0.01;
	// end inline asm
	// begin inline asm
	fma.rn.f64    %fd16397, %fd16397, 0.9999, 0.01;
	// end inline asm
	// begin inline asm
	fma.rn.f64    %fd16398, %fd16398, 0.9999, 0.01;
	// end inline asm
	// begin inline asm
	fma.rn.f32    %f16397, %f16397, 0.9999, 0.01;
	// end inline asm
	// begin inline asm
	fma.rn.f32    %f16398, %f16398, 0.9999, 0.01;
	// end inline asm
	// begin inline asm
	fma.rn.f64    %fd16397, %fd16397, 0.9999, 0.01;
	// end inline asm
	// begin inline asm
	fma.rn.f64    %fd16398, %fd16398, 0.9999, 0.01;
	// end inline asm
	// begin inline asm
	fma.rn.f32    %f16397, %f16397, 0.9999, 0.01;
	// end inline asm
	// begin inline asm
	fma.rn.f32    %f16398, %f16398, 0.9999, 0.01;
	// end inline asm
	// begin inline asm
	fma.rn.f64    %fd16397, %fd16397, 0.9999, 0.01;
	// end inline asm
	// begin inline asm
	fma.rn.f64    %fd16398, %fd16398, 0.9999, 0.01;
	// end inline asm
	// begin inline asm
	fma.rn.f32    %f16397, %f16397, 0.9999, 0.01;
	// end inline asm
	// begin inline asm
	fma.rn.f32    %f16398, %f16398, 0.9999, 0.01;
	// end inline asm
	// begin inline asm
	fma.rn.f64    %fd16397, %fd16397, 0.9999, 0.01;
	// end inline asm
	// begin inline asm
	fma.rn.f64    %fd16398, %fd16398, 0.9999, 0.01;
	// end inline asm
	// begin inline asm
	fma.rn.f32    %f16397, %f16397, 0.9999, 0.01;
	// end inline asm
	// begin inline asm
	fma.rn.f32    %f16398, %f16398, 0.9999, 0.01;
	// end inline asm
	// begin inline asm
	fma.rn.f64    %fd16397, %fd16397, 0.9999, 0.01;
	// end inline asm
	// begin inline asm
	fma.rn.f64    %fd16398, %fd16398, 0.9999, 0.01;
	// end inline asm
	// begin inline asm
	fma.rn.f32    %f16397, %f16397, 0.9999, 0.01;
	// end inline asm
	// begin inline asm
	fma.rn.f32    %f16398, %f16398, 0.9999, 0.01;
	// end inline asm
	// begin inline asm
	fma.rn.f64    %fd16397, %fd16397, 0.9999, 0.01;
	// end inline asm
	// begin inline asm
	fma.rn.f64    %fd16398, %fd16398, 0.9999, 0.01;
	// end inline asm
	// begin inline asm
	fma.rn.f32    %f16397, %f16397, 0.9999, 0.01;
	// end inline asm
	// begin inline asm
	fma.rn.f32    %f16398, %f16398, 0.9999, 0.01;
	// end inline asm
	// begin inline asm
	fma.rn.f64    %fd16397, %fd16397, 0.9999, 0.01;
	// end inline asm
	// begin inline asm
	fma.rn.f64    %fd16398, %fd16398, 0.9999, 0.01;
	// end inline asm
	// begin inline asm
	fma.rn.f32    %f16397, %f16397, 0.9999, 0.01;
	// end inline asm
	// begin inline asm
	fma.rn.f32    %f16398, %f16398, 0.9999, 0.01;
	// end inline asm
	// begin inline asm
	fma.rn.f64    %fd16397, %fd16397, 0.9999, 0.01;
	// end inline asm
	// begin inline asm
	fma.rn.f64    %fd16398, %fd16398, 0.9999, 0.01;
	// end inline asm
	// begin inline asm
	fma.rn.f32    %f16397, %f16397, 0.9999, 0.01;
	// end inline asm
	// begin inline asm
	fma.rn.f32    %f16398, %f16398, 0.9999, 0.01;
	// end inline asm
	// begin inline asm
	fma.rn.f64    %fd16397, %fd16397, 0.9999, 0.01;
	// end inline asm
	// begin inline asm
	fma.rn.f64    %fd16398, %fd16398, 0.9999, 0.01;
	// end inline asm
	// begin inline asm
	fma.rn.f32    %f16397, %f16397, 0.9999, 0.01;
	// end inline asm
	// begin inline asm
	fma.rn.f32    %f16398, %f16398, 0.9999, 0.01;
	// end inline asm
	// begin inline asm
	fma.rn.f64    %fd16397, %fd16397, 0.9999, 0.01;
	// end inline asm
	// begin inline asm
	fma.rn.f64    %fd16398, %fd16398, 0.9999, 0.01;
	// end inline asm
	// begin inline asm
	fma.rn.f32    %f16397, %f16397, 0.9999, 0.01;
	// end inline asm
	// begin inline asm
	fma.rn.f32    %f16398, %f16398, 0.9999, 0.01;
	// end inline asm
	// begin inline asm
	fma.rn.f64    %fd16397, %fd16397, 0.9999, 0.01;
	// end inline asm
	// begin inline asm
	fma.rn.f64    %fd16398, %fd16398, 0.9999, 0.01;
	// end inline asm
	// begin inline asm
	fma.rn.f32    %f16397, %f16397, 0.9999, 0.01;
	// end inline asm
	// begin inline asm
	fma.rn.f32    %f16398, %f16398, 0.9999, 0.01;
	// end inline asm
	// begin inline asm
	fma.rn.f64    %fd16397, %fd16397, 0.9999, 0.01;
	// end inline asm
	// begin inline asm
	fma.rn.f64    %fd16398, %fd16398, 0.9999, 0.01;
	// end inline asm
	// begin inline asm
	fma.rn.f32    %f16397, %f16397, 0.9999, 0.01;
	// end inline asm
	// begin inline asm
	fma.rn.f32    %f16398, %f16398, 0.9999, 0.01;
	// end inline asm
	// begin inline asm
	fma.rn.f64    %fd16397, %fd16397, 0.9999, 0.01;
	// end inline asm
	// begin inline asm
	fma.rn.f64    %fd16398, %fd16398, 0.9999, 0.01;
	// end inline asm
	// begin inline asm
	fma.rn.f32    %f16397, %f16397, 0.9999, 0.01;
	// end inline asm
	// begin inline asm
	fma.rn.f32    %f16398, %f16398, 0.9999, 0.01;
	// end inline asm
	// begin inline asm
	fma.rn.f64    %fd16397, %fd16397, 0.9999, 0.01;
	// end inline asm
	// begin inline asm
	fma.rn.f64    %fd16398, %fd16398, 0.9999, 0.01;
	// end inline asm
	// begin inline asm
	fma.rn.f32    %f16397, %f16397, 0.9999, 0.01;
	// end inline asm
	// begin inline asm
	fma.rn.f32    %f16398, %f16398, 0.9999, 0.01;
	// end inline asm
	// begin inline asm
	fma.rn.f64    %fd16397, %fd16397, 0.9999, 0.01;
	// end inline asm
	// begin inline asm
	fma.rn.f64    %fd16398, %fd16398, 0.9999, 0.01;
	// end inline asm
	// begin inline asm
	fma.rn.f32    %f16397, %f16397, 0.9999, 0.01;
	// end inline asm
	// begin inline asm
	fma.rn.f32    %f16398, %f16398, 0.9999, 0.01;
	// end inline asm
	// begin inline asm
	fma.rn.f64    %fd16397, %fd16397, 0.9999, 0.01;
	// end inline asm
	// begin inline asm
	fma.rn.f64    %fd16398, %fd16398, 0.9999, 0.01;
	// end inline asm
	// begin inline asm
	fma.rn.f32    %f16397, %f16397, 0.9999, 0.01;
	// end inline asm
	// begin inline asm
	fma.rn.f32    %f16398, %f16398, 0.9999, 0.01;
	// end inline asm
	// begin inline asm
	fma.rn.f64    %fd16397, %fd16397, 0.9999, 0.01;
	// end inline asm
	// begin inline asm
	fma.rn.f64    %fd16398, %fd16398, 0.9999, 0.01;
	// end inline asm
	// begin inline asm
	fma.rn.f32    %f16397, %f16397, 0.9999, 0.01;
	// end inline asm
	// begin inline asm
	fma.rn.f32    %f16398, %f16398, 0.9999, 0.01;
	// end inline asm
	// begin inline asm
	fma.rn.f64    %fd16397, %fd16397, 0.9999, 0.01;
	// end inline asm
	// begin inline asm
	fma.rn.f64    %fd16398, %fd16398, 0.9999, 0.01;
	// end inline asm
	// begin inline asm
	fma.rn.f32    %f16397, %f16397, 0.9999, 0.01;
	// end inline asm
	// begin inline asm
	fma.rn.f32    %f16398, %f16398, 0.9999, 0.01;
	// end inline asm
	// begin inline asm
	fma.rn.f64    %fd16397, %fd16397, 0.9999, 0.01;
	// end inline asm
	// begin inline asm
	fma.rn.f64    %fd16398, %fd16398, 0.9999, 0.01;
	// end inline asm
	// begin inline asm
	fma.rn.f32    %f16397, %f16397, 0.9999, 0.01;
	// end inline asm
	// begin inline asm
	fma.rn.f32    %f16398, %f16398, 0.9999, 0.01;
	// end inline asm
	// begin inline asm
	fma.rn.f64    %fd16397, %fd16397, 0.9999, 0.01;
	// end inline asm
	// begin inline asm
	fma.rn.f64    %fd16398, %fd16398, 0.9999, 0.01;
	// end inline asm
	// begin inline asm
	fma.rn.f32    %f16397, %f16397, 0.9999, 0.01;
	// end inline asm
	// begin inline asm
	fma.rn.f32    %f16398, %f16398, 0.9999, 0.01;
	// end inline asm
	// begin inline asm
	fma.rn.f64    %fd16397, %fd16397, 0.9999, 0.01;
	// end inline asm
	// begin inline asm
	fma.rn.f64    %fd16398, %fd16398, 0.9999, 0.01;
	// end inline asm
	// begin inline asm
	fma.rn.f32    %f16397, %f16397, 0.9999, 0.01;
	// end inline asm
	// begin inline asm
	fma.rn.f32    %f16398, %f16398, 0.9999, 0.01;
	// end inline asm
	// begin inline asm
	fma.rn.f64    %fd16397, %fd16397, 0.9999, 0.01;
	// end inline asm
	// begin inline asm
	fma.rn.f64    %fd16398, %fd16398, 0.9999, 0.01;
	// end inline asm
	// begin inline asm
	fma.rn.f32    %f16397, %f16397, 0.9999, 0.01;
	// end inline asm
	// begin inline asm
	fma.rn.f32    %f16398, %f16398, 0.9999, 0.01;
	// end inline asm
	// begin inline asm
	fma.rn.f64    %fd16397, %fd16397, 0.9999, 0.01;
	// end inline asm
	// begin inline asm
	fma.rn.f64    %fd16398, %fd16398, 0.9999, 0.01;
	// end inline asm
	// begin inline asm
	fma.rn.f32    %f16397, %f16397, 0.9999, 0.01;
	// end inline asm
	// begin inline asm
	fma.rn.f32    %f16398, %f16398, 0.9999, 0.01;
	// end inline asm
	// begin inline asm
	fma.rn.f64    %fd16397, %fd16397, 0.9999, 0.01;
	// end inline asm
	// begin inline asm
	fma.rn.f64    %fd16398, %fd16398, 0.9999, 0.01;
	// end inline asm
	// begin inline asm
	fma.rn.f32    %f16397, %f16397, 0.9999, 0.01;
	// end inline asm
	// begin inline asm
	fma.rn.f32    %f16398, %f16398, 0.9999, 0.01;
	// end inline asm
	// begin inline asm
	fma.rn.f64    %fd16397, %fd16397, 0.9999, 0.01;
	// end inline asm
	// begin inline asm
	fma.rn.f64    %fd16398, %fd16398, 0.9999, 0.01;
	// end inline asm
	// begin inline asm
	fma.rn.f32    %f16397, %f16397, 0.9999, 0.01;
	// end inline asm
	// begin inline asm
	fma.rn.f32    %f16398, %f16398, 0.9999, 0.01;
	// end inline asm
	// begin inline asm
	fma.rn.f64    %fd16397, %fd16397, 0.9999, 0.01;
	// end inline asm
	// begin inline asm
	fma.rn.f64    %fd16398, %fd16398, 0.9999, 0.01;
	// end inline asm
	// begin inline asm
	fma.rn.f32    %f16397, %f16397, 0.9999, 0.01;
	// end inline asm
	// begin inline asm
	fma.rn.f32    %f16398, %f16398, 0.9999, 0.01;
	// end inline asm
	// begin inline asm
	fma.rn.f64    %fd16397, %fd16397, 0.9999, 0.01;
	// end inline asm
	// begin inline asm
	fma.rn.f64    %fd16398, %fd16398, 0.9999, 0.01;
	// end inline asm
	// begin inline asm
	fma.rn.f32    %f16397, %f16397, 0.9999, 0.01;
	// end inline asm
	// begin inline asm
	fma.rn.f32    %f16398, %f16398, 0.9999, 0.01;
	// end inline asm
	// begin inline asm
	fma.rn.f64    %fd16397, %fd16397, 0.9999, 0.01;
	// end inline asm
	// begin inline asm
	fma.rn.f64    %fd16398, %fd16398, 0.9999, 0.01;
	// end inline asm
	// begin inline asm
	fma.rn.f32    %f16397, %f16397, 0.9999, 0.01;
	// end inline asm
	// begin inline asm
	fma.rn.f32    %f16398, %f16398, 0.9999, 0.01;
	// end inline asm
	// begin inline asm
	fma.rn.f64    %fd16397, %fd16397, 0.9999, 0.01;
	// end inline asm
	// begin inline asm
	fma.rn.f64    %fd16398, %fd16398, 0.9999, 0.01;
	// end inline asm
	// begin inline asm
	fma.rn.f32    %f16397, %f16397, 0.9999, 0.01;
	// end inline asm
	// begin inline asm
	fma.rn.f32    %f16398, %f16398, 0.9999, 0.01;
	// end inline asm
	// begin inline asm
	fma.rn.f64    %fd16397, %fd16397, 0.9999, 0.01;
	// end inline asm
	// begin inline asm
	fma.rn.f64    %fd16398, %fd16398, 0.9999, 0.01;
	// end inline asm
	// begin inline asm
	fma.rn.f32    %f16397, %f16397, 0.9999, 0.01;
	// end inline asm
	// begin inline asm
	fma.rn.f32    %f16398, %f16398, 0.9999, 0.01;
	// end inline asm
	// begin inline asm
	fma.rn.f64    %fd16397, %fd16397, 0.9999, 0.01;
	// end inline asm
	// begin inline asm
	fma.rn.f64    %fd16398, %fd16398, 0.9999, 0.01;
	// end inline asm
	// begin inline asm
	fma.rn.f32    %f16397, %f16397, 0.9999, 0.01;
	// end inline asm
	// begin inline asm
	fma.rn.f32    %f16398, %f16398, 0.9999, 0.01;
	// end inline asm
	// begin inline asm
	fma.rn.f64    %fd16397, %fd16397, 0.9999, 0.01;
	// end inline asm
	// begin inline asm
	fma.rn.f64    %fd16398, %fd16398, 0.9999, 0.01;
	// end inline asm
	// begin inline asm
	fma.rn.f32    %f16397, %f16397, 0.9999, 0.01;
	// end inline asm
	// begin inline asm
	fma.rn.f32    %f16398, %f16398, 0.9999, 0.01;
	// end inline asm
	// begin inline asm
	fma.rn.f64    %fd16397, %fd16397, 0.9999, 0.01;
	// end inline asm
	// begin inline asm
	fma.rn.f64    %fd16398, %fd16398, 0.9999, 0.01;
	// end inline asm
	// begin inline asm
	fma.rn.f32    %f16397, %f16397, 0.9999, 0.01;
	// end inline asm
	// begin inline asm
	fma.rn.f32    %f16398, %f16398, 0.9999, 0.01;
	// end inline asm
	// begin inline asm
	fma.rn.f64    %fd16397, %fd16397, 0.9999, 0.01;
	// end inline asm
	// begin inline asm
	fma.rn.f64    %fd16398, %fd16398, 0.9999, 0.01;
	// end inline asm
	// begin inline asm
	fma.rn.f32    %f16397, %f16397, 0.9999, 0.01;
	// end inline asm
	// begin inline asm
	fma.rn.f32    %f16398, %f16398, 0.9999, 0.01;
	// end inline asm
	// begin inline asm
	fma.rn.f64    %fd16397, %fd16397, 0.9999, 0.01;
	// end inline asm
	// begin inline asm
	fma.rn.f64    %fd16398, %fd16398, 0.9999, 0.01;
	// end inline asm
	// begin inline asm
	fma.rn.f32    %f16397, %f16397, 0.9999, 0.01;
	// end inline asm
	// begin inline asm
	fma.rn.f32    %f16398, %f16398, 0.9999, 0.01;
	// end inline asm
	// begin inline asm
	fma.rn.f64    %fd16397, %fd16397, 0.9999, 0.01;
	// end inline asm
	// begin inline asm
	fma.rn.f64    %fd16398, %fd16398, 0.9999, 0.01;
	// end inline asm
	// begin inline asm
	fma.rn.f32    %f16397, %f16397, 0.9999, 0.01;
	// end inline asm
	// begin inline asm
	fma.rn.f32    %f16398, %f16398, 0.9999, 0.01;
	// end inline asm
	// begin inline asm
	fma.rn.f64    %fd16397, %fd16397, 0.9999, 0.01;
	// end inline asm
	// begin inline asm
	fma.rn.f64    %fd16398, %fd16398, 0.9999, 0.01;
	// end inline asm
	// begin inline asm
	fma.rn.f32    %f16397, %f16397, 0.9999, 0.01;
	// end inline asm
	// begin inline asm
	fma.rn.f32    %f16398, %f16398, 0.9999, 0.01;
	// end inline asm
	// begin inline asm
	fma.rn.f64    %fd16397, %fd16397, 0.9999, 0.01;
	// end inline asm
	// begin inline asm
	fma.rn.f64    %fd16398, %fd16398, 0.9999, 0.01;
	// end inline asm
	// begin inline asm
	fma.rn.f32    %f16397, %f16397, 0.9999, 0.01;
	// end inline asm
	// begin inline asm
	fma.rn.f32    %f16398, %f16398, 0.9999, 0.01;
	// end inline asm
	// begin inline asm
	fma.rn.f64    %fd16397, %fd16397, 0.9999, 0.01;
	// end inline asm
	// begin inline asm
	fma.rn.f64    %fd16398, %fd16398, 0.9999, 0.01;
	// end inline asm
	// begin inline asm
	fma.rn.f32    %f16397, %f16397, 0.9999, 0.01;
	// end inline asm
	// begin inline asm
	fma.rn.f32    %f16398, %f16398, 0.9999, 0.01;
	// end inline asm
	// begin inline asm
	fma.rn.f64    %fd16397, %fd16397, 0.9999, 0.01;
	// end inline asm
	// begin inline asm
	fma.rn.f64    %fd16398, %fd16398, 0.9999, 0.01;
	// end inline asm
	// begin inline asm
	fma.rn.f32    %f16397, %f16397, 0.9999, 0.01;
	// end inline asm
	// begin inline asm
	fma.rn.f32    %f16398, %f16398, 0.9999, 0.01;
	// end inline asm
	// begin inline asm
	fma.rn.f64    %fd16397, %fd16397, 0.9999, 0.01;
	// end inline asm
	// begin inline asm
	fma.rn.f64    %fd16398, %fd16398, 0.9999, 0.01;
	// end inline asm
	// begin inline asm
	fma.rn.f32    %f16397, %f16397, 0.9999, 0.01;
	// end inline asm
	// begin inline asm
	fma.rn.f32    %f16398, %f16398, 0.9999, 0.01;
	// end inline asm
	// begin inline asm
	fma.rn.f64    %fd16397, %fd16397, 0.9999, 0.01;
	// end inline asm
	// begin inline asm
	fma.rn.f64    %fd16398, %fd16398, 0.9999, 0.01;
	// end inline asm
	// begin inline asm
	fma.rn.f32    %f16397, %f16397, 0.9999, 0.01;
	// end inline asm
	// begin inline asm
	fma.rn.f32    %f16398, %f16398, 0.9999, 0.01;
	// end inline asm
	// begin inline asm
	fma.rn.f64    %fd16397, %fd16397, 0.9999, 0.01;
	// end inline asm
	// begin inline asm
	fma.rn.f64    %fd16398, %fd16398, 0.9999, 0.01;
	// end inline asm
	// begin inline asm
	fma.rn.f32    %f16397, %f16397, 0.9999, 0.01;
	// end inline asm
	// begin inline asm
	fma.rn.f32    %f16398, %f16398, 0.9999, 0.01;
	// end inline asm
	// begin inline asm
	fma.rn.f64    %fd16397, %fd16397, 0.9999, 0.01;
	// end inline asm
	// begin inline asm
	fma.rn.f64    %fd16398, %fd16398, 0.9999, 0.01;
	// end inline asm
	// begin inline asm
	fma.rn.f32    %f16397, %f16397, 0.9999, 0.01;
	// end inline asm
	// begin inline asm
	fma.rn.f32    %f16398, %f16398, 0.9999, 0.01;
	// end inline asm
	// begin inline asm
	fma.rn.f64    %fd16397, %fd16397, 0.9999, 0.01;
	// end inline asm
	// begin inline asm
	fma.rn.f64    %fd16398, %fd16398, 0.9999, 0.01;
	// end inline asm
	// begin inline asm
	fma.rn.f32    %f16397, %f16397, 0.9999, 0.01;
	// end inline asm
	// begin inline asm
	fma.rn.f32    %f16398, %f16398, 0.9999, 0.01;
	// end inline asm
	// begin inline asm
	fma.rn.f64    %fd16397, %fd16397, 0.9999, 0.01;
	// end inline asm
	// begin inline asm
	fma.rn.f64    %fd16398, %fd16398, 0.9999, 0.01;
	// end inline asm
	// begin inline asm
	fma.rn.f32    %f16397, %f16397, 0.9999, 0.01;
	// end inline asm
	// begin inline asm
	fma.rn.f32    %f16398, %f16398, 0.9999, 0.01;
	// end inline asm
	// begin inline asm
	fma.rn.f64    %fd16397, %fd16397, 0.9999, 0.01;
	// end inline asm
	// begin inline asm
	fma.rn.f64    %fd16398, %fd16398, 0.9999, 0.01;
	// end inline asm
	// begin inline asm
	fma.rn.f32    %f16397, %f16397, 0.9999, 0.01;
	// end inline asm
	// begin inline asm
	fma.rn.f32    %f16398, %f16398, 0.9999, 0.01;
	// end inline asm
	// begin inline asm
	fma.rn.f64    %fd16397, %fd16397, 0.9999, 0.01;
	// end inline asm
	// begin inline asm
	fma.rn.f64    %fd16398, %fd16398, 0.9999, 0.01;
	// end inline asm
	// begin inline asm
	fma.rn.f32    %f16397, %f16397, 0.9999, 0.01;
	// end inline asm
	// begin inline asm
	fma.rn.f32    %f16398, %f16398, 0.9999, 0.01;
	// end inline asm
	// begin inline asm
	fma.rn.f64    %fd16397, %fd16397, 0.9999, 0.01;
	// end inline asm
	// begin inline asm
	fma.rn.f64    %fd16398, %fd16398, 0.9999, 0.01;
	// end inline asm
	// begin inline asm
	fma.rn.f32    %f16397, %f16397, 0.9999, 0.01;
	// end inline asm
	// begin inline asm
	fma.rn.f32    %f16398, %f16398, 0.9999, 0.01;
	// end inline asm
	// begin inline asm
	fma.rn.f64    %fd16397, %fd16397, 0.9999, 0.01;
	// end inline asm
	// begin inline asm
	fma.rn.f64    %fd16398, %fd16398, 0.9999, 0.01;
	// end inline asm
	// begin inline asm
	fma.rn.f32    %f16397, %f16397, 0.9999, 0.01;
	// end inline asm
	// begin inline asm
	fma.rn.f32    %f16398, %f16398, 0.9999, 0.01;
	// end inline asm
	// begin inline asm
	fma.rn.f64    %fd16397, %fd16397, 0.9999, 0.01;
	// end inline asm
	// begin inline asm
	fma.rn.f64    %fd16398, %fd16398, 0.9999, 0.01;
	// end inline asm
	// begin inline asm
	fma.rn.f32    %f16397, %f16397, 0.9999, 0.01;
	// end inline asm
	// begin inline asm
	fma.rn.f32    %f16398, %f16398, 0.9999, 0.01;
	// end inline asm
	// begin inline asm
	fma.rn.f64    %fd16397, %fd16397, 0.9999, 0.01;
	// end inline asm
	// begin inline asm
	fma.rn.f64    %fd16398, %fd16398, 0.9999, 0.01;
	// end inline asm
	// begin inline asm
	fma.rn.f32    %f16397, %f16397, 0.9999, 0.01;
	// end inline asm
	// begin inline asm
	fma.rn.f32    %f16398, %f16398, 0.9999, 0.01;
	// end inline asm
	// begin inline asm
	fma.rn.f64    %fd16397, %fd16397, 0.9999, 0.01;
	// end inline asm
	// begin inline asm
	fma.rn.f64    %fd16398, %fd16398, 0.9999, 0.01;
	// end inline asm
	// begin inline asm
	fma.rn.f32    %f16397, %f16397, 0.9999, 0.01;
	// end inline asm
	// begin inline asm
	fma.rn.f32    %f16398, %f16398, 0.9999, 0.01;
	// end inline asm
	// begin inline asm
	fma.rn.f64    %fd16397, %fd16397, 0.9999, 0.01;
	// end inline asm
	// begin inline asm
	fma.rn.f64    %fd16398, %fd16398, 0.9999, 0.01;
	// end inline asm
	// begin inline asm
	fma.rn.f32    %f16397, %f16397, 0.9999, 0.01;
	// end inline asm
	// begin inline asm
	fma.rn.f32    %f16398, %f16398, 0.9999, 0.01;
	// end inline asm
	// begin inline asm
	fma.rn.f64    %fd16397, %fd16397, 0.9999, 0.01;
	// end inline asm
	// begin inline asm
	fma.rn.f64    %fd16398, %fd16398, 0.9999, 0.01;
	// end inline asm
	// begin inline asm
	fma.rn.f32    %f16397, %f16397, 0.9999, 0.01;
	// end inline asm
	// begin inline asm
	fma.rn.f32    %f16398, %f16398, 0.9999, 0.01;
	// end inline asm
	// begin inline asm
	fma.rn.f64    %fd16397, %fd16397, 0.9999, 0.01;
	// end inline asm
	// begin inline asm
	fma.rn.f64    %fd16398, %fd16398, 0.9999, 0.01;
	// end inline asm
	// begin inline asm
	fma.rn.f32    %f16397, %f16397, 0.9999, 0.01;
	// end inline asm
	// begin inline asm
	fma.rn.f32    %f16398, %f16398, 0.9999, 0.01;
	// end inline asm
	// begin inline asm
	fma.rn.f64    %fd16397, %fd16397, 0.9999, 0.01;
	// end inline asm
	// begin inline asm
	fma.rn.f64    %fd16398, %fd16398, 0.9999, 0.01;
	// end inline asm
	// begin inline asm
	fma.rn.f32    %f16397, %f16397, 0.9999, 0.01;
	// end inline asm
	// begin inline asm
	fma.rn.f32    %f16398, %f16398, 0.9999, 0.01;
	// end inline asm
	// begin inline asm
	fma.rn.f64    %fd16397, %fd16397, 0.9999, 0.01;
	// end inline asm
	// begin inline asm
	fma.rn.f64    %fd16398, %fd16398, 0.9999, 0.01;
	// end inline asm
	// begin inline asm
	fma.rn.f32    %f16397, %f16397, 0.9999, 0.01;
	// end inline asm
	// begin inline asm
	fma.rn.f32    %f16398, %f16398, 0.9999, 0.01;
	// end inline asm
	// begin inline asm
	fma.rn.f64    %fd16397, %fd16397, 0.9999, 0.01;
	// end inline asm
	// begin inline asm
	fma.rn.f64    %fd16398, %fd16398, 0.9999, 0.01;
	// end inline asm
	// begin inline asm
	fma.rn.f32    %f16397, %f16397, 0.9999, 0.01;
	// end inline asm
	// begin inline asm
	fma.rn.f32    %f16398, %f16398, 0.9999, 0.01;
	// end inline asm
	// begin inline asm
	fma.rn.f64    %fd16397, %fd16397, 0.9999, 0.01;
	// end inline asm
	// begin inline asm
	fma.rn.f64    %fd16398, %fd16398, 0.9999, 0.01;
	// end inline asm
	// begin inline asm
	fma.rn.f32    %f16397, %f16397, 0.9999, 0.01;
	// end inline asm
	// begin inline asm
	fma.rn.f32    %f16398, %f16398, 0.9999, 0.01;
	// end inline asm
	// begin inline asm
	fma.rn.f64    %fd16397, %fd16397, 0.9999, 0.01;
	// end inline asm
	// begin inline asm
	fma.rn.f64    %fd16398, %fd16398, 0.9999, 0.01;
	// end inline asm
	// begin inline asm
	fma.rn.f32    %f16397, %f16397, 0.9999, 0.01;
	// end inline asm
	// begin inline asm
	fma.rn.f32    %f16398, %f16398, 0.9999, 0.01;
	// end inline asm
	// begin inline asm
	fma.rn.f64    %fd16397, %fd16397, 0.9999, 0.01;
	// end inline asm
	// begin inline asm
	fma.rn.f64    %fd16398, %fd16398, 0.9999, 0.01;
	// end inline asm
	// begin inline asm
	fma.rn.f32    %f16397, %f16397, 0.9999, 0.01;
	// end inline asm
	// begin inline asm
	fma.rn.f32    %f16398, %f16398, 0.9999, 0.01;
	// end inline asm
	// begin inline asm
	fma.rn.f64    %fd16397, %fd16397, 0.9999, 0.01;
	// end inline asm
	// begin inline asm
	fma.rn.f64    %fd16398, %fd16398, 0.9999, 0.01;
	// end inline asm
	// begin inline asm
	fma.rn.f32    %f16397, %f16397, 0.9999, 0.01;
	// end inline asm
	// begin inline asm
	fma.rn.f32    %f16398, %f16398, 0.9999, 0.01;
	// end inline asm
	// begin inline asm
	fma.rn.f64    %fd16397, %fd16397, 0.9999, 0.01;
	// end inline asm
	// begin inline asm
	fma.rn.f64    %fd16398, %fd16398, 0.9999, 0.01;
	// end inline asm
	// begin inline asm
	fma.rn.f32    %f16397, %f16397, 0.9999, 0.01;
	// end inline asm
	// begin inline asm
	fma.rn.f32    %f16398, %f16398, 0.9999, 0.01;
	// end inline asm
	// begin inline asm
	fma.rn.f64    %fd16397, %fd16397, 0.9999, 0.01;
	// end inline asm
	// begin inline asm
	fma.rn.f64    %fd16398, %fd16398, 0.9999, 0.01;
	// end inline asm
	// begin inline asm
	fma.rn.f32    %f16397, %f16397, 0.9999, 0.01;
	// end inline asm
	// begin inline asm
	fma.rn.f32    %f16398, %f16398, 0.9999, 0.01;
	// end inline asm
	// begin inline asm
	fma.rn.f64    %fd16397, %fd16397, 0.9999, 0.01;
	// end inline asm
	// begin inline asm
	fma.rn.f64    %fd16398, %fd16398, 0.9999, 0.01;
	// end inline asm
	// begin inline asm
	fma.rn.f32    %f16397, %f16397, 0.9999, 0.01;
	// end inline asm
	// begin inline asm
	fma.rn.f32    %f16398, %f16398, 0.9999, 0.01;
	// end inline asm
	// begin inline asm
	fma.rn.f64    %fd16397, %fd16397, 0.9999, 0.01;
	// end inline asm
	// begin inline asm
	fma.rn.f64    %fd16398, %fd16398, 0.9999, 0.01;
	// end inline asm
	// begin inline asm
	fma.rn.f32    %f16397, %f16397, 0.9999, 0.01;
	// end inline asm
	// begin inline asm
	fma.rn.f32    %f16398, %f16398, 0.9999, 0.01;
	// end inline asm
	// begin inline asm
	fma.rn.f64    %fd16397, %fd16397, 0.9999, 0.01;
	// end inline asm
	// begin inline asm
	fma.rn.f64    %fd16398, %fd16398, 0.9999, 0.01;
	// end inline asm
	// begin inline asm
	fma.rn.f32    %f16397, %f16397, 0.9999, 0.01;
	// end inline asm
	// begin inline asm
	fma.rn.f32    %f16398, %f16398, 0.9999, 0.01;
	// end inline asm
	// begin inline asm
	fma.rn.f64    %fd16397, %fd16397, 0.9999, 0.01;
	// end inline asm
	// begin inline asm
	fma.rn.f64    %fd16398, %fd16398, 0.9999, 0.01;
	// end inline asm
	// begin inline asm
	fma.rn.f32    %f16397, %f16397, 0.9999, 0.01;
	// end inline asm
	// begin inline asm
	fma.rn.f32    %f16398, %f16398, 0.9999, 0.01;
	// end inline asm
	// begin inline asm
	fma.rn.f64    %fd16397, %fd16397, 0.9999, 0.01;
	// end inline asm
	// begin inline asm
	fma.rn.f64    %fd16398, %fd16398, 0.9999, 0.01;
	// end inline asm
	// begin inline asm
	fma.rn.f32    %f16397, %f16397, 0.9999, 0.01;
	// end inline asm
	// begin inline asm
	fma.rn.f32    %f16398, %f16398, 0.9999, 0.01;
	// end inline asm
	// begin inline asm
	fma.rn.f64    %fd16397, %fd16397, 0.9999, 0.01;
	// end inline asm
	// begin inline asm
	fma.rn.f64    %fd16398, %fd16398, 0.9999, 0.01;
	// end inline asm
	// begin inline asm
	fma.rn.f32    %f16397, %f16397, 0.9999, 0.01;
	// end inline asm
	// begin inline asm
	fma.rn.f32    %f16398, %f16398, 0.9999, 0.01;
	// end inline asm
	// begin inline asm
	fma.rn.f64    %fd16397, %fd16397, 0.9999, 0.01;
	// end inline asm
	// begin inline asm
	fma.rn.f64    %fd16398, %fd16398, 0.9999, 0.01;
	// end inline asm
	// begin inline asm
	fma.rn.f32    %f16397, %f16397, 0.9999, 0.01;
	// end inline asm
	// begin inline asm
	fma.rn.f32    %f16398, %f16398, 0.9999, 0.01;
	// end inline asm
	// begin inline asm
	fma.rn.f64    %fd16397, %fd16397, 0.9999, 0.01;
	// end inline asm
	// begin inline asm
	fma.rn.f64    %fd16398, %fd16398, 0.9999, 0.01;
	// end inline asm
	// begin inline asm
	fma.rn.f32    %f16397, %f16397, 0.9999, 0.01;
	// end inline asm
	// begin inline asm
	fma.rn.f32    %f16398, %f16398, 0.9999, 0.01;
	// end inline asm
	// begin inline asm
	fma.rn.f64    %fd16397, %fd16397, 0.9999, 0.01;
	// end inline asm
	// begin inline asm
	fma.rn.f64    %fd16398, %fd16398, 0.9999, 0.01;
	// end inline asm
	// begin inline asm
	fma.rn.f32    %f16397, %f16397, 0.9999, 0.01;
	// end inline asm
	// begin inline asm
	fma.rn.f32    %f16398, %f16398, 0.9999, 0.01;
	// end inline asm
	// begin inline asm
	fma.rn.f64    %fd16397, %fd16397, 0.9999, 0.01;
	// end inline asm
	// begin inline asm
	fma.rn.f64    %fd16398, %fd16398, 0.9999, 0.01;
	// end inline asm
	// begin inline asm
	fma.rn.f32    %f16397, %f16397, 0.9999, 0.01;
	// end inline asm
	// begin inline asm
	fma.rn.f32    %f16398, %f16398, 0.9999, 0.01;
	// end inline asm
	// begin inline asm
	fma.rn.f64    %fd16397, %fd16397, 0.9999, 0.01;
	// end inline asm
	// begin inline asm
	fma.rn.f64    %fd16398, %fd16398, 0.9999, 0.01;
	// end inline asm
	// begin inline asm
	fma.rn.f32    %f16397, %f16397, 0.9999, 0.01;
	// end inline asm
	// begin inline asm
	fma.rn.f32    %f16398, %f16398, 0.9999, 0.01;
	// end inline asm
	// begin inline asm
	fma.rn.f64    %fd16397, %fd16397, 0.9999, 0.01;
	// end inline asm
	// begin inline asm
	fma.rn.f64    %fd16398, %fd16398, 0.9999, 0.01;
	// end inline asm
	// begin inline asm
	fma.rn.f32    %f16397, %f16397, 0.9999, 0.01;
	// end inline asm
	// begin inline asm
	fma.rn.f32    %f16398, %f16398, 0.9999, 0.01;
	// end inline asm
	// begin inline asm
	fma.rn.f64    %fd16397, %fd16397, 0.9999, 0.01;
	// end inline asm
	// begin inline asm
	fma.rn.f64    %fd16398, %fd16398, 0.9999, 0.01;
	// end inline asm
	// begin inline asm
	fma.rn.f32    %f16397, %f16397, 0.9999, 0.01;
	// end inline asm
	// begin inline asm
	fma.rn.f32    %f16398, %f16398, 0.9999, 0.01;
	// end inline asm
	// begin inline asm
	fma.rn.f64    %fd16397, %fd16397, 0.9999, 0.01;
	// end inline asm
	// begin inline asm
	fma.rn.f64    %fd16398, %fd16398, 0.9999, 0.01;
	// end inline asm
	// begin inline asm
	fma.rn.f32    %f16397, %f16397, 0.9999, 0.01;
	// end inline asm
	// begin inline asm
	fma.rn.f32    %f16398, %f16398, 0.9999, 0.01;
	// end inline asm
	// begin inline asm
	fma.rn.f64    %fd16397, %fd16397, 0.9999, 0.01;
	// end inline asm
	// begin inline asm
	fma.rn.f64    %fd16398, %fd16398, 0.9999, 0.01;
	// end inline asm
	// begin inline asm
	fma.rn.f32    %f16397, %f16397, 0.9999, 0.01;
	// end inline asm
	// begin inline asm
	fma.rn.f32    %f16398, %f16398, 0.9999, 0.01;
	// end inline asm
	// begin inline asm
	fma.rn.f64    %fd16397, %fd16397, 0.9999, 0.01;
	// end inline asm
	// begin inline asm
	fma.rn.f64    %fd16398, %fd16398, 0.9999, 0.01;
	// end inline asm
	// begin inline asm
	fma.rn.f32    %f16397, %f16397, 0.9999, 0.01;
	// end inline asm
	// begin inline asm
	fma.rn.f32    %f16398, %f16398, 0.9999, 0.01;
	// end inline asm
	// begin inline asm
	fma.rn.f64    %fd16397, %fd16397, 0.9999, 0.01;
	// end inline asm
	// begin inline asm
	fma.rn.f64    %fd16398, %fd16398, 0.9999, 0.01;
	// end inline asm
	// begin inline asm
	fma.rn.f32    %f16397, %f16397, 0.9999, 0.01;
	// end inline asm
	// begin inline asm
	fma.rn.f32    %f16398, %f16398, 0.9999, 0.01;
	// end inline asm
	// begin inline asm
	fma.rn.f64    %fd16397, %fd16397, 0.9999, 0.01;
	// end inline asm
	// begin inline asm
	fma.rn.f64    %fd16398, %fd16398, 0.9999, 0.01;
	// end inline asm
	// begin inline asm
	fma.rn.f32    %f16397, %f16397, 0.9999, 0.01;
	// end inline asm
	// begin inline asm
	fma.rn.f32    %f16398, %f16398, 0.9999, 0.01;
	// end inline asm
	// begin inline asm
	fma.rn.f64    %fd16397, %fd16397, 0.9999, 0.01;
	// end inline asm
	// begin inline asm
	fma.rn.f64    %fd16398, %fd16398, 0.9999, 0.01;
	// end inline asm
	// begin inline asm
	fma.rn.f32    %f16397, %f16397, 0.9999, 0.01;
	// end inline asm
	// begin inline asm
	fma.rn.f32    %f16398, %f16398, 0.9999, 0.01;
	// end inline asm
	// begin inline asm
	fma.rn.f64    %fd16397, %fd16397, 0.9999, 0.01;
	// end inline asm
	// begin inline asm
	fma.rn.f64    %fd16398, %fd16398, 0.9999, 0.01;
	// end inline asm
	// begin inline asm
	fma.rn.f32    %f16397, %f16397, 0.9999, 0.01;
	// end inline asm
	// begin inline asm
	fma.rn.f32    %f16398, %f16398, 0.9999, 0.01;
	// end inline asm
	// begin inline asm
	fma.rn.f64    %fd16397, %fd16397, 0.9999, 0.01;
	// end inline asm
	// begin inline asm
	fma.rn.f64    %fd16398, %fd16398, 0.9999, 0.01;
	// end inline asm
	// begin inline asm
	fma.rn.f32    %f16397, %f16397, 0.9999, 0.01;
	// end inline asm
	// begin inline asm
	fma.rn.f32    %f16398, %f16398, 0.9999, 0.01;
	// end inline asm
	// begin inline asm
	fma.rn.f64    %fd16397, %fd16397, 0.9999, 0.01;
	// end inline asm
	// begin inline asm
	fma.rn.f64    %fd16398, %fd16398, 0.9999, 0.01;
	// end inline asm
	// begin inline asm
	fma.rn.f32    %f16397, %f16397, 0.9999, 0.01;
	// end inline asm
	// begin inline asm
	fma.rn.f32    %f16398, %f16398, 0.9999, 0.01;
	// end inline asm
	// begin inline asm
	fma.rn.f64    %fd16397, %fd16397, 0.9999, 0.01;
	// end inline asm
	// begin inline asm
	fma.rn.f64    %fd16398, %fd16398, 0.9999, 0.01;
	// end inline asm
	// begin inline asm
	fma.rn.f32    %f16397, %f16397, 0.9999, 0.01;
	// end inline asm
	// begin inline asm
	fma.rn.f32    %f16398, %f16398, 0.9999, 0.01;
	// end inline asm
	// begin inline asm
	fma.rn.f64    %fd16397, %fd16397, 0.9999, 0.01;
	// end inline asm
	// begin inline asm
	fma.rn.f64    %fd16398, %fd16398, 0.9999, 0.01;
	// end inline asm
	// begin inline asm
	fma.rn.f32    %f16397, %f16397, 0.9999, 0.01;
	// end inline asm
	// begin inline asm
	fma.rn.f32    %f16398, %f16398, 0.9999, 0.01;
	// end inline asm
	// begin inline asm
	fma.rn.f64    %fd16397, %fd16397, 0.9999, 0.01;
	// end inline asm
	// begin inline asm
	fma.rn.f64    %fd16398, %fd16398, 0.9999, 0.01;
	// end inline asm
	// begin inline asm
	fma.rn.f32    %f16397, %f16397, 0.9999, 0.01;
	// end inline asm
	// begin inline asm
	fma.rn.f32    %f16398, %f16398, 0.9999, 0.01;
	// end inline asm
	// begin inline asm
	fma.rn.f64    %fd16397, %fd16397, 0.9999, 0.01;
	// end inline asm
	// begin inline asm
	fma.rn.f64    %fd16398, %fd16398, 0.9999, 0.01;
	// end inline asm
	// begin inline asm
	fma.rn.f32    %f16397, %f16397, 0.9999, 0.01;
	// end inline asm
	// begin inline asm
	fma.rn.f32    %f16398, %f16398, 0.9999, 0.01;
	// end inline asm
	// begin inline asm
	fma.rn.f64    %fd16397, %fd16397, 0.9999, 0.01;
	// end inline asm
	// begin inline asm
	fma.rn.f64    %fd16398, %fd16398, 0.9999, 0.01;
	// end inline asm
	// begin inline asm
	fma.rn.f32    %f16397, %f16397, 0.9999, 0.01;
	// end inline asm
	// begin inline asm
	fma.rn.f32    %f16398, %f16398, 0.9999, 0.01;
	// end inline asm
	// begin inline asm
	fma.rn.f64    %fd16397, %fd16397, 0.9999, 0.01;
	// end inline asm
	// begin inline asm
	fma.rn.f64    %fd16398, %fd16398, 0.9999, 0.01;
	// end inline asm
	// begin inline asm
	fma.rn.f32    %f16397, %f16397, 0.9999, 0.01;
	// end inline asm
	// begin inline asm
	fma.rn.f32    %f16398, %f16398, 0.9999, 0.01;
	// end inline asm
	// begin inline asm
	fma.rn.f64    %fd16397, %fd16397, 0.9999, 0.01;
	// end inline asm
	// begin inline asm
	fma.rn.f64    %fd16398, %fd16398, 0.9999, 0.01;
	// end inline asm
	// begin inline asm
	fma.rn.f32    %f16397, %f16397, 0.9999, 0.01;
	// end inline asm
	// begin inline asm
	fma.rn.f32    %f16398, %f16398, 0.9999, 0.01;
	// end inline asm
	// begin inline asm
	fma.rn.f64    %fd16397, %fd16397, 0.9999, 0.01;
	// end inline asm
	// begin inline asm
	fma.rn.f64    %fd16398, %fd16398, 0.9999, 0.01;
	// end inline asm
	// begin inline asm
	fma.rn.f32    %f16397, %f16397, 0.9999, 0.01;
	// end inline asm
	// begin inline asm
	fma.rn.f32    %f16398, %f16398, 0.9999, 0.01;
	// end inline asm
	// begin inline asm
	fma.rn.f64    %fd16397, %fd16397, 0.9999, 0.01;
	// end inline asm
	// begin inline asm
	fma.rn.f64    %fd16398, %fd16398, 0.9999, 0.01;
	// end inline asm
	// begin inline asm
	fma.rn.f32    %f16397, %f16397, 0.9999, 0.01;
	// end inline asm
	// begin inline asm
	fma.rn.f32    %f16398, %f16398, 0.9999, 0.01;
	// end inline asm
	// begin inline asm
	fma.rn.f64    %fd16397, %fd16397, 0.9999, 0.01;
	// end inline asm
	// begin inline asm
	fma.rn.f64    %fd16398, %fd16398, 0.9999, 0.01;
	// end inline asm
	// begin inline asm
	fma.rn.f32    %f16397, %f16397, 0.9999, 0.01;
	// end inline asm
	// begin inline asm
	fma.rn.f32    %f16398, %f16398, 0.9999, 0.01;
	// end inline asm
	// begin inline asm
	fma.rn.f64    %fd16397, %fd16397, 0.9999, 0.01;
	// end inline asm
	// begin inline asm
	fma.rn.f64    %fd16398, %fd16398, 0.9999, 0.01;
	// end inline asm
	// begin inline asm
	fma.rn.f32    %f16397, %f16397, 0.9999, 0.01;
	// end inline asm
	// begin inline asm
	fma.rn.f32    %f16398, %f16398, 0.9999, 0.01;
	// end inline asm
	// begin inline asm
	fma.rn.f64    %fd16397, %fd16397, 0.9999, 0.01;
	// end inline asm
	// begin inline asm
	fma.rn.f64    %fd16398, %fd16398, 0.9999, 0.01;
	// end inline asm
	// begin inline asm
	fma.rn.f32    %f16397, %f16397, 0.9999, 0.01;
	// end inline asm
	// begin inline asm
	fma.rn.f32    %f16398, %f16398, 0.9999, 0.01;
	// end inline asm
	// begin inline asm
	fma.rn.f64    %fd16397, %fd16397, 0.9999, 0.01;
	// end inline asm
	// begin inline asm
	fma.rn.f64    %fd16398, %fd16398, 0.9999, 0.01;
	// end inline asm
	// begin inline asm
	fma.rn.f32    %f16397, %f16397, 0.9999, 0.01;
	// end inline asm
	// begin inline asm
	fma.rn.f32    %f16398, %f16398, 0.9999, 0.01;
	// end inline asm
	// begin inline asm
	fma.rn.f64    %fd16397, %fd16397, 0.9999, 0.01;
	// end inline asm
	// begin inline asm
	fma.rn.f64    %fd16398, %fd16398, 0.9999, 0.01;
	// end inline asm
	// begin inline asm
	fma.rn.f32    %f16397, %f16397, 0.9999, 0.01;
	// end inline asm
	// begin inline asm
	fma.rn.f32    %f16398, %f16398, 0.9999, 0.01;
	// end inline asm
	// begin inline asm
	fma.rn.f64    %fd16397, %fd16397, 0.9999, 0.01;
	// end inline asm
	// begin inline asm
	fma.rn.f64    %fd16398, %fd16398, 0.9999, 0.01;
	// end inline asm
	// begin inline asm
	fma.rn.f32    %f16397, %f16397, 0.9999, 0.01;
	// end inline asm
	// begin inline asm
	fma.rn.f32    %f16398, %f16398, 0.9999, 0.01;
	// end inline asm
	// begin inline asm
	fma.rn.f64    %fd16397, %fd16397, 0.9999, 0.01;
	// end inline asm
	// begin inline asm
	fma.rn.f64    %fd16398, %fd16398, 0.9999, 0.01;
	// end inline asm
	// begin inline asm
	fma.rn.f32    %f16397, %f16397, 0.9999, 0.01;
	// end inline asm
	// begin inline asm
	fma.rn.f32    %f16398, %f16398, 0.9999, 0.01;
	// end inline asm
	// begin inline asm
	fma.rn.f64    %fd16397, %fd16397, 0.9999, 0.01;
	// end inline asm
	// begin inline asm
	fma.rn.f64    %fd16398, %fd16398, 0.9999, 0.01;
	// end inline asm
	// begin inline asm
	fma.rn.f32    %f16397, %f16397, 0.9999, 0.01;
	// end inline asm
	// begin inline asm
	fma.rn.f32    %f16398, %f16398, 0.9999, 0.01;
	// end inline asm
	// begin inline asm
	fma.rn.f64    %fd16397, %fd16397, 0.9999, 0.01;
	// end inline asm
	// begin inline asm
	fma.rn.f64    %fd16398, %fd16398, 0.9999, 0.01;
	// end inline asm
	// begin inline asm
	fma.rn.f32    %f16397, %f16397, 0.9999, 0.01;
	// end inline asm
	// begin inline asm
	fma.rn.f32    %f16398, %f16398, 0.9999, 0.01;
	// end inline asm
	// begin inline asm
	fma.rn.f64    %fd16397, %fd16397, 0.9999, 0.01;
	// end inline asm
	// begin inline asm
	fma.rn.f64    %fd16398, %fd16398, 0.9999, 0.01;
	// end inline asm
	// begin inline asm
	fma.rn.f32    %f16397, %f16397, 0.9999, 0.01;
	// end inline asm
	// begin inline asm
	fma.rn.f32    %f16398, %f16398, 0.9999, 0.01;
	// end inline asm
	// begin inline asm
	fma.rn.f64    %fd16397, %fd16397, 0.9999, 0.01;
	// end inline asm
	// begin inline asm
	fma.rn.f64    %fd16398, %fd16398, 0.9999, 0.01;
	// end inline asm
	// begin inline asm
	fma.rn.f32    %f16397, %f16397, 0.9999, 0.01;
	// end inline asm
	// begin inline asm
	fma.rn.f32    %f16398, %f16398, 0.9999, 0.01;
	// end inline asm
	// begin inline asm
	fma.rn.f64    %fd16397, %fd16397, 0.9999, 0.01;
	// end inline asm
	// begin inline asm
	fma.rn.f64    %fd16398, %fd16398, 0.9999, 0.01;
	// end inline asm
	// begin inline asm
	fma.rn.f32    %f16397, %f16397, 0.9999, 0.01;
	// end inline asm
	// begin inline asm
	fma.rn.f32    %f16398, %f16398, 0.9999, 0.01;
	// end inline asm
	// begin inline asm
	fma.rn.f64    %fd16397, %fd16397, 0.9999, 0.01;
	// end inline asm
	// begin inline asm
	fma.rn.f64    %fd16398, %fd16398, 0.9999, 0.01;
	// end inline asm
	// begin inline asm
	fma.rn.f32    %f16397, %f16397, 0.9999, 0.01;
	// end inline asm
	// begin inline asm
	fma.rn.f32    %f16398, %f16398, 0.9999, 0.01;
	// end inline asm
	// begin inline asm
	fma.rn.f64    %fd16397, %fd16397, 0.9999, 0.01;
	// end inline asm
	// begin inline asm
	fma.rn.f64    %fd16398, %fd16398, 0.9999, 0.01;
	// end inline asm
	// begin inline asm
	fma.rn.f32    %f16397, %f16397, 0.9999, 0.01;
	// end inline asm
	// begin inline asm
	fma.rn.f32    %f16398, %f16398, 0.9999, 0.01;
	// end inline asm
	// begin inline asm
	fma.rn.f64    %fd16397, %fd16397, 0.9999, 0.01;
	// end inline asm
	// begin inline asm
	fma.rn.f64    %fd16398, %fd16398, 0.9999, 0.01;
	// end inline asm
	// begin inline asm
	fma.rn.f32    %f16397, %f16397, 0.9999, 0.01;
	// end inline asm
	// begin inline asm
	fma.rn.f32    %f16398, %f16398, 0.9999, 0.01;
	// end inline asm
	// begin inline asm
	fma.rn.f64    %fd16397, %fd16397, 0.9999, 0.01;
	// end inline asm
	// begin inline asm
	fma.rn.f64    %fd16398, %fd16398, 0.9999, 0.01;
	// end inline asm
	// begin inline asm
	fma.rn.f32    %f16397, %f16397, 0.9999, 0.01;
	// end inline asm
	// begin inline asm
	fma.rn.f32    %f16398, %f16398, 0.9999, 0.01;
	// end inline asm
	// begin inline asm
	fma.rn.f64    %fd16397, %fd16397, 0.9999, 0.01;
	// end inline asm
	// begin inline asm
	fma.rn.f64    %fd16398, %fd16398, 0.9999, 0.01;
	// end inline asm
	// begin inline asm
	fma.rn.f32    %f16397, %f16397, 0.9999, 0.01;
	// end inline asm
	// begin inline asm
	fma.rn.f32    %f16398, %f16398, 0.9999, 0.01;
	// end inline asm
	// begin inline asm
	fma.rn.f64    %fd16397, %fd16397, 0.9999, 0.01;
	// end inline asm
	// begin inline asm
	fma.rn.f64    %fd16398, %fd16398, 0.9999, 0.01;
	// end inline asm
	// begin inline asm
	fma.rn.f32    %f16397, %f16397, 0.9999, 0.01;
	// end inline asm
	// begin inline asm
	fma.rn.f32    %f16398, %f16398, 0.9999, 0.01;
	// end inline asm
	// begin inline asm
	fma.rn.f64    %fd16397, %fd16397, 0.9999, 0.01;
	// end inline asm
	// begin inline asm
	fma.rn.f64    %fd16398, %fd16398, 0.9999, 0.01;
	// end inline asm
	// begin inline asm
	fma.rn.f32    %f16397, %f16397, 0.9999, 0.01;
	// end inline asm
	// begin inline asm
	fma.rn.f32    %f16398, %f16398, 0.9999, 0.01;
	// end inline asm
	// begin inline asm
	fma.rn.f64    %fd16397, %fd16397, 0.9999, 0.01;
	// end inline asm
	// begin inline asm
	fma.rn.f64    %fd16398, %fd16398, 0.9999, 0.01;
	// end inline asm
	// begin inline asm
	fma.rn.f32    %f16397, %f16397, 0.9999, 0.01;
	// end inline asm
	// begin inline asm
	fma.rn.f32    %f16398, %f16398, 0.9999, 0.01;
	// end inline asm
	// begin inline asm
	fma.rn.f64    %fd16397, %fd16397, 0.9999, 0.01;
	// end inline asm
	// begin inline asm
	fma.rn.f64    %fd16398, %fd16398, 0.9999, 0.01;
	// end inline asm
	// begin inline asm
	fma.rn.f32    %f16397, %f16397, 0.9999, 0.01;
	// end inline asm
	// begin inline asm
	fma.rn.f32    %f16398, %f16398, 0.9999, 0.01;
	// end inline asm
	// begin inline asm
	fma.rn.f64    %fd16397, %fd16397, 0.9999, 0.01;
	// end inline asm
	// begin inline asm
	fma.rn.f64    %fd16398, %fd16398, 0.9999, 0.01;
	// end inline asm
	// begin inline asm
	fma.rn.f32    %f16397, %f16397, 0.9999, 0.01;
	// end inline asm
	// begin inline asm
	fma.rn.f32    %f16398, %f16398, 0.9999, 0.01;
	// end inline asm
	// begin inline asm
	fma.rn.f64    %fd16397, %fd16397, 0.9999, 0.01;
	// end inline asm
	// begin inline asm
	fma.rn.f64    %fd16398, %fd16398, 0.9999, 0.01;
	// end inline asm
	// begin inline asm
	fma.rn.f32    %f16397, %f16397, 0.9999, 0.01;
	// end inline asm
	// begin inline asm
	fma.rn.f32    %f16398, %f16398, 0.9999, 0.01;
	// end inline asm
	// begin inline asm
	fma.rn.f64    %fd16397, %fd16397, 0.9999, 0.01;
	// end inline asm
	// begin inline asm
	fma.rn.f64    %fd16398, %fd16398, 0.9999, 0.01;
	// end inline asm
	// begin inline asm
	fma.rn.f32    %f16397, %f16397, 0.9999, 0.01;
	// end inline asm
	// begin inline asm
	fma.rn.f32    %f16398, %f16398, 0.9999, 0.01;
	// end inline asm
	// begin inline asm
	fma.rn.f64    %fd16397, %fd16397, 0.9999, 0.01;
	// end inline asm
	// begin inline asm
	fma.rn.f64    %fd16398, %fd16398, 0.9999, 0.01;
	// end inline asm
	// begin inline asm
	fma.rn.f32    %f16397, %f16397, 0.9999, 0.01;
	// end inline asm
	// begin inline asm
	fma.rn.f32    %f16398, %f16398, 0.9999, 0.01;
	// end inline asm
	// begin inline asm
	fma.rn.f64    %fd16397, %fd16397, 0.9999, 0.01;
	// end inline asm
	// begin inline asm
	fma.rn.f64    %fd16398, %fd16398, 0.9999, 0.01;
	// end inline asm
	// begin inline asm
	fma.rn.f32    %f16397, %f16397, 0.9999, 0.01;
	// end inline asm
	// begin inline asm
	fma.rn.f32    %f16398, %f16398, 0.9999, 0.01;
	// end inline asm
	// begin inline asm
	fma.rn.f64    %fd16397, %fd16397, 0.9999, 0.01;
	// end inline asm
	// begin inline asm
	fma.rn.f64    %fd16398, %fd16398, 0.9999, 0.01;
	// end inline asm
	// begin inline asm
	fma.rn.f32    %f16397, %f16397, 0.9999, 0.01;
	// end inline asm
	// begin inline asm
	fma.rn.f32    %f16398, %f16398, 0.9999, 0.01;
	// end inline asm
	// begin inline asm
	fma.rn.f64    %fd16397, %fd16397, 0.9999, 0.01;
	// end inline asm
	// begin inline asm
	fma.rn.f64    %fd16398, %fd16398, 0.9999, 0.01;
	// end inline asm
	// begin inline asm
	fma.rn.f32    %f16397, %f16397, 0.9999, 0.01;
	// end inline asm
	// begin inline asm
	fma.rn.f32    %f16398, %f16398, 0.9999, 0.01;
	// end inline asm
	// begin inline asm
	fma.rn.f64    %fd16397, %fd16397, 0.9999, 0.01;
	// end inline asm
	// begin inline asm
	fma.rn.f64    %fd16398, %fd16398, 0.9999, 0.01;
	// end inline asm
	// begin inline asm
	fma.rn.f32    %f16397, %f16397, 0.9999, 0.01;
	// end inline asm
	// begin inline asm
	fma.rn.f32    %f16398, %f16398, 0.9999, 0.01;
	// end inline asm
	// begin inline asm
	fma.rn.f64    %fd16397, %fd16397, 0.9999, 0.01;
	// end inline asm
	// begin inline asm
	fma.rn.f64    %fd16398, %fd16398, 0.9999, 0.01;
	// end inline asm
	// begin inline asm
	fma.rn.f32    %f16397, %f16397, 0.9999, 0.01;
	// end inline asm
	// begin inline asm
	fma.rn.f32    %f16398, %f16398, 0.9999, 0.01;
	// end inline asm
	// begin inline asm
	fma.rn.f64    %fd16397, %fd16397, 0.9999, 0.01;
	// end inline asm
	// begin inline asm
	fma.rn.f64    %fd16398, %fd16398, 0.9999, 0.01;
	// end inline asm
	// begin inline asm
	fma.rn.f32    %f16397, %f16397, 0.9999, 0.01;
	// end inline asm
	// begin inline asm
	fma.rn.f32    %f16398, %f16398, 0.9999, 0.01;
	// end inline asm
	// begin inline asm
	fma.rn.f64    %fd16397, %fd16397, 0.9999, 0.01;
	// end inline asm
	// begin inline asm
	fma.rn.f64    %fd16398, %fd16398, 0.9999, 0.01;
	// end inline asm
	// begin inline asm
	fma.rn.f32    %f16397, %f16397, 0.9999, 0.01;
	// end inline asm
	// begin inline asm
	fma.rn.f32    %f16398, %f16398, 0.9999, 0.01;
	// end inline asm
	// begin inline asm
	fma.rn.f64    %fd16397, %fd16397, 0.9999, 0.01;
	// end inline asm
	// begin inline asm
	fma.rn.f64    %fd16398, %fd16398, 0.9999, 0.01;
	// end inline asm
	// begin inline asm
	fma.rn.f32    %f16397, %f16397, 0.9999, 0.01;
	// end inline asm
	// begin inline asm
	fma.rn.f32    %f16398, %f16398, 0.9999, 0.01;
	// end inline asm
	// begin inline asm
	fma.rn.f64    %fd16397, %fd16397, 0.9999, 0.01;
	// end inline asm
	// begin inline asm
	fma.rn.f64    %fd16398, %fd16398, 0.9999, 0.01;
	// end inline asm
	// begin inline asm
	fma.rn.f32    %f16397, %f16397, 0.9999, 0.01;
	// end inline asm
	// begin inline asm
	fma.rn.f32    %f16398, %f16398, 0.9999, 0.01;
	// end inline asm
	// begin inline asm
	fma.rn.f64    %fd16397, %fd16397, 0.9999, 0.01;
	// end inline asm
	// begin inline asm
	fma.rn.f64    %fd16398, %fd16398, 0.9999, 0.01;
	// end inline asm
	// begin inline asm
	fma.rn.f32    %f16397, %f16397, 0.9999, 0.01;
	// end inline asm
	// begin inline asm
	fma.rn.f32    %f16398, %f16398, 0.9999, 0.01;
	// end inline asm
	// begin inline asm
	fma.rn.f64    %fd16397, %fd16397, 0.9999, 0.01;
	// end inline asm
	// begin inline asm
	fma.rn.f64    %fd16398, %fd16398, 0.9999, 0.01;
	// end inline asm
	// begin inline asm
	fma.rn.f32    %f16397, %f16397, 0.9999, 0.01;
	// end inline asm
	// begin inline asm
	fma.rn.f32    %f16398, %f16398, 0.9999, 0.01;
	// end inline asm
	// begin inline asm
	fma.rn.f64    %fd16397, %fd16397, 0.9999, 0.01;
	// end inline asm
	// begin inline asm
	fma.rn.f64    %fd16398, %fd16398, 0.9999, 0.01;
	// end inline asm
	// begin inline asm
	fma.rn.f32    %f16397, %f16397, 0.9999, 0.01;
	// end inline asm
	// begin inline asm
	fma.rn.f32    %f16398, %f16398, 0.9999, 0.01;
	// end inline asm
	// begin inline asm
	fma.rn.f64    %fd16397, %fd16397, 0.9999, 0.01;
	// end inline asm
	// begin inline asm
	fma.rn.f64    %fd16398, %fd16398, 0.9999, 0.01;
	// end inline asm
	// begin inline asm
	fma.rn.f32    %f16397, %f16397, 0.9999, 0.01;
	// end inline asm
	// begin inline asm
	fma.rn.f32    %f16398, %f16398, 0.9999, 0.01;
	// end inline asm
	// begin inline asm
	fma.rn.f64    %fd16397, %fd16397, 0.9999, 0.01;
	// end inline asm
	// begin inline asm
	fma.rn.f64    %fd16398, %fd16398, 0.9999, 0.01;
	// end inline asm
	// begin inline asm
	fma.rn.f32    %f16397, %f16397, 0.9999, 0.01;
	// end inline asm
	// begin inline asm
	fma.rn.f32    %f16398, %f16398, 0.9999, 0.01;
	// end inline asm
	// begin inline asm
	fma.rn.f64    %fd16397, %fd16397, 0.9999, 0.01;
	// end inline asm
	// begin inline asm
	fma.rn.f64    %fd16398, %fd16398, 0.9999, 0.01;
	// end inline asm
	// begin inline asm
	fma.rn.f32    %f16397, %f16397, 0.9999, 0.01;
	// end inline asm
	// begin inline asm
	fma.rn.f32    %f16398, %f16398, 0.9999, 0.01;
	// end inline asm
	// begin inline asm
	fma.rn.f64    %fd16397, %fd16397, 0.9999, 0.01;
	// end inline asm
	// begin inline asm
	fma.rn.f64    %fd16398, %fd16398, 0.9999, 0.01;
	// end inline asm
	// begin inline asm
	fma.rn.f32    %f16397, %f16397, 0.9999, 0.01;
	// end inline asm
	// begin inline asm
	fma.rn.f32    %f16398, %f16398, 0.9999, 0.01;
	// end inline asm
	// begin inline asm
	fma.rn.f64    %fd16397, %fd16397, 0.9999, 0.01;
	// end inline asm
	// begin inline asm
	fma.rn.f64    %fd16398, %fd16398, 0.9999, 0.01;
	// end inline asm
	// begin inline asm
	fma.rn.f32    %f16397, %f16397, 0.9999, 0.01;
	// end inline asm
	// begin inline asm
	fma.rn.f32    %f16398, %f16398, 0.9999, 0.01;
	// end inline asm
	// begin inline asm
	fma.rn.f64    %fd16397, %fd16397, 0.9999, 0.01;
	// end inline asm
	// begin inline asm
	fma.rn.f64    %fd16398, %fd16398, 0.9999, 0.01;
	// end inline asm
	// begin inline asm
	fma.rn.f32    %f16397, %f16397, 0.9999, 0.01;
	// end inline asm
	// begin inline asm
	fma.rn.f32    %f16398, %f16398, 0.9999, 0.01;
	// end inline asm
	// begin inline asm
	fma.rn.f64    %fd16397, %fd16397, 0.9999, 0.01;
	// end inline asm
	// begin inline asm
	fma.rn.f64    %fd16398, %fd16398, 0.9999, 0.01;
	// end inline asm
	// begin inline asm
	fma.rn.f32    %f16397, %f16397, 0.9999, 0.01;
	// end inline asm
	// begin inline asm
	fma.rn.f32    %f16398, %f16398, 0.9999, 0.01;
	// end inline asm
	// begin inline asm
	fma.rn.f64    %fd16397, %fd16397, 0.9999, 0.01;
	// end inline asm
	// begin inline asm
	fma.rn.f64    %fd16398, %fd16398, 0.9999, 0.01;
	// end inline asm
	// begin inline asm
	fma.rn.f32    %f16397, %f16397, 0.9999, 0.01;
	// end inline asm
	// begin inline asm
	fma.rn.f32    %f16398, %f16398, 0.9999, 0.01;
	// end inline asm
	// begin inline asm
	fma.rn.f64    %fd16397, %fd16397, 0.9999, 0.01;
	// end inline asm
	// begin inline asm
	fma.rn.f64    %fd16398, %fd16398, 0.9999, 0.01;
	// end inline asm
	// begin inline asm
	fma.rn.f32    %f16397, %f16397, 0.9999, 0.01;
	// end inline asm
	// begin inline asm
	fma.rn.f32    %f16398, %f16398, 0.9999, 0.01;
	// end inline asm
	// begin inline asm
	fma.rn.f64    %fd16397, %fd16397, 0.9999, 0.01;
	// end inline asm
	// begin inline asm
	fma.rn.f64    %fd16398, %fd16398, 0.9999, 0.01;
	// end inline asm
	// begin inline asm
	fma.rn.f32    %f16397, %f16397, 0.9999, 0.01;
	// end inline asm
	// begin inline asm
	fma.rn.f32    %f16398, %f16398, 0.9999, 0.01;
	// end inline asm
	// begin inline asm
	fma.rn.f64    %fd16397, %fd16397, 0.9999, 0.01;
	// end inline asm
	// begin inline asm
	fma.rn.f64    %fd16398, %fd16398, 0.9999, 0.01;
	// end inline asm
	// begin inline asm
	fma.rn.f32    %f16397, %f16397, 0.9999, 0.01;
	// end inline asm
	// begin inline asm
	fma.rn.f32    %f16398, %f16398, 0.9999, 0.01;
	// end inline asm
	// begin inline asm
	fma.rn.f64    %fd16397, %fd16397, 0.9999, 0.01;
	// end inline asm
	// begin inline asm
	fma.rn.f64    %fd16398, %fd16398, 0.9999, 0.01;
	// end inline asm
	// begin inline asm
	fma.rn.f32    %f16397, %f16397, 0.9999, 0.01;
	// end inline asm
	// begin inline asm
	fma.rn.f32    %f16398, %f16398, 0.9999, 0.01;
	// end inline asm
	// begin inline asm
	fma.rn.f64    %fd16397, %fd16397, 0.9999, 0.01;
	// end inline asm
	// begin inline asm
	fma.rn.f64    %fd16398, %fd16398, 0.9999, 0.01;
	// end inline asm
	// begin inline asm
	fma.rn.f32    %f16397, %f16397, 0.9999, 0.01;
	// end inline asm
	// begin inline asm
	fma.rn.f32    %f16398, %f16398, 0.9999, 0.01;
	// end inline asm
	// begin inline asm
	fma.rn.f64    %fd16397, %fd16397, 0.9999, 0.01;
	// end inline asm
	// begin inline asm
	fma.rn.f64    %fd16398, %fd16398, 0.9999, 0.01;
	// end inline asm
	// begin inline asm
	fma.rn.f32    %f16397, %f16397, 0.9999, 0.01;
	// end inline asm
	// begin inline asm
	fma.rn.f32    %f16398, %f16398, 0.9999, 0.01;
	// end inline asm
	// begin inline asm
	fma.rn.f64    %fd16397, %fd16397, 0.9999, 0.01;
	// end inline asm
	// begin inline asm
	fma.rn.f64    %fd16398, %fd16398, 0.9999, 0.01;
	// end inline asm
	// begin inline asm
	fma.rn.f32    %f16397, %f16397, 0.9999, 0.01;
	// end inline asm
	// begin inline asm
	fma.rn.f32    %f16398, %f16398, 0.9999, 0.01;
	// end inline asm
	// begin inline asm
	fma.rn.f64    %fd16397, %fd16397, 0.9999, 0.01;
	// end inline asm
	// begin inline asm
	fma.rn.f64    %fd16398, %fd16398, 0.9999, 0.01;
	// end inline asm
	// begin inline asm
	fma.rn.f32    %f16397, %f16397, 0.9999, 0.01;
	// end inline asm
	// begin inline asm
	fma.rn.f32    %f16398, %f16398, 0.9999, 0.01;
	// end inline asm
	// begin inline asm
	fma.rn.f64    %fd16397, %fd16397, 0.9999, 0.01;
	// end inline asm
	// begin inline asm
	fma.rn.f64    %fd16398, %fd16398, 0.9999, 0.01;
	// end inline asm
	// begin inline asm
	fma.rn.f32    %f16397, %f16397, 0.9999, 0.01;
	// end inline asm
	// begin inline asm
	fma.rn.f32    %f16398, %f16398, 0.9999, 0.01;
	// end inline asm
	// begin inline asm
	fma.rn.f64    %fd16397, %fd16397, 0.9999, 0.01;
	// end inline asm
	// begin inline asm
	fma.rn.f64    %fd16398, %fd16398, 0.9999, 0.01;
	// end inline asm
	// begin inline asm
	fma.rn.f32    %f16397, %f16397, 0.9999, 0.01;
	// end inline asm
	// begin inline asm
	fma.rn.f32    %f16398, %f16398, 0.9999, 0.01;
	// end inline asm
	// begin inline asm
	fma.rn.f64    %fd16397, %fd16397, 0.9999, 0.01;
	// end inline asm
	// begin inline asm
	fma.rn.f64    %fd16398, %fd16398, 0.9999, 0.01;
	// end inline asm
	// begin inline asm
	fma.rn.f32    %f16397, %f16397, 0.9999, 0.01;
	// end inline asm
	// begin inline asm
	fma.rn.f32    %f16398, %f16398, 0.9999, 0.01;
	// end inline asm
	// begin inline asm
	fma.rn.f64    %fd16397, %fd16397, 0.9999, 0.01;
	// end inline asm
	// begin inline asm
	fma.rn.f64    %fd16398, %fd16398, 0.9999, 0.01;
	// end inline asm
	// begin inline asm
	fma.rn.f32    %f16397, %f16397, 0.9999, 0.01;
	// end inline asm
	// begin inline asm
	fma.rn.f32    %f16398, %f16398, 0.9999, 0.01;
	// end inline asm
	// begin inline asm
	fma.rn.f64    %fd16397, %fd16397, 0.9999, 0.01;
	// end inline asm
	// begin inline asm
	fma.rn.f64    %fd16398, %fd16398, 0.9999, 0.01;
	// end inline asm
	// begin inline asm
	fma.rn.f32    %f16397, %f16397, 0.9999, 0.01;
	// end inline asm
	// begin inline asm
	fma.rn.f32    %f16398, %f16398, 0.9999, 0.01;
	// end inline asm
	// begin inline asm
	fma.rn.f64    %fd16397, %fd16397, 0.9999, 0.01;
	// end inline asm
	// begin inline asm
	fma.rn.f64    %fd16398, %fd16398, 0.9999, 0.01;
	// end inline asm
	// begin inline asm
	fma.rn.f32    %f16397, %f16397, 0.9999, 0.01;
	// end inline asm
	// begin inline asm
	fma.rn.f32    %f16398, %f16398, 0.9999, 0.01;
	// end inline asm
	// begin inline asm
	fma.rn.f64    %fd16397, %fd16397, 0.9999, 0.01;
	// end inline asm
	// begin inline asm
	fma.rn.f64    %fd16398, %fd16398, 0.9999, 0.01;
	// end inline asm
	// begin inline asm
	fma.rn.f32    %f16397, %f16397, 0.9999, 0.01;
	// end inline asm
	// begin inline asm
	fma.rn.f32    %f16398, %f16398, 0.9999, 0.01;
	// end inline asm
	// begin inline asm
	fma.rn.f64    %fd16397, %fd16397, 0.9999, 0.01;
	// end inline asm
	// begin inline asm
	fma.rn.f64    %fd16398, %fd16398, 0.9999, 0.01;
	// end inline asm
	// begin inline asm
	fma.rn.f32    %f16397, %f16397, 0.9999, 0.01;
	// end inline asm
	// begin inline asm
	fma.rn.f32    %f16398, %f16398, 0.9999, 0.01;
	// end inline asm
	// begin inline asm
	fma.rn.f64    %fd16397, %fd16397, 0.9999, 0.01;
	// end inline asm
	// begin inline asm
	fma.rn.f64    %fd16398, %fd16398, 0.9999, 0.01;
	// end inline asm
	// begin inline asm
	fma.rn.f32    %f16397, %f16397, 0.9999, 0.01;
	// end inline asm
	// begin inline asm
	fma.rn.f32    %f16398, %f16398, 0.9999, 0.01;
	// end inline asm
	// begin inline asm
	fma.rn.f64    %fd16397, %fd16397, 0.9999, 0.01;
	// end inline asm
	// begin inline asm
	fma.rn.f64    %fd16398, %fd16398, 0.9999, 0.01;
	// end inline asm
	// begin inline asm
	fma.rn.f32    %f16397, %f16397, 0.9999, 0.01;
	// end inline asm
	// begin inline asm
	fma.rn.f32    %f16398, %f16398, 0.9999, 0.01;
	// end inline asm
	// begin inline asm
	fma.rn.f64    %fd16397, %fd16397, 0.9999, 0.01;
	// end inline asm
	// begin inline asm
	fma.rn.f64    %fd16398, %fd16398, 0.9999, 0.01;
	// end inline asm
	// begin inline asm
	fma.rn.f32    %f16397, %f16397, 0.9999, 0.01;
	// end inline asm
	// begin inline asm
	fma.rn.f32    %f16398, %f16398, 0.9999, 0.01;
	// end inline asm
	// begin inline asm
	fma.rn.f64    %fd16397, %fd16397, 0.9999, 0.01;
	// end inline asm
	// begin inline asm
	fma.rn.f64    %fd16398, %fd16398, 0.9999, 0.01;
	// end inline asm
	// begin inline asm
	fma.rn.f32    %f16397, %f16397, 0.9999, 0.01;
	// end inline asm
	// begin inline asm
	fma.rn.f32    %f16398, %f16398, 0.9999, 0.01;
	// end inline asm
	// begin inline asm
	fma.rn.f64    %fd16397, %fd16397, 0.9999, 0.01;
	// end inline asm
	// begin inline asm
	fma.rn.f64    %fd16398, %fd16398, 0.9999, 0.01;
	// end inline asm
	// begin inline asm
	fma.rn.f32    %f16397, %f16397, 0.9999, 0.01;
	// end inline asm
	// begin inline asm
	fma.rn.f32    %f16398, %f16398, 0.9999, 0.01;
	// end inline asm
	// begin inline asm
	fma.rn.f64    %fd16397, %fd16397, 0.9999, 0.01;
	// end inline asm
	// begin inline asm
	fma.rn.f64    %fd16398, %fd16398, 0.9999, 0.01;
	// end inline asm
	// begin inline asm
	fma.rn.f32    %f16397, %f16397, 0.9999, 0.01;
	// end inline asm
	// begin inline asm
	fma.rn.f32    %f16398, %f16398, 0.9999, 0.01;
	// end inline asm
	// begin inline asm
	fma.rn.f64    %fd16397, %fd16397, 0.9999, 0.01;
	// end inline asm
	// begin inline asm
	fma.rn.f64    %fd16398, %fd16398, 0.9999, 0.01;
	// end inline asm
	// begin inline asm
	fma.rn.f32    %f16397, %f16397, 0.9999, 0.01;
	// end inline asm
	// begin inline asm
	fma.rn.f32    %f16398, %f16398, 0.9999, 0.01;
	// end inline asm
	// begin inline asm
	fma.rn.f64    %fd16397, %fd16397, 0.9999, 0.01;
	// end inline asm
	// begin inline asm
	fma.rn.f64    %fd16398, %fd16398, 0.9999, 0.01;
	// end inline asm
	// begin inline asm
	fma.rn.f32    %f16397, %f16397, 0.9999, 0.01;
	// end inline asm
	// begin inline asm
	fma.rn.f32    %f16398, %f16398, 0.9999, 0.01;
	// end inline asm
	// begin inline asm
	fma.rn.f64    %fd16397, %fd16397, 0.9999, 0.01;
	// end inline asm
	// begin inline asm
	fma.rn.f64    %fd16398, %fd16398, 0.9999, 0.01;
	// end inline asm
	// begin inline asm
	fma.rn.f32    %f16397, %f16397, 0.9999, 0.01;
	// end inline asm
	// begin inline asm
	fma.rn.f32    %f16398, %f16398, 0.9999, 0.01;
	// end inline asm
	// begin inline asm
	fma.rn.f64    %fd16397, %fd16397, 0.9999, 0.01;
	// end inline asm
	// begin inline asm
	fma.rn.f64    %fd16398, %fd16398, 0.9999, 0.01;
	// end inline asm
	// begin inline asm
	fma.rn.f32    %f16397, %f16397, 0.9999, 0.01;
	// end inline asm
	// begin inline asm
	fma.rn.f32    %f16398, %f16398, 0.9999, 0.01;
	// end inline asm
	// begin inline asm
	fma.rn.f64    %fd16397, %fd16397, 0.9999, 0.01;
	// end inline asm
	// begin inline asm
	fma.rn.f64    %fd16398, %fd16398, 0.9999, 0.01;
	// end inline asm
	// begin inline asm
	fma.rn.f32    %f16397, %f16397, 0.9999, 0.01;
	// end inline asm
	// begin inline asm
	fma.rn.f32    %f16398, %f16398, 0.9999, 0.01;
	// end inline asm
	// begin inline asm
	fma.rn.f64    %fd16397, %fd16397, 0.9999, 0.01;
	// end inline asm
	// begin inline asm
	fma.rn.f64    %fd16398, %fd16398, 0.9999, 0.01;
	// end inline asm
	// begin inline asm
	fma.rn.f32    %f16397, %f16397, 0.9999, 0.01;
	// end inline asm
	// begin inline asm
	fma.rn.f32    %f16398, %f16398, 0.9999, 0.01;
	// end inline asm
	// begin inline asm
	fma.rn.f64    %fd16397, %fd16397, 0.9999, 0.01;
	// end inline asm
	// begin inline asm
	fma.rn.f64    %fd16398, %fd16398, 0.9999, 0.01;
	// end inline asm
	// begin inline asm
	fma.rn.f32    %f16397, %f16397, 0.9999, 0.01;
	// end inline asm
	// begin inline asm
	fma.rn.f32    %f16398, %f16398, 0.9999, 0.01;
	// end inline asm
	// begin inline asm
	fma.rn.f64    %fd16397, %fd16397, 0.9999, 0.01;
	// end inline asm
	// begin inline asm
	fma.rn.f64    %fd16398, %fd16398, 0.9999, 0.01;
	// end inline asm
	// begin inline asm
	fma.rn.f32    %f16397, %f16397, 0.9999, 0.01;
	// end inline asm
	// begin inline asm
	fma.rn.f32    %f16398, %f16398, 0.9999, 0.01;
	// end inline asm
	// begin inline asm
	fma.rn.f64    %fd16397, %fd16397, 0.9999, 0.01;
	// end inline asm
	// begin inline asm
	fma.rn.f64    %fd16398, %fd16398, 0.9999, 0.01;
	// end inline asm
	// begin inline asm
	fma.rn.f32    %f16397, %f16397, 0.9999, 0.01;
	// end inline asm
	// begin inline asm
	fma.rn.f32    %f16398, %f16398, 0.9999, 0.01;
	// end inline asm
	// begin inline asm
	fma.rn.f64    %fd16397, %fd16397, 0.9999, 0.01;
	// end inline asm
	// begin inline asm
	fma.rn.f64    %fd16398, %fd16398, 0.9999, 0.01;
	// end inline asm
	// begin inline asm
	fma.rn.f32    %f16397, %f16397, 0.9999, 0.01;
	// end inline asm
	// begin inline asm
	fma.rn.f32    %f16398, %f16398, 0.9999, 0.01;
	// end inline asm
	// begin inline asm
	fma.rn.f64    %fd16397, %fd16397, 0.9999, 0.01;
	// end inline asm
	// begin inline asm
	fma.rn.f64    %fd16398, %fd16398, 0.9999, 0.01;
	// end inline asm
	// begin inline asm
	fma.rn.f32    %f16397, %f16397, 0.9999, 0.01;
	// end inline asm
	// begin inline asm
	fma.rn.f32    %f16398, %f16398, 0.9999, 0.01;
	// end inline asm
	// begin inline asm
	fma.rn.f64    %fd16397, %fd16397, 0.9999, 0.01;
	// end inline asm
	// begin inline asm
	fma.rn.f64    %fd16398, %fd16398, 0.9999, 0.01;
	// end inline asm
	// begin inline asm
	fma.rn.f32    %f16397, %f16397, 0.9999, 0.01;
	// end inline asm
	// begin inline asm
	fma.rn.f32    %f16398, %f16398, 0.9999, 0.01;
	// end inline asm
	// begin inline asm
	fma.rn.f64    %fd16397, %fd16397, 0.9999, 0.01;
	// end inline asm
	// begin inline asm
	fma.rn.f64    %fd16398, %fd16398, 0.9999, 0.01;
	// end inline asm
	// begin inline asm
	fma.rn.f32    %f16397, %f16397, 0.9999, 0.01;
	// end inline asm
	// begin inline asm
	fma.rn.f32    %f16398, %f16398, 0.9999, 0.01;
	// end inline asm
	// begin inline asm
	fma.rn.f64    %fd16397, %fd16397, 0.9999, 0.01;
	// end inline asm
	// begin inline asm
	fma.rn.f64    %fd16398, %fd16398, 0.9999, 0.01;
	// end inline asm
	// begin inline asm
	fma.rn.f32    %f16397, %f16397, 0.9999, 0.01;
	// end inline asm
	// begin inline asm
	fma.rn.f32    %f16398, %f16398, 0.9999, 0.01;
	// end inline asm
	// begin inline asm
	fma.rn.f64    %fd16397, %fd16397, 0.9999, 0.01;
	// end inline asm
	// begin inline asm
	fma.rn.f64    %fd16398, %fd16398, 0.9999, 0.01;
	// end inline asm
	// begin inline asm
	fma.rn.f32    %f16397, %f16397, 0.9999, 0.01;
	// end inline asm
	// begin inline asm
	fma.rn.f32    %f16398, %f16398, 0.9999, 0.01;
	// end inline asm
	// begin inline asm
	fma.rn.f64    %fd16397, %fd16397, 0.9999, 0.01;
	// end inline asm
	// begin inline asm
	fma.rn.f64    %fd16398, %fd16398, 0.9999, 0.01;
	// end inline asm
	// begin inline asm
	fma.rn.f32    %f16397, %f16397, 0.9999, 0.01;
	// end inline asm
	// begin inline asm
	fma.rn.f32    %f16398, %f16398, 0.9999, 0.01;
	// end inline asm
	// begin inline asm
	fma.rn.f64    %fd16397, %fd16397, 0.9999, 0.01;
	// end inline asm
	// begin inline asm
	fma.rn.f64    %fd16398, %fd16398, 0.9999, 0.01;
	// end inline asm
	// begin inline asm
	fma.rn.f32    %f16397, %f16397, 0.9999, 0.01;
	// end inline asm
	// begin inline asm
	fma.rn.f32    %f16398, %f16398, 0.9999, 0.01;
	// end inline asm
	// begin inline asm
	fma.rn.f64    %fd16397, %fd16397, 0.9999, 0.01;
	// end inline asm
	// begin inline asm
	fma.rn.f64    %fd16398, %fd16398, 0.9999, 0.01;
	// end inline asm
	// begin inline asm
	fma.rn.f32    %f16397, %f16397, 0.9999, 0.01;
	// end inline asm
	// begin inline asm
	fma.rn.f32    %f16398, %f16398, 0.9999, 0.01;
	// end inline asm
	// begin inline asm
	fma.rn.f64    %fd16397, %fd16397, 0.9999, 0.01;
	// end inline asm
	// begin inline asm
	fma.rn.f64    %fd16398, %fd16398, 0.9999, 0.01;
	// end inline asm
	// begin inline asm
	fma.rn.f32    %f16397, %f16397, 0.9999, 0.01;
	// end inline asm
	// begin inline asm
	fma.rn.f32    %f16398, %f16398, 0.9999, 0.01;
	// end inline asm
	// begin inline asm
	fma.rn.f64    %fd16397, %fd16397, 0.9999, 0.01;
	// end inline asm
	// begin inline asm
	fma.rn.f64    %fd16398, %fd16398, 0.9999, 0.01;
	// end inline asm
	// begin inline asm
	fma.rn.f32    %f16397, %f16397, 0.9999, 0.01;
	// end inline asm
	// begin inline asm
	fma.rn.f32    %f16398, %f16398, 0.9999, 0.01;
	// end inline asm
	// begin inline asm
	fma.rn.f64    %fd16397, %fd16397, 0.9999, 0.01;
	// end inline asm
	// begin inline asm
	fma.rn.f64    %fd16398, %fd16398, 0.9999, 0.01;
	// end inline asm
	// begin inline asm
	fma.rn.f32    %f16397, %f16397, 0.9999, 0.01;
	// end inline asm
	// begin inline asm
	fma.rn.f32    %f16398, %f16398, 0.9999, 0.01;
	// end inline asm
	// begin inline asm
	fma.rn.f64    %fd16397, %fd16397, 0.9999, 0.01;
	// end inline asm
	// begin inline asm
	fma.rn.f64    %fd16398, %fd16398, 0.9999, 0.01;
	// end inline asm
	// begin inline asm
	fma.rn.f32    %f16397, %f16397, 0.9999, 0.01;
	// end inline asm
	// begin inline asm
	fma.rn.f32    %f16398, %f16398, 0.9999, 0.01;
	// end inline asm
	// begin inline asm
	fma.rn.f64    %fd16397, %fd16397, 0.9999, 0.01;
	// end inline asm
	// begin inline asm
	fma.rn.f64    %fd16398, %fd16398, 0.9999, 0.01;
	// end inline asm
	// begin inline asm
	fma.rn.f32    %f16397, %f16397, 0.9999, 0.01;
	// end inline asm
	// begin inline asm
	fma.rn.f32    %f16398, %f16398, 0.9999, 0.01;
	// end inline asm
	// begin inline asm
	fma.rn.f64    %fd16397, %fd16397, 0.9999, 0.01;
	// end inline asm
	// begin inline asm
	fma.rn.f64    %fd16398, %fd16398, 0.9999, 0.01;
	// end inline asm
	// begin inline asm
	fma.rn.f32    %f16397, %f16397, 0.9999, 0.01;
	// end inline asm
	// begin inline asm
	fma.rn.f32    %f16398, %f16398, 0.9999, 0.01;
	// end inline asm
	// begin inline asm
	fma.rn.f64    %fd16397, %fd16397, 0.9999, 0.01;
	// end inline asm
	// begin inline asm
	fma.rn.f64    %fd16398, %fd16398, 0.9999, 0.01;
	// end inline asm
	// begin inline asm
	fma.rn.f32    %f16397, %f16397, 0.9999, 0.01;
	// end inline asm
	// begin inline asm
	fma.rn.f32    %f16398, %f16398, 0.9999, 0.01;
	// end inline asm
	// begin inline asm
	fma.rn.f64    %fd16397, %fd16397, 0.9999, 0.01;
	// end inline asm
	// begin inline asm
	fma.rn.f64    %fd16398, %fd16398, 0.9999, 0.01;
	// end inline asm
	// begin inline asm
	fma.rn.f32    %f16397, %f16397, 0.9999, 0.01;
	// end inline asm
	// begin inline asm
	fma.rn.f32    %f16398, %f16398, 0.9999, 0.01;
	// end inline asm
	// begin inline asm
	fma.rn.f64    %fd16397, %fd16397, 0.9999, 0.01;
	// end inline asm
	// begin inline asm
	fma.rn.f64    %fd16398, %fd16398, 0.9999, 0.01;
	// end inline asm
	// begin inline asm
	fma.rn.f32    %f16397, %f16397, 0.9999, 0.01;
	// end inline asm
	// begin inline asm
	fma.rn.f32    %f16398, %f16398, 0.9999, 0.01;
	// end inline asm
	// begin inline asm
	fma.rn.f64    %fd16397, %fd16397, 0.9999, 0.01;
	// end inline asm
	// begin inline asm
	fma.rn.f64    %fd16398, %fd16398, 0.9999, 0.01;
	// end inline asm
	// begin inline asm
	fma.rn.f32    %f16397, %f16397, 0.9999, 0.01;
	// end inline asm
	// begin inline asm
	fma.rn.f32    %f16398, %f16398, 0.9999, 0.01;
	// end inline asm
	// begin inline asm
	fma.rn.f64    %fd16397, %fd16397, 0.9999, 0.01;
	// end inline asm
	// begin inline asm
	fma.rn.f64    %fd16398, %fd16398, 0.9999, 0.01;
	// end inline asm
	// begin inline asm
	fma.rn.f32    %f16397, %f16397, 0.9999, 0.01;
	// end inline asm
	// begin inline asm
	fma.rn.f32    %f16398, %f16398, 0.9999, 0.01;
	// end inline asm
	// begin inline asm
	fma.rn.f64    %fd16397, %fd16397, 0.9999, 0.01;
	// end inline asm
	// begin inline asm
	fma.rn.f64    %fd16398, %fd16398, 0.9999, 0.01;
	// end inline asm
	// begin inline asm
	fma.rn.f32    %f16397, %f16397, 0.9999, 0.01;
	// end inline asm
	// begin inline asm
	fma.rn.f32    %f16398, %f16398, 0.9999, 0.01;
	// end inline asm
	// begin inline asm
	fma.rn.f64    %fd16397, %fd16397, 0.9999, 0.01;
	// end inline asm
	// begin inline asm
	fma.rn.f64    %fd16398, %fd16398, 0.9999, 0.01;
	// end inline asm
	// begin inline asm
	fma.rn.f32    %f16397, %f16397, 0.9999, 0.01;
	// end inline asm
	// begin inline asm
	fma.rn.f32    %f16398, %f16398, 0.9999, 0.01;
	// end inline asm
	// begin inline asm
	fma.rn.f64    %fd16397, %fd16397, 0.9999, 0.01;
	// end inline asm
	// begin inline asm
	fma.rn.f64    %fd16398, %fd16398, 0.9999, 0.01;
	// end inline asm
	// begin inline asm
	fma.rn.f32    %f16397, %f16397, 0.9999, 0.01;
	// end inline asm
	// begin inline asm
	fma.rn.f32    %f16398, %f16398, 0.9999, 0.01;
	// end inline asm
	// begin inline asm
	fma.rn.f64    %fd16397, %fd16397, 0.9999, 0.01;
	// end inline asm
	// begin inline asm
	fma.rn.f64    %fd16398, %fd16398, 0.9999, 0.01;
	// end inline asm
	// begin inline asm
	fma.rn.f32    %f16397, %f16397, 0.9999, 0.01;
	// end inline asm
	// begin inline asm
	fma.rn.f32    %f16398, %f16398, 0.9999, 0.01;
	// end inline asm
	// begin inline asm
	fma.rn.f64    %fd16397, %fd16397, 0.9999, 0.01;
	// end inline asm
	// begin inline asm
	fma.rn.f64    %fd16398, %fd16398, 0.9999, 0.01;
	// end inline asm
	// begin inline asm
	fma.rn.f32    %f16397, %f16397, 0.9999, 0.01;
	// end inline asm
	// begin inline asm
	fma.rn.f32    %f16398, %f16398, 0.9999, 0.01;
	// end inline asm
	// begin inline asm
	fma.rn.f64    %fd16397, %fd16397, 0.9999, 0.01;
	// end inline asm
	// begin inline asm
	fma.rn.f64    %fd16398, %fd16398, 0.9999, 0.01;
	// end inline asm
	// begin inline asm
	fma.rn.f32    %f16397, %f16397, 0.9999, 0.01;
	// end inline asm
	// begin inline asm
	fma.rn.f32    %f16398, %f16398, 0.9999, 0.01;
	// end inline asm
	// begin inline asm
	fma.rn.f64    %fd16397, %fd16397, 0.9999, 0.01;
	// end inline asm
	// begin inline asm
	fma.rn.f64    %fd16398, %fd16398, 0.9999, 0.01;
	// end inline asm
	// begin inline asm
	fma.rn.f32    %f16397, %f16397, 0.9999, 0.01;
	// end inline asm
	// begin inline asm
	fma.rn.f32    %f16398, %f16398, 0.9999, 0.01;
	// end inline asm
	// begin inline asm
	fma.rn.f64    %fd16397, %fd16397, 0.9999, 0.01;
	// end inline asm
	// begin inline asm
	fma.rn.f64    %fd16398, %fd16398, 0.9999, 0.01;
	// end inline asm
	// begin inline asm
	fma.rn.f32    %f16397, %f16397, 0.9999, 0.01;
	// end inline asm
	// begin inline asm
	fma.rn.f32    %f16398, %f16398, 0.9999, 0.01;
	// end inline asm
	// begin inline asm
	fma.rn.f64    %fd16397, %fd16397, 0.9999, 0.01;
	// end inline asm
	// begin inline asm
	fma.rn.f64    %fd16398, %fd16398, 0.9999, 0.01;
	// end inline asm
	// begin inline asm
	fma.rn.f32    %f16397, %f16397, 0.9999, 0.01;
	// end inline asm
	// begin inline asm
	fma.rn.f32    %f16398, %f16398, 0.9999, 0.01;
	// end inline asm
	// begin inline asm
	fma.rn.f64    %fd16397, %fd16397, 0.9999, 0.01;
	// end inline asm
	// begin inline asm
	fma.rn.f64    %fd16398, %fd16398, 0.9999, 0.01;
	// end inline asm
	// begin inline asm
	fma.rn.f32    %f16397, %f16397, 0.9999, 0.01;
	// end inline asm
	// begin inline asm
	fma.rn.f32    %f16398, %f16398, 0.9999, 0.01;
	// end inline asm
	// begin inline asm
	fma.rn.f64    %fd16397, %fd16397, 0.9999, 0.01;
	// end inline asm
	// begin inline asm
	fma.rn.f64    %fd16398, %fd16398, 0.9999, 0.01;
	// end inline asm
	// begin inline asm
	fma.rn.f32    %f16397, %f16397, 0.9999, 0.01;
	// end inline asm
	// begin inline asm
	fma.rn.f32    %f16398, %f16398, 0.9999, 0.01;
	// end inline asm
	// begin inline asm
	fma.rn.f64    %fd16397, %fd16397, 0.9999, 0.01;
	// end inline asm
	// begin inline asm
	fma.rn.f64    %fd16398, %fd16398, 0.9999, 0.01;
	// end inline asm
	// begin inline asm
	fma.rn.f32    %f16397, %f16397, 0.9999, 0.01;
	// end inline asm
	// begin inline asm
	fma.rn.f32    %f16398, %f16398, 0.9999, 0.01;
	// end inline asm
	// begin inline asm
	fma.rn.f64    %fd16397, %fd16397, 0.9999, 0.01;
	// end inline asm
	// begin inline asm
	fma.rn.f64    %fd16398, %fd16398, 0.9999, 0.01;
	// end inline asm
	// begin inline asm
	fma.rn.f32    %f16397, %f16397, 0.9999, 0.01;
	// end inline asm
	// begin inline asm
	fma.rn.f32    %f16398, %f16398, 0.9999, 0.01;
	// end inline asm
	// begin inline asm
	fma.rn.f64    %fd16397, %fd16397, 0.9999, 0.01;
	// end inline asm
	// begin inline asm
	fma.rn.f64    %fd16398, %fd16398, 0.9999, 0.01;
	// end inline asm
	// begin inline asm
	fma.rn.f32    %f16397, %f16397, 0.9999, 0.01;
	// end inline asm
	// begin inline asm
	fma.rn.f32    %f16398, %f16398, 0.9999, 0.01;
	// end inline asm
	// begin inline asm
	fma.rn.f64    %fd16397, %fd16397, 0.9999, 0.01;
	// end inline asm
	// begin inline asm
	fma.rn.f64    %fd16398, %fd16398, 0.9999, 0.01;
	// end inline asm
	// begin inline asm
	fma.rn.f32    %f16397, %f16397, 0.9999, 0.01;
	// end inline asm
	// begin inline asm
	fma.rn.f32    %f16398, %f16398, 0.9999, 0.01;
	// end inline asm
	// begin inline asm
	fma.rn.f64    %fd16397, %fd16397, 0.9999, 0.01;
	// end inline asm
	// begin inline asm
	fma.rn.f64    %fd16398, %fd16398, 0.9999, 0.01;
	// end inline asm
	// begin inline asm
	fma.rn.f32    %f16397, %f16397, 0.9999, 0.01;
	// end inline asm
	// begin inline asm
	fma.rn.f32    %f16398, %f16398, 0.9999, 0.01;
	// end inline asm
	// begin inline asm
	fma.rn.f64    %fd16397, %fd16397, 0.9999, 0.01;
	// end inline asm
	// begin inline asm
	fma.rn.f64    %fd16398, %fd16398, 0.9999, 0.01;
	// end inline asm
	// begin inline asm
	fma.rn.f32    %f16397, %f16397, 0.9999, 0.01;
	// end inline asm
	// begin inline asm
	fma.rn.f32    %f16398, %f16398, 0.9999, 0.01;
	// end inline asm
	// begin inline asm
	fma.rn.f64    %fd16397, %fd16397, 0.9999, 0.01;
	// end inline asm
	// begin inline asm
	fma.rn.f64    %fd16398, %fd16398, 0.9999, 0.01;
	// end inline asm
	// begin inline asm
	fma.rn.f32    %f16397, %f16397, 0.9999, 0.01;
	// end inline asm
	// begin inline asm
	fma.rn.f32    %f16398, %f16398, 0.9999, 0.01;
	// end inline asm
	// begin inline asm
	fma.rn.f64    %fd16397, %fd16397, 0.9999, 0.01;
	// end inline asm
	// begin inline asm
	fma.rn.f64    %fd16398, %fd16398, 0.9999, 0.01;
	// end inline asm
	// begin inline asm
	fma.rn.f32    %f16397, %f16397, 0.9999, 0.01;
	// end inline asm
	// begin inline asm
	fma.rn.f32    %f16398, %f16398, 0.9999, 0.01;
	// end inline asm
	// begin inline asm
	fma.rn.f64    %fd16397, %fd16397, 0.9999, 0.01;
	// end inline asm
	// begin inline asm
	fma.rn.f64    %fd16398, %fd16398, 0.9999, 0.01;
	// end inline asm
	// begin inline asm
	fma.rn.f32    %f16397, %f16397, 0.9999, 0.01;
	// end inline asm
	// begin inline asm
	fma.rn.f32    %f16398, %f16398, 0.9999, 0.01;
	// end inline asm
	// begin inline asm
	fma.rn.f64    %fd16397, %fd16397, 0.9999, 0.01;
	// end inline asm
	// begin inline asm
	fma.rn.f64    %fd16398, %fd16398, 0.9999, 0.01;
	// end inline asm
	// begin inline asm
	fma.rn.f32    %f16397, %f16397, 0.9999, 0.01;
	// end inline asm
	// begin inline asm
	fma.rn.f32    %f16398, %f16398, 0.9999, 0.01;
	// end inline asm
	// begin inline asm
	fma.rn.f64    %fd16397, %fd16397, 0.9999, 0.01;
	// end inline asm
	// begin inline asm
	fma.rn.f64    %fd16398, %fd16398, 0.9999, 0.01;
	// end inline asm
	// begin inline asm
	fma.rn.f32    %f16397, %f16397, 0.9999, 0.01;
	// end inline asm
	// begin inline asm
	fma.rn.f32    %f16398, %f16398, 0.9999, 0.01;
	// end inline asm
	// begin inline asm
	fma.rn.f64    %fd16397, %fd16397, 0.9999, 0.01;
	// end inline asm
	// begin inline asm
	fma.rn.f64    %fd16398, %fd16398, 0.9999, 0.01;
	// end inline asm
	// begin inline asm
	fma.rn.f32    %f16397, %f16397, 0.9999, 0.01;
	// end inline asm
	// begin inline asm
	fma.rn.f32    %f16398, %f16398, 0.9999, 0.01;
	// end inline asm
	// begin inline asm
	fma.rn.f64    %fd16397, %fd16397, 0.9999, 0.01;
	// end inline asm
	// begin inline asm
	fma.rn.f64    %fd16398, %fd16398, 0.9999, 0.01;
	// end inline asm
	// begin inline asm
	fma.rn.f32    %f16397, %f16397, 0.9999, 0.01;
	// end inline asm
	// begin inline asm
	fma.rn.f32    %f16398, %f16398, 0.9999, 0.01;
	// end inline asm
	// begin inline asm
	fma.rn.f64    %fd16397, %fd16397, 0.9999, 0.01;
	// end inline asm
	// begin inline asm
	fma.rn.f64    %fd16398, %fd16398, 0.9999, 0.01;
	// end inline asm
	// begin inline asm
	fma.rn.f32    %f16397, %f16397, 0.9999, 0.01;
	// end inline asm
	// begin inline asm
	fma.rn.f32    %f16398, %f16398, 0.9999, 0.01;
	// end inline asm
	// begin inline asm
	fma.rn.f64    %fd16397, %fd16397, 0.9999, 0.01;
	// end inline asm
	// begin inline asm
	fma.rn.f64    %fd16398, %fd16398, 0.9999, 0.01;
	// end inline asm
	// begin inline asm
	fma.rn.f32    %f16397, %f16397, 0.9999, 0.01;
	// end inline asm
	// begin inline asm
	fma.rn.f32    %f16398, %f16398, 0.9999, 0.01;
	// end inline asm
	// begin inline asm
	fma.rn.f64    %fd16397, %fd16397, 0.9999, 0.01;
	// end inline asm
	// begin inline asm
	fma.rn.f64    %fd16398, %fd16398, 0.9999, 0.01;
	// end inline asm
	// begin inline asm
	fma.rn.f32    %f16397, %f16397, 0.9999, 0.01;
	// end inline asm
	// begin inline asm
	fma.rn.f32    %f16398, %f16398, 0.9999, 0.01;
	// end inline asm
	// begin inline asm
	fma.rn.f64    %fd16397, %fd16397, 0.9999, 0.01;
	// end inline asm
	// begin inline asm
	fma.rn.f64    %fd16398, %fd16398, 0.9999, 0.01;
	// end inline asm
	// begin inline asm
	fma.rn.f32    %f16397, %f16397, 0.9999, 0.01;
	// end inline asm
	// begin inline asm
	fma.rn.f32    %f16398, %f16398, 0.9999, 0.01;
	// end inline asm
	// begin inline asm
	fma.rn.f64    %fd16397, %fd16397, 0.9999, 0.01;
	// end inline asm
	// begin inline asm
	fma.rn.f64    %fd16398, %fd16398, 0.9999, 0.01;
	// end inline asm
	// begin inline asm
	fma.rn.f32    %f16397, %f16397, 0.9999, 0.01;
	// end inline asm
	// begin inline asm
	fma.rn.f32    %f16398, %f16398, 0.9999, 0.01;
	// end inline asm
	// begin inline asm
	fma.rn.f64    %fd16397, %fd16397, 0.9999, 0.01;
	// end inline asm
	// begin inline asm
	fma.rn.f64    %fd16398, %fd16398, 0.9999, 0.01;
	// end inline asm
	// begin inline asm
	fma.rn.f32    %f16397, %f16397, 0.9999, 0.01;
	// end inline asm
	// begin inline asm
	fma.rn.f32    %f16398, %f16398, 0.9999, 0.01;
	// end inline asm
	// begin inline asm
	fma.rn.f64    %fd16397, %fd16397, 0.9999, 0.01;
	// end inline asm
	// begin inline asm
	fma.rn.f64    %fd16398, %fd16398, 0.9999, 0.01;
	// end inline asm
	// begin inline asm
	fma.rn.f32    %f16397, %f16397, 0.9999, 0.01;
	// end inline asm
	// begin inline asm
	fma.rn.f32    %f16398, %f16398, 0.9999, 0.01;
	// end inline asm
	// begin inline asm
	fma.rn.f64    %fd16397, %fd16397, 0.9999, 0.01;
	// end inline asm
	// begin inline asm
	fma.rn.f64    %fd16398, %fd16398, 0.9999, 0.01;
	// end inline asm
	// begin inline asm
	fma.rn.f32    %f16397, %f16397, 0.9999, 0.01;
	// end inline asm
	// begin inline asm
	fma.rn.f32    %f16398, %f16398, 0.9999, 0.01;
	// end inline asm
	// begin inline asm
	fma.rn.f64    %fd16397, %fd16397, 0.9999, 0.01;
	// end inline asm
	// begin inline asm
	fma.rn.f64    %fd16398, %fd16398, 0.9999, 0.01;
	// end inline asm
	// begin inline asm
	fma.rn.f32    %f16397, %f16397, 0.9999, 0.01;
	// end inline asm
	// begin inline asm
	fma.rn.f32    %f16398, %f16398, 0.9999, 0.01;
	// end inline asm
	// begin inline asm
	fma.rn.f64    %fd16397, %fd16397, 0.9999, 0.01;
	// end inline asm
	// begin inline asm
	fma.rn.f64    %fd16398, %fd16398, 0.9999, 0.01;
	// end inline asm
	// begin inline asm
	fma.rn.f32    %f16397, %f16397, 0.9999, 0.01;
	// end inline asm
	// begin inline asm
	fma.rn.f32    %f16398, %f16398, 0.9999, 0.01;
	// end inline asm
	// begin inline asm
	fma.rn.f64    %fd16397, %fd16397, 0.9999, 0.01;
	// end inline asm
	// begin inline asm
	fma.rn.f64    %fd16398, %fd16398, 0.9999, 0.01;
	// end inline asm
	// begin inline asm
	fma.rn.f32    %f16397, %f16397, 0.9999, 0.01;
	// end inline asm
	// begin inline asm
	fma.rn.f32    %f16398, %f16398, 0.9999, 0.01;
	// end inline asm
	// begin inline asm
	fma.rn.f64    %fd16397, %fd16397, 0.9999, 0.01;
	// end inline asm
	// begin inline asm
	fma.rn.f64    %fd16398, %fd16398, 0.9999, 0.01;
	// end inline asm
	// begin inline asm
	fma.rn.f32    %f16397, %f16397, 0.9999, 0.01;
	// end inline asm
	// begin inline asm
	fma.rn.f32    %f16398, %f16398, 0.9999, 0.01;
	// end inline asm
	// begin inline asm
	fma.rn.f64    %fd16397, %fd16397, 0.9999, 0.01;
	// end inline asm
	// begin inline asm
	fma.rn.f64    %fd16398, %fd16398, 0.9999, 0.01;
	// end inline asm
	// begin inline asm
	fma.rn.f32    %f16397, %f16397, 0.9999, 0.01;
	// end inline asm
	// begin inline asm
	fma.rn.f32    %f16398, %f16398, 0.9999, 0.01;
	// end inline asm
	// begin inline asm
	fma.rn.f64    %fd16397, %fd16397, 0.9999, 0.01;
	// end inline asm
	// begin inline asm
	fma.rn.f64    %fd16398, %fd16398, 0.9999, 0.01;
	// end inline asm
	// begin inline asm
	fma.rn.f32    %f16397, %f16397, 0.9999, 0.01;
	// end inline asm
	// begin inline asm
	fma.rn.f32    %f16398, %f16398, 0.9999, 0.01;
	// end inline asm
	// begin inline asm
	fma.rn.f64    %fd16397, %fd16397, 0.9999, 0.01;
	// end inline asm
	// begin inline asm
	fma.rn.f64    %fd16398, %fd16398, 0.9999, 0.01;
	// end inline asm
	// begin inline asm
	fma.rn.f32    %f16397, %f16397, 0.9999, 0.01;
	// end inline asm
	// begin inline asm
	fma.rn.f32    %f16398, %f16398, 0.9999, 0.01;
	// end inline asm
	// begin inline asm
	fma.rn.f64    %fd16397, %fd16397, 0.9999, 0.01;
	// end inline asm
	// begin inline asm
	fma.rn.f64    %fd16398, %fd16398, 0.9999, 0.01;
	// end inline asm
	// begin inline asm
	fma.rn.f32    %f16397, %f16397, 0.9999, 0.01;
	// end inline asm
	// begin inline asm
	fma.rn.f32    %f16398, %f16398, 0.9999, 0.01;
	// end inline asm
	// begin inline asm
	fma.rn.f64    %fd16397, %fd16397, 0.9999, 0.01;
	// end inline asm
	// begin inline asm
	fma.rn.f64    %fd16398, %fd16398, 0.9999, 0.01;
	// end inline asm
	// begin inline asm
	fma.rn.f32    %f16397, %f16397, 0.9999, 0.01;
	// end inline asm
	// begin inline asm
	fma.rn.f32    %f16398, %f16398, 0.9999, 0.01;
	// end inline asm
	// begin inline asm
	fma.rn.f64    %fd16397, %fd16397, 0.9999, 0.01;
	// end inline asm
	// begin inline asm
	fma.rn.f64    %fd16398, %fd16398, 0.9999, 0.01;
	// end inline asm
	// begin inline asm
	fma.rn.f32    %f16397, %f16397, 0.9999, 0.01;
	// end inline asm
	// begin inline asm
	fma.rn.f32    %f16398, %f16398, 0.9999, 0.01;
	// end inline asm
	// begin inline asm
	fma.rn.f64    %fd16397, %fd16397, 0.9999, 0.01;
	// end inline asm
	// begin inline asm
	fma.rn.f64    %fd16398, %fd16398, 0.9999, 0.01;
	// end inline asm
	// begin inline asm
	fma.rn.f32    %f16397, %f16397, 0.9999, 0.01;
	// end inline asm
	// begin inline asm
	fma.rn.f32    %f16398, %f16398, 0.9999, 0.01;
	// end inline asm
	// begin inline asm
	fma.rn.f64    %fd16397, %fd16397, 0.9999, 0.01;
	// end inline asm
	// begin inline asm
	fma.rn.f64    %fd16398, %fd16398, 0.9999, 0.01;
	// end inline asm
	// begin inline asm
	fma.rn.f32    %f16397, %f16397, 0.9999, 0.01;
	// end inline asm
	// begin inline asm
	fma.rn.f32    %f16398, %f16398, 0.9999, 0.01;
	// end inline asm
	// begin inline asm
	fma.rn.f64    %fd16397, %fd16397, 0.9999, 0.01;
	// end inline asm
	// begin inline asm
	fma.rn.f64    %fd16398, %fd16398, 0.9999, 0.01;
	// end inline asm
	// begin inline asm
	fma.rn.f32    %f16397, %f16397, 0.9999, 0.01;
	// end inline asm
	// begin inline asm
	fma.rn.f32    %f16398, %f16398, 0.9999, 0.01;
	// end inline asm
	// begin inline asm
	fma.rn.f64    %fd16397, %fd16397, 0.9999, 0.01;
	// end inline asm
	// begin inline asm
	fma.rn.f64    %fd16398, %fd16398, 0.9999, 0.01;
	// end inline asm
	// begin inline asm
	fma.rn.f32    %f16397, %f16397, 0.9999, 0.01;
	// end inline asm
	// begin inline asm
	fma.rn.f32    %f16398, %f16398, 0.9999, 0.01;
	// end inline asm
	// begin inline asm
	fma.rn.f64    %fd16397, %fd16397, 0.9999, 0.01;
	// end inline asm
	// begin inline asm
	fma.rn.f64    %fd16398, %fd16398, 0.9999, 0.01;
	// end inline asm
	// begin inline asm
	fma.rn.f32    %f16397, %f16397, 0.9999, 0.01;
	// end inline asm
	// begin inline asm
	fma.rn.f32    %f16398, %f16398, 0.9999, 0.01;
	// end inline asm
	// begin inline asm
	fma.rn.f64    %fd16397, %fd16397, 0.9999, 0.01;
	// end inline asm
	// begin inline asm
	fma.rn.f64    %fd16398, %fd16398, 0.9999, 0.01;
	// end inline asm
	// begin inline asm
	fma.rn.f32    %f16397, %f16397, 0.9999, 0.01;
	// end inline asm
	// begin inline asm
	fma.rn.f32    %f16398, %f16398, 0.9999, 0.01;
	// end inline asm
	// begin inline asm
	fma.rn.f64    %fd16397, %fd16397, 0.9999, 0.01;
	// end inline asm
	// begin inline asm
	fma.rn.f64    %fd16398, %fd16398, 0.9999, 0.01;
	// end inline asm
	// begin inline asm
	fma.rn.f32    %f16397, %f16397, 0.9999, 0.01;
	// end inline asm
	// begin inline asm
	fma.rn.f32    %f16398, %f16398, 0.9999, 0.01;
	// end inline asm
	// begin inline asm
	fma.rn.f64    %fd16397, %fd16397, 0.9999, 0.01;
	// end inline asm
	// begin inline asm
	fma.rn.f64    %fd16398, %fd16398, 0.9999, 0.01;
	// end inline asm
	// begin inline asm
	fma.rn.f32    %f16397, %f16397, 0.9999, 0.01;
	// end inline asm
	// begin inline asm
	fma.rn.f32    %f16398, %f16398, 0.9999, 0.01;
	// end inline asm
	// begin inline asm
	fma.rn.f64    %fd16397, %fd16397, 0.9999, 0.01;
	// end inline asm
	// begin inline asm
	fma.rn.f64    %fd16398, %fd16398, 0.9999, 0.01;
	// end inline asm
	// begin inline asm
	fma.rn.f32    %f16397, %f16397, 0.9999, 0.01;
	// end inline asm
	// begin inline asm
	fma.rn.f32    %f16398, %f16398, 0.9999, 0.01;
	// end inline asm
	// begin inline asm
	fma.rn.f64    %fd16397, %fd16397, 0.9999, 0.01;
	// end inline asm
	// begin inline asm
	fma.rn.f64    %fd16398, %fd16398, 0.9999, 0.01;
	// end inline asm
	// begin inline asm
	fma.rn.f32    %f16397, %f16397, 0.9999, 0.01;
	// end inline asm
	// begin inline asm
	fma.rn.f32    %f16398, %f16398, 0.9999, 0.01;
	// end inline asm
	// begin inline asm
	fma.rn.f64    %fd16397, %fd16397, 0.9999, 0.01;
	// end inline asm
	// begin inline asm
	fma.rn.f64    %fd16398, %fd16398, 0.9999, 0.01;
	// end inline asm
	// begin inline asm
	fma.rn.f32    %f16397, %f16397, 0.9999, 0.01;
	// end inline asm
	// begin inline asm
	fma.rn.f32    %f16398, %f16398, 0.9999, 0.01;
	// end inline asm
	// begin inline asm
	fma.rn.f64    %fd16397, %fd16397, 0.9999, 0.01;
	// end inline asm
	// begin inline asm
	fma.rn.f64    %fd16398, %fd16398, 0.9999, 0.01;
	// end inline asm
	// begin inline asm
	fma.rn.f32    %f16397, %f16397, 0.9999, 0.01;
	// end inline asm
	// begin inline asm
	fma.rn.f32    %f16398, %f16398, 0.9999, 0.01;
	// end inline asm
	// begin inline asm
	fma.rn.f64    %fd16397, %fd16397, 0.9999, 0.01;
	// end inline asm
	// begin inline asm
	fma.rn.f64    %fd16398, %fd16398, 0.9999, 0.01;
	// end inline asm
	// begin inline asm
	fma.rn.f32    %f16397, %f16397, 0.9999, 0.01;
	// end inline asm
	// begin inline asm
	fma.rn.f32    %f16398, %f16398, 0.9999, 0.01;
	// end inline asm
	// begin inline asm
	fma.rn.f64    %fd16397, %fd16397, 0.9999, 0.01;
	// end inline asm
	// begin inline asm
	fma.rn.f64    %fd16398, %fd16398, 0.9999, 0.01;
	// end inline asm
	// begin inline asm
	fma.rn.f32    %f16397, %f16397, 0.9999, 0.01;
	// end inline asm
	// begin inline asm
	fma.rn.f32    %f16398, %f16398, 0.9999, 0.01;
	// end inline asm
	// begin inline asm
	fma.rn.f64    %fd16397, %fd16397, 0.9999, 0.01;
	// end inline asm
	// begin inline asm
	fma.rn.f64    %fd16398, %fd16398, 0.9999, 0.01;
	// end inline asm
	// begin inline asm
	fma.rn.f32    %f16397, %f16397, 0.9999, 0.01;
	// end inline asm
	// begin inline asm
	fma.rn.f32    %f16398, %f16398, 0.9999, 0.01;
	// end inline asm
	// begin inline asm
	fma.rn.f64    %fd16397, %fd16397, 0.9999, 0.01;
	// end inline asm
	// begin inline asm
	fma.rn.f64    %fd16398, %fd16398, 0.9999, 0.01;
	// end inline asm
	// begin inline asm
	fma.rn.f32    %f16397, %f16397, 0.9999, 0.01;
	// end inline asm
	// begin inline asm
	fma.rn.f32    %f16398, %f16398, 0.9999, 0.01;
	// end inline asm
	// begin inline asm
	fma.rn.f64    %fd16397, %fd16397, 0.9999, 0.01;
	// end inline asm
	// begin inline asm
	fma.rn.f64    %fd16398, %fd16398, 0.9999, 0.01;
	// end inline asm
	// begin inline asm
	fma.rn.f32    %f16397, %f16397, 0.9999, 0.01;
	// end inline asm
	// begin inline asm
	fma.rn.f32    %f16398, %f16398, 0.9999, 0.01;
	// end inline asm
	// begin inline asm
	fma.rn.f64    %fd16397, %fd16397, 0.9999, 0.01;
	// end inline asm
	// begin inline asm
	fma.rn.f64    %fd16398, %fd16398, 0.9999, 0.01;
	// end inline asm
	// begin inline asm
	fma.rn.f32    %f16397, %f16397, 0.9999, 0.01;
	// end inline asm
	// begin inline asm
	fma.rn.f32    %f16398, %f16398, 0.9999, 0.01;
	// end inline asm
	// begin inline asm
	fma.rn.f64    %fd16397, %fd16397, 0.9999, 0.01;
	// end inline asm
	// begin inline asm
	fma.rn.f64    %fd16398, %fd16398, 0.9999, 0.01;
	// end inline asm
	// begin inline asm
	fma.rn.f32    %f16397, %f16397, 0.9999, 0.01;
	// end inline asm
	// begin inline asm
	fma.rn.f32    %f16398, %f16398, 0.9999, 0.01;
	// end inline asm
	// begin inline asm
	fma.rn.f64    %fd16397, %fd16397, 0.9999, 0.01;
	// end inline asm
	// begin inline asm
	fma.rn.f64    %fd16398, %fd16398, 0.9999, 0.01;
	// end inline asm
	// begin inline asm
	fma.rn.f32    %f16397, %f16397, 0.9999, 0.01;
	// end inline asm
	// begin inline asm
	fma.rn.f32    %f16398, %f16398, 0.9999, 0.01;
	// end inline asm
	// begin inline asm
	fma.rn.f64    %fd16397, %fd16397, 0.9999, 0.01;
	// end inline asm
	// begin inline asm
	fma.rn.f64    %fd16398, %fd16398, 0.9999, 0.01;
	// end inline asm
	// begin inline asm
	fma.rn.f32    %f16397, %f16397, 0.9999, 0.01;
	// end inline asm
	// begin inline asm
	fma.rn.f32    %f16398, %f16398, 0.9999, 0.01;
	// end inline asm
	// begin inline asm
	fma.rn.f64    %fd16397, %fd16397, 0.9999, 0.01;
	// end inline asm
	// begin inline asm
	fma.rn.f64    %fd16398, %fd16398, 0.9999, 0.01;
	// end inline asm
	// begin inline asm
	fma.rn.f32    %f16397, %f16397, 0.9999, 0.01;
	// end inline asm
	// begin inline asm
	fma.rn.f32    %f16398, %f16398, 0.9999, 0.01;
	// end inline asm
	mov.f64 	%fd9618, %fd16397;
	// begin inline asm
	fma.rn.f64    %fd9618, %fd9618, 0.9999, 0.01;
	// end inline asm
	mov.f64 	%fd9620, %fd16398;
	// begin inline asm
	fma.rn.f64    %fd9620, %fd9620, 0.9999, 0.01;
	// end inline asm
	mov.f32 	%f9618, %f16397;
	// begin inline asm
	fma.rn.f32    %f9618, %f9618, 0.9999, 0.01;
	// end inline asm
	mov.f32 	%f9620, %f16398;
	// begin inline asm
	fma.rn.f32    %f9620, %f9620, 0.9999, 0.01;
	// end inline asm
	// begin inline asm
	fma.rn.f64    %fd9618, %fd9618, 0.9999, 0.01;
	// end inline asm
	// begin inline asm
	fma.rn.f64    %fd9620, %fd9620, 0.9999, 0.01;
	// end inline asm
	// begin inline asm
	fma.rn.f32    %f9618, %f9618, 0.9999, 0.01;
	// end inline asm
	// begin inline asm
	fma.rn.f32    %f9620, %f9620, 0.9999, 0.01;
	// end inline asm
	// begin inline asm
	fma.rn.f64    %fd9618, %fd9618, 0.9999, 0.01;
	// end inline asm
	// begin inline asm
	fma.rn.f64    %fd9620, %fd9620, 0.9999, 0.01;
	// end inline asm
	// begin inline asm
	fma.rn.f32    %f9618, %f9618, 0.9999, 0.01;
	// end inline asm
	// begin inline asm
	fma.rn.f32    %f9620, %f9620, 0.9999, 0.01;
	// end inline asm
	// begin inline asm
	fma.rn.f64    %fd9618, %fd9618, 0.9999, 0.01;
	// end inline asm
	// begin inline asm
	fma.rn.f64    %fd9620, %fd9620, 0.9999, 0.01;
	// end inline asm
	// begin inline asm
	fma.rn.f32    %f9618, %f9618, 0.9999, 0.01;
	// end inline asm
	// begin inline asm
	fma.rn.f32    %f9620, %f9620, 0.9999, 0.01;
	// end inline asm
	// begin inline asm
	fma.rn.f64    %fd9618, %fd9618, 0.9999, 0.01;
	// end inline asm
	// begin inline asm
	fma.rn.f64    %fd9620, %fd9620, 0.9999, 0.01;
	// end inline asm
	// begin inline asm
	fma.rn.f32    %f9618, %f9618, 0.9999, 0.01;
	// end inline asm
	// begin inline asm
	fma.rn.f32    %f9620, %f9620, 0.9999, 0.01;
	// end inline asm
	// begin inline asm
	fma.rn.f64    %fd9618, %fd9618, 0.9999, 0.01;
	// end inline asm
	// begin inline asm
	fma.rn.f64    %fd9620, %fd9620, 0.9999, 0.01;
	// end inline asm
	// begin inline asm
	fma.rn.f32    %f9618, %f9618, 0.9999, 0.01;
	// end inline asm
	// begin inline asm
	fma.rn.f32    %f9620, %f9620, 0.9999, 0.01;
	// end inline asm
	// begin inline asm
	fma.rn.f64    %fd9618, %fd9618, 0.9999, 0.01;
	// end inline asm
	// begin inline asm
	fma.rn.f64    %fd9620, %fd9620, 0.9999, 0.01;
	// end inline asm
	// begin inline asm
	fma.rn.f32    %f9618, %f9618, 0.9999, 0.01;
	// end inline asm
	// begin inline asm
	fma.rn.f32    %f9620, %f9620, 0.9999, 0.01;
	// end inline asm
	// begin inline asm
	fma.rn.f64    %fd9618, %fd9618, 0.9999, 0.01;
	// end inline asm
	// begin inline asm
	fma.rn.f64    %fd9620, %fd9620, 0.9999, 0.01;
	// end inline asm
	// begin inline asm
	fma.rn.f32    %f9618, %f9618, 0.9999, 0.01;
	// end inline asm
	// begin inline asm
	fma.rn.f32    %f9620, %f9620, 0.9999, 0.01;
	// end inline asm
	// begin inline asm
	fma.rn.f64    %fd9618, %fd9618, 0.9999, 0.01;
	// end inline asm
	// begin inline asm
	fma.rn.f64    %fd9620, %fd9620, 0.9999, 0.01;
	// end inline asm
	// begin inline asm
	fma.rn.f32    %f9618, %f9618, 0.9999, 0.01;
	// end inline asm
	// begin inline asm
	fma.rn.f32    %f9620, %f9620, 0.9999, 0.01;
	// end inline asm
	// begin inline asm
	fma.rn.f64    %fd9618, %fd9618, 0.9999, 0.01;
	// end inline asm
	// begin inline asm
	fma.rn.f64    %fd9620, %fd9620, 0.9999, 0.01;
	// end inline asm
	// begin inline asm
	fma.rn.f32    %f9618, %f9618, 0.9999, 0.01;
	// end inline asm
	// begin inline asm
	fma.rn.f32    %f9620, %f9620, 0.9999, 0.01;
	// end inline asm
	// begin inline asm
	fma.rn.f64    %fd9618, %fd9618, 0.9999, 0.01;
	// end inline asm
	// begin inline asm
	fma.rn.f64    %fd9620, %fd9620, 0.9999, 0.01;
	// end inline asm
	// begin inline asm
	fma.rn.f32    %f9618, %f9618, 0.9999, 0.01;
	// end inline asm
	// begin inline asm
	fma.rn.f32    %f9620, %f9620, 0.9999, 0.01;
	// end inline asm
	// begin inline asm
	fma.rn.f64    %fd9618, %fd9618, 0.9999, 0.01;
	// end inline asm
	// begin inline asm
	fma.rn.f64    %fd9620, %fd9620, 0.9999, 0.01;
	// end inline asm
	// begin inline asm
	fma.rn.f32    %f9618, %f9618, 0.9999, 0.01;
	// end inline asm
	// begin inline asm
	fma.rn.f32    %f9620, %f9620, 0.9999, 0.01;
	// end inline asm
	// begin inline asm
	fma.rn.f64    %fd9618, %fd9618, 0.9999, 0.01;
	// end inline asm
	// begin inline asm
	fma.rn.f64    %fd9620, %fd9620, 0.9999, 0.01;
	// end inline asm
	// begin inline asm
	fma.rn.f32    %f9618, %f9618, 0.9999, 0.01;
	// end inline asm
	// begin inline asm
	fma.rn.f32    %f9620, %f9620, 0.9999, 0.01;
	// end inline asm
	// begin inline asm
	fma.rn.f64    %fd9618, %fd9618, 0.9999, 0.01;
	// end inline asm
	// begin inline asm
	fma.rn.f64    %fd9620, %fd9620, 0.9999, 0.01;
	// end inline asm
	// begin inline asm
	fma.rn.f32    %f9618, %f9618, 0.9999, 0.01;
	// end inline asm
	// begin inline asm
	fma.rn.f32    %f9620, %f9620, 0.9999, 0.01;
	// end inline asm
	// begin inline asm
	fma.rn.f64    %fd9618, %fd9618, 0.9999, 0.01;
	// end inline asm
	// begin inline asm
	fma.rn.f64    %fd9620, %fd9620, 0.9999, 0.01;
	// end inline asm
	// begin inline asm
	fma.rn.f32    %f9618, %f9618, 0.9999, 0.01;
	// end inline asm
	// begin inline asm
	fma.rn.f32    %f9620, %f9620, 0.9999, 0.01;
	// end inline asm
	// begin inline asm
	fma.rn.f64    %fd9618, %fd9618, 0.9999, 0.01;
	// end inline asm
	// begin inline asm
	fma.rn.f64    %fd9620, %fd9620, 0.9999, 0.01;
	// end inline asm
	// begin inline asm
	fma.rn.f32    %f9618, %f9618, 0.9999, 0.01;
	// end inline asm
	// begin inline asm
	fma.rn.f32    %f9620, %f9620, 0.9999, 0.01;
	// end inline asm
	// begin inline asm
	fma.rn.f64    %fd9618, %fd9618, 0.9999, 0.01;
	// end inline asm
	// begin inline asm
	fma.rn.f64    %fd9620, %fd9620, 0.9999, 0.01;
	// end inline asm
	// begin inline asm
	fma.rn.f32    %f9618, %f9618, 0.9999, 0.01;
	// end inline asm
	// begin inline asm
	fma.rn.f32    %f9620, %f9620, 0.9999, 0.01;
	// end inline asm
	// begin inline asm
	fma.rn.f64    %fd9618, %fd9618, 0.9999, 0.01;
	// end inline asm
	// begin inline asm
	fma.rn.f64    %fd9620, %fd9620, 0.9999, 0.01;
	// end inline asm
	// begin inline asm
	fma.rn.f32    %f9618, %f9618, 0.9999, 0.01;
	// end inline asm
	// begin inline asm
	fma.rn.f32    %f9620, %f9620, 0.9999, 0.01;
	// end inline asm
	// begin inline asm
	fma.rn.f64    %fd9618, %fd9618, 0.9999, 0.01;
	// end inline asm
	// begin inline asm
	fma.rn.f64    %fd9620, %fd9620, 0.9999, 0.01;
	// end inline asm
	// begin inline asm
	fma.rn.f32    %f9618, %f9618, 0.9999, 0.01;
	// end inline asm
	// begin inline asm
	fma.rn.f32    %f9620, %f9620, 0.9999, 0.01;
	// end inline asm
	// begin inline asm
	fma.rn.f64    %fd9618, %fd9618, 0.9999, 0.01;
	// end inline asm
	// begin inline asm
	fma.rn.f64    %fd9620, %fd9620, 0.9999, 0.01;
	// end inline asm
	// begin inline asm
	fma.rn.f32    %f9618, %f9618, 0.9999, 0.01;
	// end inline asm
	// begin inline asm
	fma.rn.f32    %f9620, %f9620, 0.9999, 0.01;
	// end inline asm
	// begin inline asm
	fma.rn.f64    %fd9618, %fd9618, 0.9999, 0.01;
	// end inline asm
	// begin inline asm
	fma.rn.f64    %fd9620, %fd9620, 0.9999, 0.01;
	// end inline asm
	// begin inline asm
	fma.rn.f32    %f9618, %f9618, 0.9999, 0.01;
	// end inline asm
	// begin inline asm
	fma.rn.f32    %f9620, %f9620, 0.9999, 0.01;
	// end inline asm
	// begin inline asm
	fma.rn.f64    %fd9618, %fd9618, 0.9999, 0.01;
	// end inline asm
	// begin inline asm
	fma.rn.f64    %fd9620, %fd9620, 0.9999, 0.01;
	// end inline asm
	// begin inline asm
	fma.rn.f32    %f9618, %f9618, 0.9999, 0.01;
	// end inline asm
	// begin inline asm
	fma.rn.f32    %f9620, %f9620, 0.9999, 0.01;
	// end inline asm
	// begin inline asm
	fma.rn.f64    %fd9618, %fd9618, 0.9999, 0.01;
	// end inline asm
	// begin inline asm
	fma.rn.f64    %fd9620, %fd9620, 0.9999, 0.01;
	// end inline asm
	// begin inline asm
	fma.rn.f32    %f9618, %f9618, 0.9999, 0.01;
	// end inline asm
	// begin inline asm
	fma.rn.f32    %f9620, %f9620, 0.9999, 0.01;
	// end inline asm
	// begin inline asm
	fma.rn.f64    %fd9618, %fd9618, 0.9999, 0.01;
	// end inline asm
	// begin inline asm
	fma.rn.f64    %fd9620, %fd9620, 0.9999, 0.01;
	// end inline asm
	// begin inline asm
	fma.rn.f32    %f9618, %f9618, 0.9999, 0.01;
	// end inline asm
	// begin inline asm
	fma.rn.f32    %f9620, %f9620, 0.9999, 0.01;
	// end inline asm
	// begin inline asm
	fma.rn.f64    %fd9618, %fd9618, 0.9999, 0.01;
	// end inline asm
	// begin inline asm
	fma.rn.f64    %fd9620, %fd9620, 0.9999, 0.01;
	// end inline asm
	// begin inline asm
	fma.rn.f32    %f9618, %f9618, 0.9999, 0.01;
	// end inline asm
	// begin inline asm
	fma.rn.f32    %f9620, %f9620, 0.9999, 0.01;
	// end inline asm
	// begin inline asm
	fma.rn.f64    %fd9618, %fd9618, 0.9999, 0.01;
	// end inline asm
	// begin inline asm
	fma.rn.f64    %fd9620, %fd9620, 0.9999, 0.01;
	// end inline asm
	// begin inline asm
	fma.rn.f32    %f9618, %f9618, 0.9999, 0.01;
	// end inline asm
	// begin inline asm
	fma.rn.f32    %f9620, %f9620, 0.9999, 0.01;
	// end inline asm
	// begin inline asm
	fma.rn.f64    %fd9618, %fd9618, 0.9999, 0.01;
	// end inline asm
	// begin inline asm
	fma.rn.f64    %fd9620, %fd9620, 0.9999, 0.01;
	// end inline asm
	// begin inline asm
	fma.rn.f32    %f9618, %f9618, 0.9999, 0.01;
	// end inline asm
	// begin inline asm
	fma.rn.f32    %f9620, %f9620, 0.9999, 0.01;
	// end inline asm
	// begin inline asm
	fma.rn.f64    %fd9618, %fd9618, 0.9999, 0.01;
	// end inline asm
	// begin inline asm
	fma.rn.f64    %fd9620, %fd9620, 0.9999, 0.01;
	// end inline asm
	// begin inline asm
	fma.rn.f32    %f9618, %f9618, 0.9999, 0.01;
	// end inline asm
	// begin inline asm
	fma.rn.f32    %f9620, %f9620, 0.9999, 0.01;
	// end inline asm
	// begin inline asm
	fma.rn.f64    %fd9618, %fd9618, 0.9999, 0.01;
	// end inline asm
	// begin inline asm
	fma.rn.f64    %fd9620, %fd9620, 0.9999, 0.01;
	// end inline asm
	// begin inline asm
	fma.rn.f32    %f9618, %f9618, 0.9999, 0.01;
	// end inline asm
	// begin inline asm
	fma.rn.f32    %f9620, %f9620, 0.9999, 0.01;
	// end inline asm
	// begin inline asm
	fma.rn.f64    %fd9618, %fd9618, 0.9999, 0.01;
	// end inline asm
	// begin inline asm
	fma.rn.f64    %fd9620, %fd9620, 0.9999, 0.01;
	// end inline asm
	// begin inline asm
	fma.rn.f32    %f9618, %f9618, 0.9999, 0.01;
	// end inline asm
	// begin inline asm
	fma.rn.f32    %f9620, %f9620, 0.9999, 0.01;
	// end inline asm
	// begin inline asm
	fma.rn.f64    %fd9618, %fd9618, 0.9999, 0.01;
	// end inline asm
	// begin inline asm
	fma.rn.f64    %fd9620, %fd9620, 0.9999, 0.01;
	// end inline asm
	// begin inline asm
	fma.rn.f32    %f9618, %f9618, 0.9999, 0.01;
	// end inline asm
	// begin inline asm
	fma.rn.f32    %f9620, %f9620, 0.9999, 0.01;
	// end inline asm
	// begin inline asm
	fma.rn.f64    %fd9618, %fd9618, 0.9999, 0.01;
	// end inline asm
	// begin inline asm
	fma.rn.f64    %fd9620, %fd9620, 0.9999, 0.01;
	// end inline asm
	// begin inline asm
	fma.rn.f32    %f9618, %f9618, 0.9999, 0.01;
	// end inline asm
	// begin inline asm
	fma.rn.f32    %f9620, %f9620, 0.9999, 0.01;
	// end inline asm
	// begin inline asm
	fma.rn.f64    %fd9618, %fd9618, 0.9999, 0.01;
	// end inline asm
	// begin inline asm
	fma.rn.f64    %fd9620, %fd9620, 0.9999, 0.01;
	// end inline asm
	// begin inline asm
	fma.rn.f32    %f9618, %f9618, 0.9999, 0.01;
	// end inline asm
	// begin inline asm
	fma.rn.f32    %f9620, %f9620, 0.9999, 0.01;
	// end inline asm
	// begin inline asm
	fma.rn.f64    %fd9618, %fd9618, 0.9999, 0.01;
	// end inline asm
	// begin inline asm
	fma.rn.f64    %fd9620, %fd9620, 0.9999, 0.01;
	// end inline asm
	// begin inline asm
	fma.rn.f32    %f9618, %f9618, 0.9999, 0.01;
	// end inline asm
	// begin inline asm
	fma.rn.f32    %f9620, %f9620, 0.9999, 0.01;
	// end inline asm
	// begin inline asm
	fma.rn.f64    %fd9618, %fd9618, 0.9999, 0.01;
	// end inline asm
	// begin inline asm
	fma.rn.f64    %fd9620, %fd9620, 0.9999, 0.01;
	// end inline asm
	// begin inline asm
	fma.rn.f32    %f9618, %f9618, 0.9999, 0.01;
	// end inline asm
	// begin inline asm
	fma.rn.f32    %f9620, %f9620, 0.9999, 0.01;
	// end inline asm
	// begin inline asm
	fma.rn.f64    %fd9618, %fd9618, 0.9999, 0.01;
	// end inline asm
	// begin inline asm
	fma.rn.f64    %fd9620, %fd9620, 0.9999, 0.01;
	// end inline asm
	// begin inline asm
	fma.rn.f32    %f9618, %f9618, 0.9999, 0.01;
	// end inline asm
	// begin inline asm
	fma.rn.f32    %f9620, %f9620, 0.9999, 0.01;
	// end inline asm
	// begin inline asm
	fma.rn.f64    %fd9618, %fd9618, 0.9999, 0.01;
	// end inline asm
	// begin inline asm
	fma.rn.f64    %fd9620, %fd9620, 0.9999, 0.01;
	// end inline asm
	// begin inline asm
	fma.rn.f32    %f9618, %f9618, 0.9999, 0.01;
	// end inline asm
	// begin inline asm
	fma.rn.f32    %f9620, %f9620, 0.9999, 0.01;
	// end inline asm
	// begin inline asm
	fma.rn.f64    %fd9618, %fd9618, 0.9999, 0.01;
	// end inline asm
	// begin inline asm
	fma.rn.f64    %fd9620, %fd9620, 0.9999, 0.01;
	// end inline asm
	// begin inline asm
	fma.rn.f32    %f9618, %f9618, 0.9999, 0.01;
	// end inline asm
	// begin inline asm
	fma.rn.f32    %f9620, %f9620, 0.9999, 0.01;
	// end inline asm
	// begin inline asm
	fma.rn.f64    %fd9618, %fd9618, 0.9999, 0.01;
	// end inline asm
	// begin inline asm
	fma.rn.f64    %fd9620, %fd9620, 0.9999, 0.01;
	// end inline asm
	// begin inline asm
	fma.rn.f32    %f9618, %f9618, 0.9999, 0.01;
	// end inline asm
	// begin inline asm
	fma.rn.f32    %f9620, %f9620, 0.9999, 0.01;
	// end inline asm
	// begin inline asm
	fma.rn.f64    %fd9618, %fd9618, 0.9999, 0.01;
	// end inline asm
	// begin inline asm
	fma.rn.f64    %fd9620, %fd9620, 0.9999, 0.01;
	// end inline asm
	// begin inline asm
	fma.rn.f32    %f9618, %f9618, 0.9999, 0.01;
	// end inline asm
	// begin inline asm
	fma.rn.f32    %f9620, %f9620, 0.9999, 0.01;
	// end inline asm
	// begin inline asm
	fma.rn.f64    %fd9618, %fd9618, 0.9999, 0.01;
	// end inline asm
	// begin inline asm
	fma.rn.f64    %fd9620, %fd9620, 0.9999, 0.01;
	// end inline asm
	// begin inline asm
	fma.rn.f32    %f9618, %f9618, 0.9999, 0.01;
	// end inline asm
	// begin inline asm
	fma.rn.f32    %f9620, %f9620, 0.9999, 0.01;
	// end inline asm
	// begin inline asm
	fma.rn.f64    %fd9618, %fd9618, 0.9999, 0.01;
	// end inline asm
	// begin inline asm
	fma.rn.f64    %fd9620, %fd9620, 0.9999, 0.01;
	// end inline asm
	// begin inline asm
	fma.rn.f32    %f9618, %f9618, 0.9999, 0.01;
	// end inline asm
	// begin inline asm
	fma.rn.f32    %f9620, %f9620, 0.9999, 0.01;
	// end inline asm
	// begin inline asm
	fma.rn.f64    %fd9618, %fd9618, 0.9999, 0.01;
	// end inline asm
	// begin inline asm
	fma.rn.f64    %fd9620, %fd9620, 0.9999, 0.01;
	// end inline asm
	// begin inline asm
	fma.rn.f32    %f9618, %f9618, 0.9999, 0.01;
	// end inline asm
	// begin inline asm
	fma.rn.f32    %f9620, %f9620, 0.9999, 0.01;
	// end inline asm
	// begin inline asm
	fma.rn.f64    %fd9618, %fd9618, 0.9999, 0.01;
	// end inline asm
	// begin inline asm
	fma.rn.f64    %fd9620, %fd9620, 0.9999, 0.01;
	// end inline asm
	// begin inline asm
	fma.rn.f32    %f9618, %f9618, 0.9999, 0.01;
	// end inline asm
	// begin inline asm
	fma.rn.f32    %f9620, %f9620, 0.9999, 0.01;
	// end inline asm
	// begin inline asm
	fma.rn.f64    %fd9618, %fd9618, 0.9999, 0.01;
	// end inline asm
	// begin inline asm
	fma.rn.f64    %fd9620, %fd9620, 0.9999, 0.01;
	// end inline asm
	// begin inline asm
	fma.rn.f32    %f9618, %f9618, 0.9999, 0.01;
	// end inline asm
	// begin inline asm
	fma.rn.f32    %f9620, %f9620, 0.9999, 0.01;
	// end inline asm
	// begin inline asm
	fma.rn.f64    %fd9618, %fd9618, 0.9999, 0.01;
	// end inline asm
	// begin inline asm
	fma.rn.f64    %fd9620, %fd9620, 0.9999, 0.01;
	// end inline asm
	// begin inline asm
	fma.rn.f32    %f9618, %f9618, 0.9999, 0.01;
	// end inline asm
	// begin inline asm
	fma.rn.f32    %f9620, %f9620, 0.9999, 0.01;
	// end inline asm
	// begin inline asm
	fma.rn.f64    %fd9618, %fd9618, 0.9999, 0.01;
	// end inline asm
	// begin inline asm
	fma.rn.f64    %fd9620, %fd9620, 0.9999, 0.01;
	// end inline asm
	// begin inline asm
	fma.rn.f32    %f9618, %f9618, 0.9999, 0.01;
	// end inline asm
	// begin inline asm
	fma.rn.f32    %f9620, %f9620, 0.9999, 0.01;
	// end inline asm
	// begin inline asm
	fma.rn.f64    %fd9618, %fd9618, 0.9999, 0.01;
	// end inline asm
	// begin inline asm
	fma.rn.f64    %fd9620, %fd9620, 0.9999, 0.01;
	// end inline asm
	// begin inline asm
	fma.rn.f32    %f9618, %f9618, 0.9999, 0.01;
	// end inline asm
	// begin inline asm
	fma.rn.f32    %f9620, %f9620, 0.9999, 0.01;
	// end inline asm
	// begin inline asm
	fma.rn.f64    %fd9618, %fd9618, 0.9999, 0.01;
	// end inline asm
	// begin inline asm
	fma.rn.f64    %fd9620, %fd9620, 0.9999, 0.01;
	// end inline asm
	// begin inline asm
	fma.rn.f32    %f9618, %f9618, 0.9999, 0.01;
	// end inline asm
	// begin inline asm
	fma.rn.f32    %f9620, %f9620, 0.9999, 0.01;
	// end inline asm
	// begin inline asm
	fma.rn.f64    %fd9618, %fd9618, 0.9999, 0.01;
	// end inline asm
	// begin inline asm
	fma.rn.f64    %fd9620, %fd9620, 0.9999, 0.01;
	// end inline asm
	// begin inline asm
	fma.rn.f32    %f9618, %f9618, 0.9999, 0.01;
	// end inline asm
	// begin inline asm
	fma.rn.f32    %f9620, %f9620, 0.9999, 0.01;
	// end inline asm
	// begin inline asm
	fma.rn.f64    %fd9618, %fd9618, 0.9999, 0.01;
	// end inline asm
	// begin inline asm
	fma.rn.f64    %fd9620, %fd9620, 0.9999, 0.01;
	// end inline asm
	// begin inline asm
	fma.rn.f32    %f9618, %f9618, 0.9999, 0.01;
	// end inline asm
	// begin inline asm
	fma.rn.f32    %f9620, %f9620, 0.9999, 0.01;
	// end inline asm
	// begin inline asm
	fma.rn.f64    %fd9618, %fd9618, 0.9999, 0.01;
	// end inline asm
	// begin inline asm
	fma.rn.f64    %fd9620, %fd9620, 0.9999, 0.01;
	// end inline asm
	// begin inline asm
	fma.rn.f32    %f9618, %f9618, 0.9999, 0.01;
	// end inline asm
	// begin inline asm
	fma.rn.f32    %f9620, %f9620, 0.9999, 0.01;
	// end inline asm
	// begin inline asm
	fma.rn.f64    %fd9618, %fd9618, 0.9999, 0.01;
	// end inline asm
	// begin inline asm
	fma.rn.f64    %fd9620, %fd9620, 0.9999, 0.01;
	// end inline asm
	// begin inline asm
	fma.rn.f32    %f9618, %f9618, 0.9999, 0.01;
	// end inline asm
	// begin inline asm
	fma.rn.f32    %f9620, %f9620, 0.9999, 0.01;
	// end inline asm
	// begin inline asm
	fma.rn.f64    %fd9618, %fd9618, 0.9999, 0.01;
	// end inline asm
	// begin inline asm
	fma.rn.f64    %fd9620, %fd9620, 0.9999, 0.01;
	// end inline asm
	// begin inline asm
	fma.rn.f32    %f9618, %f9618, 0.9999, 0.01;
	// end inline asm
	// begin inline asm
	fma.rn.f32    %f9620, %f9620, 0.9999, 0.01;
	// end inline asm
	// begin inline asm
	fma.rn.f64    %fd9618, %fd9618, 0.9999, 0.01;
	// end inline asm
	// begin inline asm
	fma.rn.f64    %fd9620, %fd9620, 0.9999, 0.01;
	// end inline asm
	// begin inline asm
	fma.rn.f32    %f9618, %f9618, 0.9999, 0.01;
	// end inline asm
	// begin inline asm
	fma.rn.f32    %f9620, %f9620, 0.9999, 0.01;
	// end inline asm
	// begin inline asm
	fma.rn.f64    %fd9618, %fd9618, 0.9999, 0.01;
	// end inline asm
	// begin inline asm
	fma.rn.f64    %fd9620, %fd9620, 0.9999, 0.01;
	// end inline asm
	// begin inline asm
	fma.rn.f32    %f9618, %f9618, 0.9999, 0.01;
	// end inline asm
	// begin inline asm
	fma.rn.f32    %f9620, %f9620, 0.9999, 0.01;
	// end inline asm
	// begin inline asm
	fma.rn.f64    %fd9618, %fd9618, 0.9999, 0.01;
	// end inline asm
	// begin inline asm
	fma.rn.f64    %fd9620, %fd9620, 0.9999, 0.01;
	// end inline asm
	// begin inline asm
	fma.rn.f32    %f9618, %f9618, 0.9999, 0.01;
	// end inline asm
	// begin inline asm
	fma.rn.f32    %f9620, %f9620, 0.9999, 0.01;
	// end inline asm
	// begin inline asm
	fma.rn.f64    %fd9618, %fd9618, 0.9999, 0.01;
	// end inline asm
	// begin inline asm
	fma.rn.f64    %fd9620, %fd9620, 0.9999, 0.01;
	// end inline asm
	// begin inline asm
	fma.rn.f32    %f9618, %f9618, 0.9999, 0.01;
	// end inline asm
	// begin inline asm
	fma.rn.f32    %f9620, %f9620, 0.9999, 0.01;
	// end inline asm
	// begin inline asm
	fma.rn.f64    %fd9618, %fd9618, 0.9999, 0.01;
	// end inline asm
	// begin inline asm
	fma.rn.f64    %fd9620, %fd9620, 0.9999, 0.01;
	// end inline asm
	// begin inline asm
	fma.rn.f32    %f9618, %f9618, 0.9999, 0.01;
	// end inline asm
	// begin inline asm
	fma.rn.f32    %f9620, %f9620, 0.9999, 0.01;
	// end inline asm
	// begin inline asm
	fma.rn.f64    %fd9618, %fd9618, 0.9999, 0.01;
	// end inline asm
	// begin inline asm
	fma.rn.f64    %fd9620, %fd9620, 0.9999, 0.01;
	// end inline asm
	// begin inline asm
	fma.rn.f32    %f9618, %f9618, 0.9999, 0.01;
	// end inline asm
	// begin inline asm
	fma.rn.f32    %f9620, %f9620, 0.9999, 0.01;
	// end inline asm
	// begin inline asm
	fma.rn.f64    %fd9618, %fd9618, 0.9999, 0.01;
	// end inline asm
	// begin inline asm
	fma.rn.f64    %fd9620, %fd9620, 0.9999, 0.01;
	// end inline asm
	// begin inline asm
	fma.rn.f32    %f9618, %f9618, 0.9999, 0.01;
	// end inline asm
	// begin inline asm
	fma.rn.f32    %f9620, %f9620, 0.9999, 0.01;
	// end inline asm
	// begin inline asm
	fma.rn.f64    %fd9618, %fd9618, 0.9999, 0.01;
	// end inline asm
	// begin inline asm
	fma.rn.f64    %fd9620, %fd9620, 0.9999, 0.01;
	// end inline asm
	// begin inline asm
	fma.rn.f32    %f9618, %f9618, 0.9999, 0.01;
	// end inline asm
	// begin inline asm
	fma.rn.f32    %f9620, %f9620, 0.9999, 0.01;
	// end inline asm
	// begin inline asm
	fma.rn.f64    %fd9618, %fd9618, 0.9999, 0.01;
	// end inline asm
	// begin inline asm
	fma.rn.f64    %fd9620, %fd9620, 0.9999, 0.01;
	// end inline asm
	// begin inline asm
	fma.rn.f32    %f9618, %f9618, 0.9999, 0.01;
	// end inline asm
	// begin inline asm
	fma.rn.f32    %f9620, %f9620, 0.9999, 0.01;
	// end inline asm
	// begin inline asm
	fma.rn.f64    %fd9618, %fd9618, 0.9999, 0.01;
	// end inline asm
	// begin inline asm
	fma.rn.f64    %fd9620, %fd9620, 0.9999, 0.01;
	// end inline asm
	// begin inline asm
	fma.rn.f32    %f9618, %f9618, 0.9999, 0.01;
	// end inline asm
	// begin inline asm
	fma.rn.f32    %f9620, %f9620, 0.9999, 0.01;
	// end inline asm
	// begin inline asm
	fma.rn.f64    %fd9618, %fd9618, 0.9999, 0.01;
	// end inline asm
	// begin inline asm
	fma.rn.f64    %fd9620, %fd9620, 0.9999, 0.01;
	// end inline asm
	// begin inline asm
	fma.rn.f32    %f9618, %f9618, 0.9999, 0.01;
	// end inline asm
	// begin inline asm
	fma.rn.f32    %f9620, %f9620, 0.9999, 0.01;
	// end inline asm
	// begin inline asm
	fma.rn.f64    %fd9618, %fd9618, 0.9999, 0.01;
	// end inline asm
	// begin inline asm
	fma.rn.f64    %fd9620, %fd9620, 0.9999, 0.01;
	// end inline asm
	// begin inline asm
	fma.rn.f32    %f9618, %f9618, 0.9999, 0.01;
	// end inline asm
	// begin inline asm
	fma.rn.f32    %f9620, %f9620, 0.9999, 0.01;
	// end inline asm
	// begin inline asm
	fma.rn.f64    %fd9618, %fd9618, 0.9999, 0.01;
	// end inline asm
	// begin inline asm
	fma.rn.f64    %fd9620, %fd9620, 0.9999, 0.01;
	// end inline asm
	// begin inline asm
	fma.rn.f32    %f9618, %f9618, 0.9999, 0.01;
	// end inline asm
	// begin inline asm
	fma.rn.f32    %f9620, %f9620, 0.9999, 0.01;
	// end inline asm
	// begin inline asm
	fma.rn.f64    %fd9618, %fd9618, 0.9999, 0.01;
	// end inline asm
	// begin inline asm
	fma.rn.f64    %fd9620, %fd9620, 0.9999, 0.01;
	// end inline asm
	// begin inline asm
	fma.rn.f32    %f9618, %f9618, 0.9999, 0.01;
	// end inline asm
	// begin inline asm
	fma.rn.f32    %f9620, %f9620, 0.9999, 0.01;
	// end inline asm
	// begin inline asm
	fma.rn.f64    %fd9618, %fd9618, 0.9999, 0.01;
	// end inline asm
	// begin inline asm
	fma.rn.f64    %fd9620, %fd9620, 0.9999, 0.01;
	// end inline asm
	// begin inline asm
	fma.rn.f32    %f9618, %f9618, 0.9999, 0.01;
	// end inline asm
	// begin inline asm
	fma.rn.f32    %f9620, %f9620, 0.9999, 0.01;
	// end inline asm
	// begin inline asm
	fma.rn.f64    %fd9618, %fd9618, 0.9999, 0.01;
	// end inline asm
	// begin inline asm
	fma.rn.f64    %fd9620, %fd9620, 0.9999, 0.01;
	// end inline asm
	// begin inline asm
	fma.rn.f32    %f9618, %f9618, 0.9999, 0.01;
	// end inline asm
	// begin inline asm
	fma.rn.f32    %f9620, %f9620, 0.9999, 0.01;
	// end inline asm
	// begin inline asm
	fma.rn.f64    %fd9618, %fd9618, 0.9999, 0.01;
	// end inline asm
	// begin inline asm
	fma.rn.f64    %fd9620, %fd9620, 0.9999, 0.01;
	// end inline asm
	// begin inline asm
	fma.rn.f32    %f9618, %f9618, 0.9999, 0.01;
	// end inline asm
	// begin inline asm
	fma.rn.f32    %f9620, %f9620, 0.9999, 0.01;
	// end inline asm
	// begin inline asm
	fma.rn.f64    %fd9618, %fd9618, 0.9999, 0.01;
	// end inline asm
	// begin inline asm
	fma.rn.f64    %fd9620, %fd9620, 0.9999, 0.01;
	// end inline asm
	// begin inline asm
	fma.rn.f32    %f9618, %f9618, 0.9999, 0.01;
	// end inline asm
	// begin inline asm
	fma.rn.f32    %f9620, %f9620, 0.9999, 0.01;
	// end inline asm
	// begin inline asm
	fma.rn.f64    %fd9618, %fd9618, 0.9999, 0.01;
	// end inline asm
	// begin inline asm
	fma.rn.f64    %fd9620, %fd9620, 0.9999, 0.01;
	// end inline asm
	// begin inline asm
	fma.rn.f32    %f9618, %f9618, 0.9999, 0.01;
	// end inline asm
	// begin inline asm
	fma.rn.f32    %f9620, %f9620, 0.9999, 0.01;
	// end inline asm
	// begin inline asm
	fma.rn.f64    %fd9618, %fd9618, 0.9999, 0.01;
	// end inline asm
	// begin inline asm
	fma.rn.f64    %fd9620, %fd9620, 0.9999, 0.01;
	// end inline asm
	// begin inline asm
	fma.rn.f32    %f9618, %f9618, 0.9999, 0.01;
	// end inline asm
	// begin inline asm
	fma.rn.f32    %f9620, %f9620, 0.9999, 0.01;
	// end inline asm
	// begin inline asm
	fma.rn.f64    %fd9618, %fd9618, 0.9999, 0.01;
	// end inline asm
	// begin inline asm
	fma.rn.f64    %fd9620, %fd9620, 0.9999, 0.01;
	// end inline asm
	// begin inline asm
	fma.rn.f32    %f9618, %f9618, 0.9999, 0.01;
	// end inline asm
	// begin inline asm
	fma.rn.f32    %f9620, %f9620, 0.9999, 0.01;
	// end inline asm
	// begin inline asm
	fma.rn.f64    %fd9618, %fd9618, 0.9999, 0.01;
	// end inline asm
	// begin inline asm
	fma.rn.f64    %fd9620, %fd9620, 0.9999, 0.01;
	// end inline asm
	// begin inline asm
	fma.rn.f32    %f9618, %f9618, 0.9999, 0.01;
	// end inline asm
	// begin inline asm
	fma.rn.f32    %f9620, %f9620, 0.9999, 0.01;
	// end inline asm
	// begin inline asm
	fma.rn.f64    %fd9618, %fd9618, 0.9999, 0.01;
	// end inline asm
	// begin inline asm
	fma.rn.f64    %fd9620, %fd9620, 0.9999, 0.01;
	// end inline asm
	// begin inline asm
	fma.rn.f32    %f9618, %f9618, 0.9999, 0.01;
	// end inline asm
	// begin inline asm
	fma.rn.f32    %f9620, %f9620, 0.9999, 0.01;
	// end inline asm
	// begin inline asm
	fma.rn.f64    %fd9618, %fd9618, 0.9999, 0.01;
	// end inline asm
	// begin inline asm
	fma.rn.f64    %fd9620, %fd9620, 0.9999, 0.01;
	// end inline asm
	// begin inline asm
	fma.rn.f32    %f9618, %f9618, 0.9999, 0.01;
	// end inline asm
	// begin inline asm
	fma.rn.f32    %f9620, %f9620, 0.9999, 0.01;
	// end inline asm
	// begin inline asm
	fma.rn.f64    %fd9618, %fd9618, 0.9999, 0.01;
	// end inline asm
	// begin inline asm
	fma.rn.f64    %fd9620, %fd9620, 0.9999, 0.01;
	// end inline asm
	// begin inline asm
	fma.rn.f32    %f9618, %f9618, 0.9999, 0.01;
	// end inline asm
	// begin inline asm
	fma.rn.f32    %f9620, %f9620, 0.9999, 0.01;
	// end inline asm
	// begin inline asm
	fma.rn.f64    %fd9618, %fd9618, 0.9999, 0.01;
	// end inline asm
	// begin inline asm
	fma.rn.f64    %fd9620, %fd9620, 0.9999, 0.01;
	// end inline asm
	// begin inline asm
	fma.rn.f32    %f9618, %f9618, 0.9999, 0.01;
	// end inline asm
	// begin inline asm
	fma.rn.f32    %f9620, %f9620, 0.9999, 0.01;
	// end inline asm
	// begin inline asm
	fma.rn.f64    %fd9618, %fd9618, 0.9999, 0.01;
	// end inline asm
	// begin inline asm
	fma.rn.f64    %fd9620, %fd9620, 0.9999, 0.01;
	// end inline asm
	// begin inline asm
	fma.rn.f32    %f9618, %f9618, 0.9999, 0.01;
	// end inline asm
	// begin inline asm
	fma.rn.f32    %f9620, %f9620, 0.9999, 0.01;
	// end inline asm
	// begin inline asm
	fma.rn.f64    %fd9618, %fd9618, 0.9999, 0.01;
	// end inline asm
	// begin inline asm
	fma.rn.f64    %fd9620, %fd9620, 0.9999, 0.01;
	// end inline asm
	// begin inline asm
	fma.rn.f32    %f9618, %f9618, 0.9999, 0.01;
	// end inline asm
	// begin inline asm
	fma.rn.f32    %f9620, %f9620, 0.9999, 0.01;
	// end inline asm
	// begin inline asm
	fma.rn.f64    %fd9618, %fd9618, 0.9999, 0.01;
	// end inline asm
	// begin inline asm
	fma.rn.f64    %fd9620, %fd9620, 0.9999, 0.01;
	// end inline asm
	// begin inline asm
	fma.rn.f32    %f9618, %f9618, 0.9999, 0.01;
	// end inline asm
	// begin inline asm
	fma.rn.f32    %f9620, %f9620, 0.9999, 0.01;
	// end inline asm
	// begin inline asm
	fma.rn.f64    %fd9618, %fd9618, 0.9999, 0.01;
	// end inline asm
	// begin inline asm
	fma.rn.f64    %fd9620, %fd9620, 0.9999, 0.01;
	// end inline asm
	// begin inline asm
	fma.rn.f32    %f9618, %f9618, 0.9999, 0.01;
	// end inline asm
	// begin inline asm
	fma.rn.f32    %f9620, %f9620, 0.9999, 0.01;
	// end inline asm
	// begin inline asm
	fma.rn.f64    %fd9618, %fd9618, 0.9999, 0.01;
	// end inline asm
	// begin inline asm
	fma.rn.f64    %fd9620, %fd9620, 0.9999, 0.01;
	// end inline asm
	// begin inline asm
	fma.rn.f32    %f9618, %f9618, 0.9999, 0.01;
	// end inline asm
	// begin inline asm
	fma.rn.f32    %f9620, %f9620, 0.9999, 0.01;
	// end inline asm
	// begin inline asm
	fma.rn.f64    %fd9618, %fd9618, 0.9999, 0.01;
	// end inline asm
	// begin inline asm
	fma.rn.f64    %fd9620, %fd9620, 0.9999, 0.01;
	// end inline asm
	// begin inline asm
	fma.rn.f32    %f9618, %f9618, 0.9999, 0.01;
	// end inline asm
	// begin inline asm
	fma.rn.f32    %f9620, %f9620, 0.9999, 0.01;
	// end inline asm
	// begin inline asm
	fma.rn.f64    %fd9618, %fd9618, 0.9999, 0.01;
	// end inline asm
	// begin inline asm
	fma.rn.f64    %fd9620, %fd9620, 0.9999, 0.01;
	// end inline asm
	// begin inline asm
	fma.rn.f32    %f9618, %f9618, 0.9999, 0.01;
	// end inline asm
	// begin inline asm
	fma.rn.f32    %f9620, %f9620, 0.9999, 0.01;
	// end inline asm
	// begin inline asm
	fma.rn.f64    %fd9618, %fd9618, 0.9999, 0.01;
	// end inline asm
	// begin inline asm
	fma.rn.f64    %fd9620, %fd9620, 0.9999, 0.01;
	// end inline asm
	// begin inline asm
	fma.rn.f32    %f9618, %f9618, 0.9999, 0.01;
	// end inline asm
	// begin inline asm
	fma.rn.f32    %f9620, %f9620, 0.9999, 0.01;
	// end inline asm
	// begin inline asm
	fma.rn.f64    %fd9618, %fd9618, 0.9999, 0.01;
	// end inline asm
	// begin inline asm
	fma.rn.f64    %fd9620, %fd9620, 0.9999, 0.01;
	// end inline asm
	// begin inline asm
	fma.rn.f32    %f9618, %f9618, 0.9999, 0.01;
	// end inline asm
	// begin inline asm
	fma.rn.f32    %f9620, %f9620, 0.9999, 0.01;
	// end inline asm
	// begin inline asm
	fma.rn.f64    %fd9618, %fd9618, 0.9999, 0.01;
	// end inline asm
	// begin inline asm
	fma.rn.f64    %fd9620, %fd9620, 0.9999, 0.01;
	// end inline asm
	// begin inline asm
	fma.rn.f32    %f9618, %f9618, 0.9999, 0.01;
	// end inline asm
	// begin inline asm
	fma.rn.f32    %f9620, %f9620, 0.9999, 0.01;
	// end inline asm
	// begin inline asm
	fma.rn.f64    %fd9618, %fd9618, 0.9999, 0.01;
	// end inline asm
	// begin inline asm
	fma.rn.f64    %fd9620, %fd9620, 0.9999, 0.01;
	// end inline asm
	// begin inline asm
	fma.rn.f32    %f9618, %f9618, 0.9999, 0.01;
	// end inline asm
	// begin inline asm
	fma.rn.f32    %f9620, %f9620, 0.9999, 0.01;
	// end inline asm
	// begin inline asm
	fma.rn.f64    %fd9618, %fd9618, 0.9999, 0.01;
	// end inline asm
	// begin inline asm
	fma.rn.f64    %fd9620, %fd9620, 0.9999, 0.01;
	// end inline asm
	// begin inline asm
	fma.rn.f32    %f9618, %f9618, 0.9999, 0.01;
	// end inline asm
	// begin inline asm
	fma.rn.f32    %f9620, %f9620, 0.9999, 0.01;
	// end inline asm
	// begin inline asm
	fma.rn.f64    %fd9618, %fd9618, 0.9999, 0.01;
	// end inline asm
	// begin inline asm
	fma.rn.f64    %fd9620, %fd9620, 0.9999, 0.01;
	// end inline asm
	// begin inline asm
	fma.rn.f32    %f9618, %f9618, 0.9999, 0.01;
	// end inline asm
	// begin inline asm
	fma.rn.f32    %f9620, %f9620, 0.9999, 0.01;
	// end inline asm
	// begin inline asm
	fma.rn.f64    %fd9618, %fd9618, 0.9999, 0.01;
	// end inline asm
	// begin inline asm
	fma.rn.f64    %fd9620, %fd9620, 0.9999, 0.01;
	// end inline asm
	// begin inline asm
	fma.rn.f32    %f9618, %f9618, 0.9999, 0.01;
	// end inline asm
	// begin inline asm
	fma.rn.f32    %f9620, %f9620, 0.9999, 0.01;
	// end inline asm
	// begin inline asm
	fma.rn.f64    %fd9618, %fd9618, 0.9999, 0.01;
	// end inline asm
	// begin inline asm
	fma.rn.f64    %fd9620, %fd9620, 0.9999, 0.01;
	// end inline asm
	// begin inline asm
	fma.rn.f32    %f9618, %f9618, 0.9999, 0.01;
	// end inline asm
	// begin inline asm
	fma.rn.f32    %f9620, %f9620, 0.9999, 0.01;
	// end inline asm
	// begin inline asm
	fma.rn.f64    %fd9618, %fd9618, 0.9999, 0.01;
	// end inline asm
	// begin inline asm
	fma.rn.f64    %fd9620, %fd9620, 0.9999, 0.01;
	// end inline asm
	// begin inline asm
	fma.rn.f32    %f9618, %f9618, 0.9999, 0.01;
	// end inline asm
	// begin inline asm
	fma.rn.f32    %f9620, %f9620, 0.9999, 0.01;
	// end inline asm
	// begin inline asm
	fma.rn.f64    %fd9618, %fd9618, 0.9999, 0.01;
	// end inline asm
	// begin inline asm
	fma.rn.f64    %fd9620, %fd9620, 0.9999, 0.01;
	// end inline asm
	// begin inline asm
	fma.rn.f32    %f9618, %f9618, 0.9999, 0.01;
	// end inline asm
	// begin inline asm
	fma.rn.f32    %f9620, %f9620, 0.9999, 0.01;
	// end inline asm
	// begin inline asm
	fma.rn.f64    %fd9618, %fd9618, 0.9999, 0.01;
	// end inline asm
	// begin inline asm
	fma.rn.f64    %fd9620, %fd9620, 0.9999, 0.01;
	// end inline asm
	// begin inline asm
	fma.rn.f32    %f9618, %f9618, 0.9999, 0.01;
	// end inline asm
	// begin inline asm
	fma.rn.f32    %f9620, %f9620, 0.9999, 0.01;
	// end inline asm
	// begin inline asm
	fma.rn.f64    %fd9618, %fd9618, 0.9999, 0.01;
	// end inline asm
	// begin inline asm
	fma.rn.f64    %fd9620, %fd9620, 0.9999, 0.01;
	// end inline asm
	// begin inline asm
	fma.rn.f32    %f9618, %f9618, 0.9999, 0.01;
	// end inline asm
	// begin inline asm
	fma.rn.f32    %f9620, %f9620, 0.9999, 0.01;
	// end inline asm
	// begin inline asm
	fma.rn.f64    %fd9618, %fd9618, 0.9999, 0.01;
	// end inline asm
	// begin inline asm
	fma.rn.f64    %fd9620, %fd9620, 0.9999, 0.01;
	// end inline asm
	// begin inline asm
	fma.rn.f32    %f9618, %f9618, 0.9999, 0.01;
	// end inline asm
	// begin inline asm
	fma.rn.f32    %f9620, %f9620, 0.9999, 0.01;
	// end inline asm
	// begin inline asm
	fma.rn.f64    %fd9618, %fd9618, 0.9999, 0.01;
	// end inline asm
	// begin inline asm
	fma.rn.f64    %fd9620, %fd9620, 0.9999, 0.01;
	// end inline asm
	// begin inline asm
	fma.rn.f32    %f9618, %f9618, 0.9999, 0.01;
	// end inline asm
	// begin inline asm
	fma.rn.f32    %f9620, %f9620, 0.9999, 0.01;
	// end inline asm
	// begin inline asm
	fma.rn.f64    %fd9618, %fd9618, 0.9999, 0.01;
	// end inline asm
	// begin inline asm
	fma.rn.f64    %fd9620, %fd9620, 0.9999, 0.01;
	// end inline asm
	// begin inline asm
	fma.rn.f32    %f9618, %f9618, 0.9999, 0.01;
	// end inline asm
	// begin inline asm
	fma.rn.f32    %f9620, %f9620, 0.9999, 0.01;
	// end inline asm
	// begin inline asm
	fma.rn.f64    %fd9618, %fd9618, 0.9999, 0.01;
	// end inline asm
	// begin inline asm
	fma.rn.f64    %fd9620, %fd9620, 0.9999, 0.01;
	// end inline asm
	// begin inline asm
	fma.rn.f32    %f9618, %f9618, 0.9999, 0.01;
	// end inline asm
	// begin inline asm
	fma.rn.f32    %f9620, %f9620, 0.9999, 0.01;
	// end inline asm
	// begin inline asm
	fma.rn.f64    %fd9618, %fd9618, 0.9999, 0.01;
	// end inline asm
	// begin inline asm
	fma.rn.f64    %fd9620, %fd9620, 0.9999, 0.01;
	// end inline asm
	// begin inline asm
	fma.rn.f32    %f9618, %f9618, 0.9999, 0.01;
	// end inline asm
	// begin inline asm
	fma.rn.f32    %f9620, %f9620, 0.9999, 0.01;
	// end inline asm
	// begin inline asm
	fma.rn.f64    %fd9618, %fd9618, 0.9999, 0.01;
	// end inline asm
	// begin inline asm
	fma.rn.f64    %fd9620, %fd9620, 0.9999, 0.01;
	// end inline asm
	// begin inline asm
	fma.rn.f32    %f9618, %f9618, 0.9999, 0.01;
	// end inline asm
	// begin inline asm
	fma.rn.f32    %f9620, %f9620, 0.9999, 0.01;
	// end inline asm
	// begin inline asm
	fma.rn.f64    %fd9618, %fd9618, 0.9999, 0.01;
	// end inline asm
	// begin inline asm
	fma.rn.f64    %fd9620, %fd9620, 0.9999, 0.01;
	// end inline asm
	// begin inline asm
	fma.rn.f32    %f9618, %f9618, 0.9999, 0.01;
	// end inline asm
	// begin inline asm
	fma.rn.f32    %f9620, %f9620, 0.9999, 0.01;
	// end inline asm
	// begin inline asm
	fma.rn.f64    %fd9618, %fd9618, 0.9999, 0.01;
	// end inline asm
	// begin inline asm
	fma.rn.f64    %fd9620, %fd9620, 0.9999, 0.01;
	// end inline asm
	// begin inline asm
	fma.rn.f32    %f9618, %f9618, 0.9999, 0.01;
	// end inline asm
	// begin inline asm
	fma.rn.f32    %f9620, %f9620, 0.9999, 0.01;
	// end inline asm
	// begin inline asm
	fma.rn.f64    %fd9618, %fd9618, 0.9999, 0.01;
	// end inline asm
	// begin inline asm
	fma.rn.f64    %fd9620, %fd9620, 0.9999, 0.01;
	// end inline asm
	// begin inline asm
	fma.rn.f32    %f9618, %f9618, 0.9999, 0.01;
	// end inline asm
	// begin inline asm
	fma.rn.f32    %f9620, %f9620, 0.9999, 0.01;
	// end inline asm
	// begin inline asm
	fma.rn.f64    %fd9618, %fd9618, 0.9999, 0.01;
	// end inline asm
	// begin inline asm
	fma.rn.f64    %fd9620, %fd9620, 0.9999, 0.01;
	// end inline asm
	// begin inline asm
	fma.rn.f32    %f9618, %f9618, 0.9999, 0.01;
	// end inline asm
	// begin inline asm
	fma.rn.f32    %f9620, %f9620, 0.9999, 0.01;
	// end inline asm
	// begin inline asm
	fma.rn.f64    %fd9618, %fd9618, 0.9999, 0.01;
	// end inline asm
	// begin inline asm
	fma.rn.f64    %fd9620, %fd9620, 0.9999, 0.01;
	// end inline asm
	// begin inline asm
	fma.rn.f32    %f9618, %f9618, 0.9999, 0.01;
	// end inline asm
	// begin inline asm
	fma.rn.f32    %f9620, %f9620, 0.9999, 0.01;
	// end inline asm
	// begin inline asm
	fma.rn.f64    %fd9618, %fd9618, 0.9999, 0.01;
	// end inline asm
	// begin inline asm
	fma.rn.f64    %fd9620, %fd9620, 0.9999, 0.01;
	// end inline asm
	// begin inline asm
	fma.rn.f32    %f9618, %f9618, 0.9999, 0.01;
	// end inline asm
	// begin inline asm
	fma.rn.f32    %f9620, %f9620, 0.9999, 0.01;
	// end inline asm
	// begin inline asm
	fma.rn.f64    %fd9618, %fd9618, 0.9999, 0.01;
	// end inline asm
	// begin inline asm
	fma.rn.f64    %fd9620, %fd9620, 0.9999, 0.01;
	// end inline asm
	// begin inline asm
	fma.rn.f32    %f9618, %f9618, 0.9999, 0.01;
	// end inline asm
	// begin inline asm
	fma.rn.f32    %f9620, %f9620, 0.9999, 0.01;
	// end inline asm
	// begin inline asm
	fma.rn.f64    %fd9618, %fd9618, 0.9999, 0.01;
	// end inline asm
	// begin inline asm
	fma.rn.f64    %fd9620, %fd9620, 0.9999, 0.01;
	// end inline asm
	// begin inline asm
	fma.rn.f32    %f9618, %f9618, 0.9999, 0.01;
	// end inline asm
	// begin inline asm
	fma.rn.f32    %f9620, %f9620, 0.9999, 0.01;
	// end inline asm
	// begin inline asm
	fma.rn.f64    %fd9618, %fd9618, 0.9999, 0.01;
	// end inline asm
	// begin inline asm
	fma.rn.f64    %fd9620, %fd9620, 0.9999, 0.01;
	// end inline asm
	// begin inline asm
	fma.rn.f32    %f9618, %f9618, 0.9999, 0.01;
	// end inline asm
	// begin inline asm
	fma.rn.f32    %f9620, %f9620, 0.9999, 0.01;
	// end inline asm
	// begin inline asm
	fma.rn.f64    %fd9618, %fd9618, 0.9999, 0.01;
	// end inline asm
	// begin inline asm
	fma.rn.f64    %fd9620, %fd9620, 0.9999, 0.01;
	// end inline asm
	// begin inline asm
	fma.rn.f32    %f9618, %f9618, 0.9999, 0.01;
	// end inline asm
	// begin inline asm
	fma.rn.f32    %f9620, %f9620, 0.9999, 0.01;
	// end inline asm
	// begin inline asm
	fma.rn.f64    %fd9618, %fd9618, 0.9999, 0.01;
	// end inline asm
	// begin inline asm
	fma.rn.f64    %fd9620, %fd9620, 0.9999, 0.01;
	// end inline asm
	// begin inline asm
	fma.rn.f32    %f9618, %f9618, 0.9999, 0.01;
	// end inline asm
	// begin inline asm
	fma.rn.f32    %f9620, %f9620, 0.9999, 0.01;
	// end inline asm
	// begin inline asm
	fma.rn.f64    %fd9618, %fd9618, 0.9999, 0.01;
	// end inline asm
	// begin inline asm
	fma.rn.f64    %fd9620, %fd9620, 0.9999, 0.01;
	// end inline asm
	// begin inline asm
	fma.rn.f32    %f9618, %f9618, 0.9999, 0.01;
	// end inline asm
	// begin inline asm
	fma.rn.f32    %f9620, %f9620, 0.9999, 0.01;
	// end inline asm
	// begin inline asm
	fma.rn.f64    %fd9618, %fd9618, 0.9999, 0.01;
	// end inline asm
	// begin inline asm
	fma.rn.f64    %fd9620, %fd9620, 0.9999, 0.01;
	// end inline asm
	// begin inline asm
	fma.rn.f32    %f9618, %f9618, 0.9999, 0.01;
	// end inline asm
	// begin inline asm
	fma.rn.f32    %f9620, %f9620, 0.9999, 0.01;
	// end inline asm
	// begin inline asm
	fma.rn.f64    %fd9618, %fd9618, 0.9999, 0.01;
	// end inline asm
	// begin inline asm
	fma.rn.f64    %fd9620, %fd9620, 0.9999, 0.01;
	// end inline asm
	// begin inline asm
	fma.rn.f32    %f9618, %f9618, 0.9999, 0.01;
	// end inline asm
	// begin inline asm
	fma.rn.f32    %f9620, %f9620, 0.9999, 0.01;
	// end inline asm
	// begin inline asm
	fma.rn.f64    %fd9618, %fd9618, 0.9999, 0.01;
	// end inline asm
	// begin inline asm
	fma.rn.f64    %fd9620, %fd9620, 0.9999, 0.01;
	// end inline asm
	// begin inline asm
	fma.rn.f32    %f9618, %f9618, 0.9999, 0.01;
	// end inline asm
	// begin inline asm
	fma.rn.f32    %f9620, %f9620, 0.9999, 0.01;
	// end inline asm
	// begin inline asm
	fma.rn.f64    %fd9618, %fd9618, 0.9999, 0.01;
	// end inline asm
	// begin inline asm
	fma.rn.f64    %fd9620, %fd9620, 0.9999, 0.01;
	// end inline asm
	// begin inline asm
	fma.rn.f32    %f9618, %f9618, 0.9999, 0.01;
	// end inline asm
	// begin inline asm
	fma.rn.f32    %f9620, %f9620, 0.9999, 0.01;
	// end inline asm
	// begin inline asm
	fma.rn.f64    %fd9618, %fd9618, 0.9999, 0.01;
	// end inline asm
	// begin inline asm
	fma.rn.f64    %fd9620, %fd9620, 0.9999, 0.01;
	// end inline asm
	// begin inline asm
	fma.rn.f32    %f9618, %f9618, 0.9999, 0.01;
	// end inline asm
	// begin inline asm
	fma.rn.f32    %f9620, %f9620, 0.9999, 0.01;
	// end inline asm
	// begin inline asm
	fma.rn.f64    %fd9618, %fd9618, 0.9999, 0.01;
	// end inline asm
	// begin inline asm
	fma.rn.f64    %fd9620, %fd9620, 0.9999, 0.01;
	// end inline asm
	// begin inline asm
	fma.rn.f32    %f9618, %f9618, 0.9999, 0.01;
	// end inline asm
	// begin inline asm
	fma.rn.f32    %f9620, %f9620, 0.9999, 0.01;
	// end inline asm
	// begin inline asm
	fma.rn.f64    %fd9618, %fd9618, 0.9999, 0.01;
	// end inline asm
	// begin inline asm
	fma.rn.f64    %fd9620, %fd9620, 0.9999, 0.01;
	// end inline asm
	// begin inline asm
	fma.rn.f32    %f9618, %f9618, 0.9999, 0.01;
	// end inline asm
	// begin inline asm
	fma.rn.f32    %f9620, %f9620, 0.9999, 0.01;
	// end inline asm
	// begin inline asm
	fma.rn.f64    %fd9618, %fd9618, 0.9999, 0.01;
	// end inline asm
	// begin inline asm
	fma.rn.f64    %fd9620, %fd9620, 0.9999, 0.01;
	// end inline asm
	// begin inline asm
	fma.rn.f32    %f9618, %f9618, 0.9999, 0.01;
	// end inline asm
	// begin inline asm
	fma.rn.f32    %f9620, %f9620, 0.9999, 0.01;
	// end inline asm
	// begin inline asm
	fma.rn.f64    %fd9618, %fd9618, 0.9999, 0.01;
	// end inline asm
	// begin inline asm
	fma.rn.f64    %fd9620, %fd9620, 0.9999, 0.01;
	// end inline asm
	// begin inline asm
	fma.rn.f32    %f9618, %f9618, 0.9999, 0.01;
	// end inline asm
	// begin inline asm
	fma.rn.f32    %f9620, %f9620, 0.9999, 0.01;
	// end inline asm
	// begin inline asm
	fma.rn.f64    %fd9618, %fd9618, 0.9999, 0.01;
	// end inline asm
	// begin inline asm
	fma.rn.f64    %fd9620, %fd9620, 0.9999, 0.01;
	// end inline asm
	// begin inline asm
	fma.rn.f32    %f9618, %f9618, 0.9999, 0.01;
	// end inline asm
	// begin inline asm
	fma.rn.f32    %f9620, %f9620, 0.9999, 0.01;
	// end inline asm
	// begin inline asm
	fma.rn.f64    %fd9618, %fd9618, 0.9999, 0.01;
	// end inline asm
	// begin inline asm
	fma.rn.f64    %fd9620, %fd9620, 0.9999, 0.01;
	// end inline asm
	// begin inline asm
	fma.rn.f32    %f9618, %f9618, 0.9999, 0.01;
	// end inline asm
	// begin inline asm
	fma.rn.f32    %f9620, %f9620, 0.9999, 0.01;
	// end inline asm
	// begin inline asm
	fma.rn.f64    %fd9618, %fd9618, 0.9999, 0.01;
	// end inline asm
	// begin inline asm
	fma.rn.f64    %fd9620, %fd9620, 0.9999, 0.01;
	// end inline asm
	// begin inline asm
	fma.rn.f32    %f9618, %f9618, 0.9999, 0.01;
	// end inline asm
	// begin inline asm
	fma.rn.f32    %f9620, %f9620, 0.9999, 0.01;
	// end inline asm
	// begin inline asm
	fma.rn.f64    %fd9618, %fd9618, 0.9999, 0.01;
	// end inline asm
	// begin inline asm
	fma.rn.f64    %fd9620, %fd9620, 0.9999, 0.01;
	// end inline asm
	// begin inline asm
	fma.rn.f32    %f9618, %f9618, 0.9999, 0.01;
	// end inline asm
	// begin inline asm
	fma.rn.f32    %f9620, %f9620, 0.9999, 0.01;
	// end inline asm
	// begin inline asm
	fma.rn.f64    %fd9618, %fd9618, 0.9999, 0.01;
	// end inline asm
	// begin inline asm
	fma.rn.f64    %fd9620, %fd9620, 0.9999, 0.01;
	// end inline asm
	// begin inline asm
	fma.rn.f32    %f9618, %f9618, 0.9999, 0.01;
	// end inline asm
	// begin inline asm
	fma.rn.f32    %f9620, %f9620, 0.9999, 0.01;
	// end inline asm
	// begin inline asm
	fma.rn.f64    %fd9618, %fd9618, 0.9999, 0.01;
	// end inline asm
	// begin inline asm
	fma.rn.f64    %fd9620, %fd9620, 0.9999, 0.01;
	// end inline asm
	// begin inline asm
	fma.rn.f32    %f9618, %f9618, 0.9999, 0.01;
	// end inline asm
	// begin inline asm
	fma.rn.f32    %f9620, %f9620, 0.9999, 0.01;
	// end inline asm
	// begin inline asm
	fma.rn.f64    %fd9618, %fd9618, 0.9999, 0.01;
	// end inline asm
	// begin inline asm
	fma.rn.f64    %fd9620, %fd9620, 0.9999, 0.01;
	// end inline asm
	// begin inline asm
	fma.rn.f32    %f9618, %f9618, 0.9999, 0.01;
	// end inline asm
	// begin inline asm
	fma.rn.f32    %f9620, %f9620, 0.9999, 0.01;
	// end inline asm
	// begin inline asm
	fma.rn.f64    %fd9618, %fd9618, 0.9999, 0.01;
	// end inline asm
	// begin inline asm
	fma.rn.f64    %fd9620, %fd9620, 0.9999, 0.01;
	// end inline asm
	// begin inline asm
	fma.rn.f32    %f9618, %f9618, 0.9999, 0.01;
	// end inline asm
	// begin inline asm
	fma.rn.f32    %f9620, %f9620, 0.9999, 0.01;
	// end inline asm
	// begin inline asm
	fma.rn.f64    %fd9618, %fd9618, 0.9999, 0.01;
	// end inline asm
	// begin inline asm
	fma.rn.f64    %fd9620, %fd9620, 0.9999, 0.01;
	// end inline asm
	// begin inline asm
	fma.rn.f32    %f9618, %f9618, 0.9999, 0.01;
	// end inline asm
	// begin inline asm
	fma.rn.f32    %f9620, %f9620, 0.9999, 0.01;
	// end inline asm
	// begin inline asm
	fma.rn.f64    %fd9618, %fd9618, 0.9999, 0.01;
	// end inline asm
	// begin inline asm
	fma.rn.f64    %fd9620, %fd9620, 0.9999, 0.01;
	// end inline asm
	// begin inline asm
	fma.rn.f32    %f9618, %f9618, 0.9999, 0.01;
	// end inline asm
	// begin inline asm
	fma.rn.f32    %f9620, %f9620, 0.9999, 0.01;
	// end inline asm
	// begin inline asm
	fma.rn.f64    %fd9618, %fd9618, 0.9999, 0.01;
	// end inline asm
	// begin inline asm
	fma.rn.f64    %fd9620, %fd9620, 0.9999, 0.01;
	// end inline asm
	// begin inline asm
	fma.rn.f32    %f9618, %f9618, 0.9999, 0.01;
	// end inline asm
	// begin inline asm
	fma.rn.f32    %f9620, %f9620, 0.9999, 0.01;
	// end inline asm
	// begin inline asm
	fma.rn.f64    %fd9618, %fd9618, 0.9999, 0.01;
	// end inline asm
	// begin inline asm
	fma.rn.f64    %fd9620, %fd9620, 0.9999, 0.01;
	// end inline asm
	// begin inline asm
	fma.rn.f32    %f9618, %f9618, 0.9999, 0.01;
	// end inline asm
	// begin inline asm
	fma.rn.f32    %f9620, %f9620, 0.9999, 0.01;
	// end inline asm
	// begin inline asm
	fma.rn.f64    %fd9618, %fd9618, 0.9999, 0.01;
	// end inline asm
	// begin inline asm
	fma.rn.f64    %fd9620, %fd9620, 0.9999, 0.01;
	// end inline asm
	// begin inline asm
	fma.rn.f32    %f9618, %f9618, 0.9999, 0.01;
	// end inline asm
	// begin inline asm
	fma.rn.f32    %f9620, %f9620, 0.9999, 0.01;
	// end inline asm
	// begin inline asm
	fma.rn.f64    %fd9618, %fd9618, 0.9999, 0.01;
	// end inline asm
	// begin inline asm
	fma.rn.f64    %fd9620, %fd9620, 0.9999, 0.01;
	// end inline asm
	// begin inline asm
	fma.rn.f32    %f9618, %f9618, 0.9999, 0.01;
	// end inline asm
	// begin inline asm
	fma.rn.f32    %f9620, %f9620, 0.9999, 0.01;
	// end inline asm
	// begin inline asm
	fma.rn.f64    %fd9618, %fd9618, 0.9999, 0.01;
	// end inline asm
	// begin inline asm
	fma.rn.f64    %fd9620, %fd9620, 0.9999, 0.01;
	// end inline asm
	// begin inline asm
	fma.rn.f32    %f9618, %f9618, 0.9999, 0.01;
	// end inline asm
	// begin inline asm
	fma.rn.f32    %f9620, %f9620, 0.9999, 0.01;
	// end inline asm
	// begin inline asm
	fma.rn.f64    %fd9618, %fd9618, 0.9999, 0.01;
	// end inline asm
	// begin inline asm
	fma.rn.f64    %fd9620, %fd9620, 0.9999, 0.01;
	// end inline asm
	// begin inline asm
	fma.rn.f32    %f9618, %f9618, 0.9999, 0.01;
	// end inline asm
	// begin inline asm
	fma.rn.f32    %f9620, %f9620, 0.9999, 0.01;
	// end inline asm
	// begin inline asm
	fma.rn.f64    %fd9618, %fd9618, 0.9999, 0.01;
	// end inline asm
	// begin inline asm
	fma.rn.f64    %fd9620, %fd9620, 0.9999, 0.01;
	// end inline asm
	// begin inline asm
	fma.rn.f32    %f9618, %f9618, 0.9999, 0.01;
	// end inline asm
	// begin inline asm
	fma.rn.f32    %f9620, %f9620, 0.9999, 0.01;
	// end inline asm
	// begin inline asm
	fma.rn.f64    %fd9618, %fd9618, 0.9999, 0.01;
	// end inline asm
	// begin inline asm
	fma.rn.f64    %fd9620, %fd9620, 0.9999, 0.01;
	// end inline asm
	// begin inline asm
	fma.rn.f32    %f9618, %f9618, 0.9999, 0.01;
	// end inline asm
	// begin inline asm
	fma.rn.f32    %f9620, %f9620, 0.9999, 0.01;
	// end inline asm
	// begin inline asm
	fma.rn.f64    %fd9618, %fd9618, 0.9999, 0.01;
	// end inline asm
	// begin inline asm
	fma.rn.f64    %fd9620, %fd9620, 0.9999, 0.01;
	// end inline asm
	// begin inline asm
	fma.rn.f32    %f9618, %f9618, 0.9999, 0.01;
	// end inline asm
	// begin inline asm
	fma.rn.f32    %f9620, %f9620, 0.9999, 0.01;
	// end inline asm
	// begin inline asm
	fma.rn.f64    %fd9618, %fd9618, 0.9999, 0.01;
	// end inline asm
	// begin inline asm
	fma.rn.f64    %fd9620, %fd9620, 0.9999, 0.01;
	// end inline asm
	// begin inline asm
	fma.rn.f32    %f9618, %f9618, 0.9999, 0.01;
	// end inline asm
	// begin inline asm
	fma.rn.f32    %f9620, %f9620, 0.9999, 0.01;
	// end inline asm
	// begin inline asm
	fma.rn.f64    %fd9618, %fd9618, 0.9999, 0.01;
	// end inline asm
	// begin inline asm
	fma.rn.f64    %fd9620, %fd9620, 0.9999, 0.01;
	// end inline asm
	// begin inline asm
	fma.rn.f32    %f9618, %f9618, 0.9999, 0.01;
	// end inline asm
	// begin inline asm
	fma.rn.f32    %f9620, %f9620, 0.9999, 0.01;
	// end inline asm
	// begin inline asm
	fma.rn.f64    %fd9618, %fd9618, 0.9999, 0.01;
	// end inline asm
	// begin inline asm
	fma.rn.f64    %fd9620, %fd9620, 0.9999, 0.01;
	// end inline asm
	// begin inline asm
	fma.rn.f32    %f9618, %f9618, 0.9999, 0.01;
	// end inline asm
	// begin inline asm
	fma.rn.f32    %f9620, %f9620, 0.9999, 0.01;
	// end inline asm
	// begin inline asm
	fma.rn.f64    %fd9618, %fd9618, 0.9999, 0.01;
	// end inline asm
	// begin inline asm
	fma.rn.f64    %fd9620, %fd9620, 0.9999, 0.01;
	// end inline asm
	// begin inline asm
	fma.rn.f32    %f9618, %f9618, 0.9999, 0.01;
	// end inline asm
	// begin inline asm
	fma.rn.f32    %f9620, %f9620, 0.9999, 0.01;
	// end inline asm
	// begin inline asm
	fma.rn.f64    %fd9618, %fd9618, 0.9999, 0.01;
	// end inline asm
	// begin inline asm
	fma.rn.f64    %fd9620, %fd9620, 0.9999, 0.01;
	// end inline asm
	// begin inline asm
	fma.rn.f32    %f9618, %f9618, 0.9999, 0.01;
	// end inline asm
	// begin inline asm
	fma.rn.f32    %f9620, %f9620, 0.9999, 0.01;
	// end inline asm
	// begin inline asm
	fma.rn.f64    %fd9618, %fd9618, 0.9999, 0.01;
	// end inline asm
	// begin inline asm
	fma.rn.f64    %fd9620, %fd9620, 0.9999, 0.01;
	// end inline asm
	// begin inline asm
	fma.rn.f32    %f9618, %f9618, 0.9999, 0.01;
	// end inline asm
	// begin inline asm
	fma.rn.f32    %f9620, %f9620, 0.9999, 0.01;
	// end inline asm
	// begin inline asm
	fma.rn.f64    %fd9618, %fd9618, 0.9999, 0.01;
	// end inline asm
	// begin inline asm
	fma.rn.f64    %fd9620, %fd9620, 0.9999, 0.01;
	// end inline asm
	// begin inline asm
	fma.rn.f32    %f9618, %f9618, 0.9999, 0.01;
	// end inline asm
	// begin inline asm
	fma.rn.f32    %f9620, %f9620, 0.9999, 0.01;
	// end inline asm
	// begin inline asm
	fma.rn.f64    %fd9618, %fd9618, 0.9999, 0.01;
	// end inline asm
	// begin inline asm
	fma.rn.f64    %fd9620, %fd9620, 0.9999, 0.01;
	// end inline asm
	// begin inline asm
	fma.rn.f32    %f9618, %f9618, 0.9999, 0.01;
	// end inline asm
	// begin inline asm
	fma.rn.f32    %f9620, %f9620, 0.9999, 0.01;
	// end inline asm
	// begin inline asm
	fma.rn.f64    %fd9618, %fd9618, 0.9999, 0.01;
	// end inline asm
	// begin inline asm
	fma.rn.f64    %fd9620, %fd9620, 0.9999, 0.01;
	// end inline asm
	// begin inline asm
	fma.rn.f32    %f9618, %f9618, 0.9999, 0.01;
	// end inline asm
	// begin inline asm
	fma.rn.f32    %f9620, %f9620, 0.9999, 0.01;
	// end inline asm
	// begin inline asm
	fma.rn.f64    %fd9618, %fd9618, 0.9999, 0.01;
	// end inline asm
	// begin inline asm
	fma.rn.f64    %fd9620, %fd9620, 0.9999, 0.01;
	// end inline asm
	// begin inline asm
	fma.rn.f32    %f9618, %f9618, 0.9999, 0.01;
	// end inline asm
	// begin inline asm
	fma.rn.f32    %f9620, %f9620, 0.9999, 0.01;
	// end inline asm
	// begin inline asm
	fma.rn.f64    %fd9618, %fd9618, 0.9999, 0.01;
	// end inline asm
	// begin inline asm
	fma.rn.f64    %fd9620, %fd9620, 0.9999, 0.01;
	// end inline asm
	// begin inline asm
	fma.rn.f32    %f9618, %f9618, 0.9999, 0.01;
	// end inline asm
	// begin inline asm
	fma.rn.f32    %f9620, %f9620, 0.9999, 0.01;
	// end inline asm
	// begin inline asm
	fma.rn.f64    %fd9618, %fd9618, 0.9999, 0.01;
	// end inline asm
	// begin inline asm
	fma.rn.f64    %fd9620, %fd9620, 0.9999, 0.01;
	// end inline asm
	// begin inline asm
	fma.rn.f32    %f9618, %f9618, 0.9999, 0.01;
	// end inline asm
	// begin inline asm
	fma.rn.f32    %f9620, %f9620, 0.9999, 0.01;
	// end inline asm
	// begin inline asm
	fma.rn.f64    %fd9618, %fd9618, 0.9999, 0.01;
	// end inline asm
	// begin inline asm
	fma.rn.f64    %fd9620, %fd9620, 0.9999, 0.01;
	// end inline asm
	// begin inline asm
	fma.rn.f32    %f9618, %f9618, 0.9999, 0.01;
	// end inline asm
	// begin inline asm
	fma.rn.f32    %f9620, %f9620, 0.9999, 0.01;
	// end inline asm
	// begin inline asm
	fma.rn.f64    %fd9618, %fd9618, 0.9999, 0.01;
	// end inline asm
	// begin inline asm
	fma.rn.f64    %fd9620, %fd9620, 0.9999, 0.01;
	// end inline asm
	// begin inline asm
	fma.rn.f32    %f9618, %f9618, 0.9999, 0.01;
	// end inline asm
	// begin inline asm
	fma.rn.f32    %f9620, %f9620, 0.9999, 0.01;
	// end inline asm
	// begin inline asm
	fma.rn.f64    %fd9618, %fd9618, 0.9999, 0.01;
	// end inline asm
	// begin inline asm
	fma.rn.f64    %fd9620, %fd9620, 0.9999, 0.01;
	// end inline asm
	// begin inline asm
	fma.rn.f32    %f9618, %f9618, 0.9999, 0.01;
	// end inline asm
	// begin inline asm
	fma.rn.f32    %f9620, %f9620, 0.9999, 0.01;
	// end inline asm
	// begin inline asm
	fma.rn.f64    %fd9618, %fd9618, 0.9999, 0.01;
	// end inline asm
	// begin inline asm
	fma.rn.f64    %fd9620, %fd9620, 0.9999, 0.01;
	// end inline asm
	// begin inline asm
	fma.rn.f32    %f9618, %f9618, 0.9999, 0.01;
	// end inline asm
	// begin inline asm
	fma.rn.f32    %f9620, %f9620, 0.9999, 0.01;
	// end inline asm
	// begin inline asm
	fma.rn.f64    %fd9618, %fd9618, 0.9999, 0.01;
	// end inline asm
	// begin inline asm
	fma.rn.f64    %fd9620, %fd9620, 0.9999, 0.01;
	// end inline asm
	// begin inline asm
	fma.rn.f32    %f9618, %f9618, 0.9999, 0.01;
	// end inline asm
	// begin inline asm
	fma.rn.f32    %f9620, %f9620, 0.9999, 0.01;
	// end inline asm
	// begin inline asm
	fma.rn.f64    %fd9618, %fd9618, 0.9999, 0.01;
	// end inline asm
	// begin inline asm
	fma.rn.f64    %fd9620, %fd9620, 0.9999, 0.01;
	// end inline asm
	// begin inline asm
	fma.rn.f32    %f9618, %f9618, 0.9999, 0.01;
	// end inline asm
	// begin inline asm
	fma.rn.f32    %f9620, %f9620, 0.9999, 0.01;
	// end inline asm
	// begin inline asm
	fma.rn.f64    %fd9618, %fd9618, 0.9999, 0.01;
	// end inline asm
	// begin inline asm
	fma.rn.f64    %fd9620, %fd9620, 0.9999, 0.01;
	// end inline asm
	// begin inline asm
	fma.rn.f32    %f9618, %f9618, 0.9999, 0.01;
	// end inline asm
	// begin inline asm
	fma.rn.f32    %f9620, %f9620, 0.9999, 0.01;
	// end inline asm
	// begin inline asm
	fma.rn.f64    %fd9618, %fd9618, 0.9999, 0.01;
	// end inline asm
	// begin inline asm
	fma.rn.f64    %fd9620, %fd9620, 0.9999, 0.01;
	// end inline asm
	// begin inline asm
	fma.rn.f32    %f9618, %f9618, 0.9999, 0.01;
	// end inline asm
	// begin inline asm
	fma.rn.f32    %f9620, %f9620, 0.9999, 0.01;
	// end inline asm
	// begin inline asm
	fma.rn.f64    %fd9618, %fd9618, 0.9999, 0.01;
	// end inline asm
	// begin inline asm
	fma.rn.f64    %fd9620, %fd9620, 0.9999, 0.01;
	// end inline asm
	// begin inline asm
	fma.rn.f32    %f9618, %f9618, 0.9999, 0.01;
	// end inline asm
	// begin inline asm
	fma.rn.f32    %f9620, %f9620, 0.9999, 0.01;
	// end inline asm
	// begin inline asm
	fma.rn.f64    %fd9618, %fd9618, 0.9999, 0.01;
	// end inline asm
	// begin inline asm
	fma.rn.f64    %fd9620, %fd9620, 0.9999, 0.01;
	// end inline asm
	// begin inline asm
	fma.rn.f32    %f9618, %f9618, 0.9999, 0.01;
	// end inline asm
	// begin inline asm
	fma.rn.f32    %f9620, %f9620, 0.9999, 0.01;
	// end inline asm
	// begin inline asm
	fma.rn.f64    %fd9618, %fd9618, 0.9999, 0.01;
	// end inline asm
	// begin inline asm
	fma.rn.f64    %fd9620, %fd9620, 0.9999, 0.01;
	// end inline asm
	// begin inline asm
	fma.rn.f32    %f9618, %f9618, 0.9999, 0.01;
	// end inline asm
	// begin inline asm
	fma.rn.f32    %f9620, %f9620, 0.9999, 0.01;
	// end inline asm
	// begin inline asm
	fma.rn.f64    %fd9618, %fd9618, 0.9999, 0.01;
	// end inline asm
	// begin inline asm
	fma.rn.f64    %fd9620, %fd9620, 0.9999, 0.01;
	// end inline asm
	// begin inline asm
	fma.rn.f32    %f9618, %f9618, 0.9999, 0.01;
	// end inline asm
	// begin inline asm
	fma.rn.f32    %f9620, %f9620, 0.9999, 0.01;
	// end inline asm
	// begin inline asm
	fma.rn.f64    %fd9618, %fd9618, 0.9999, 0.01;
	// end inline asm
	// begin inline asm
	fma.rn.f64    %fd9620, %fd9620, 0.9999, 0.01;
	// end inline asm
	// begin inline asm
	fma.rn.f32    %f9618, %f9618, 0.9999, 0.01;
	// end inline asm
	// begin inline asm
	fma.rn.f32    %f9620, %f9620, 0.9999, 0.01;
	// end inline asm
	// begin inline asm
	fma.rn.f64    %fd9618, %fd9618, 0.9999, 0.01;
	// end inline asm
	// begin inline asm
	fma.rn.f64    %fd9620, %fd9620, 0.9999, 0.01;
	// end inline asm
	// begin inline asm
	fma.rn.f32    %f9618, %f9618, 0.9999, 0.01;
	// end inline asm
	// begin inline asm
	fma.rn.f32    %f9620, %f9620, 0.9999, 0.01;
	// end inline asm
	// begin inline asm
	fma.rn.f64    %fd9618, %fd9618, 0.9999, 0.01;
	// end inline asm
	// begin inline asm
	fma.rn.f64    %fd9620, %fd9620, 0.9999, 0.01;
	// end inline asm
	// begin inline asm
	fma.rn.f32    %f9618, %f9618, 0.9999, 0.01;
	// end inline asm
	// begin inline asm
	fma.rn.f32    %f9620, %f9620, 0.9999, 0.01;
	// end inline asm
	// begin inline asm
	fma.rn.f64    %fd9618, %fd9618, 0.9999, 0.01;
	// end inline asm
	// begin inline asm
	fma.rn.f64    %fd9620, %fd9620, 0.9999, 0.01;
	// end inline asm
	// begin inline asm
	fma.rn.f32    %f9618, %f9618, 0.9999, 0.01;
	// end inline asm
	// begin inline asm
	fma.rn.f32    %f9620, %f9620, 0.9999, 0.01;
	// end inline asm
	// begin inline asm
	fma.rn.f64    %fd9618, %fd9618, 0.9999, 0.01;
	// end inline asm
	// begin inline asm
	fma.rn.f64    %fd9620, %fd9620, 0.9999, 0.01;
	// end inline asm
	// begin inline asm
	fma.rn.f32    %f9618, %f9618, 0.9999, 0.01;
	// end inline asm
	// begin inline asm
	fma.rn.f32    %f9620, %f9620, 0.9999, 0.01;
	// end inline asm
	// begin inline asm
	fma.rn.f64    %fd9618, %fd9618, 0.9999, 0.01;
	// end inline asm
	// begin inline asm
	fma.rn.f64    %fd9620, %fd9620, 0.9999, 0.01;
	// end inline asm
	// begin inline asm
	fma.rn.f32    %f9618, %f9618, 0.9999, 0.01;
	// end inline asm
	// begin inline asm
	fma.rn.f32    %f9620, %f9620, 0.9999, 0.01;
	// end inline asm
	// begin inline asm
	fma.rn.f64    %fd9618, %fd9618, 0.9999, 0.01;
	// end inline asm
	// begin inline asm
	fma.rn.f64    %fd9620, %fd9620, 0.9999, 0.01;
	// end inline asm
	// begin inline asm
	fma.rn.f32    %f9618, %f9618, 0.9999, 0.01;
	// end inline asm
	// begin inline asm
	fma.rn.f32    %f9620, %f9620, 0.9999, 0.01;
	// end inline asm
	// begin inline asm
	fma.rn.f64    %fd9618, %fd9618, 0.9999, 0.01;
	// end inline asm
	// begin inline asm
	fma.rn.f64    %fd9620, %fd9620, 0.9999, 0.01;
	// end inline asm
	// begin inline asm
	fma.rn.f32    %f9618, %f9618, 0.9999, 0.01;
	// end inline asm
	// begin inline asm
	fma.rn.f32    %f9620, %f9620, 0.9999, 0.01;
	// end inline asm
	// begin inline asm
	fma.rn.f64    %fd9618, %fd9618, 0.9999, 0.01;
	// end inline asm
	// begin inline asm
	fma.rn.f64    %fd9620, %fd9620, 0.9999, 0.01;
	// end inline asm
	// begin inline asm
	fma.rn.f32    %f9618, %f9618, 0.9999, 0.01;
	// end inline asm
	// begin inline asm
	fma.rn.f32    %f9620, %f9620, 0.9999, 0.01;
	// end inline asm
	// begin inline asm
	fma.rn.f64    %fd9618, %fd9618, 0.9999, 0.01;
	// end inline asm
	// begin inline asm
	fma.rn.f64    %fd9620, %fd9620, 0.9999, 0.01;
	// end inline asm
	// begin inline asm
	fma.rn.f32    %f9618, %f9618, 0.9999, 0.01;
	// end inline asm
	// begin inline asm
	fma.rn.f32    %f9620, %f9620, 0.9999, 0.01;
	// end inline asm
	// begin inline asm
	fma.rn.f64    %fd9618, %fd9618, 0.9999, 0.01;
	// end inline asm
	// begin inline asm
	fma.rn.f64    %fd9620, %fd9620, 0.9999, 0.01;
	// end inline asm
	// begin inline asm
	fma.rn.f32    %f9618, %f9618, 0.9999, 0.01;
	// end inline asm
	// begin inline asm
	fma.rn.f32    %f9620, %f9620, 0.9999, 0.01;
	// end inline asm
	// begin inline asm
	fma.rn.f64    %fd9618, %fd9618, 0.9999, 0.01;
	// end inline asm
	// begin inline asm
	fma.rn.f64    %fd9620, %fd9620, 0.9999, 0.01;
	// end inline asm
	// begin inline asm
	fma.rn.f32    %f9618, %f9618, 0.9999, 0.01;
	// end inline asm
	// begin inline asm
	fma.rn.f32    %f9620, %f9620, 0.9999, 0.01;
	// end inline asm
	// begin inline asm
	fma.rn.f64    %fd9618, %fd9618, 0.9999, 0.01;
	// end inline asm
	// begin inline asm
	fma.rn.f64    %fd9620, %fd9620, 0.9999, 0.01;
	// end inline asm
	// begin inline asm
	fma.rn.f32    %f9618, %f9618, 0.9999, 0.01;
	// end inline asm
	// begin inline asm
	fma.rn.f32    %f9620, %f9620, 0.9999, 0.01;
	// end inline asm
	// begin inline asm
	fma.rn.f64    %fd9618, %fd9618, 0.9999, 0.01;
	// end inline asm
	// begin inline asm
	fma.rn.f64    %fd9620, %fd9620, 0.9999, 0.01;
	// end inline asm
	// begin inline asm
	fma.rn.f32    %f9618, %f9618, 0.9999, 0.01;
	// end inline asm
	// begin inline asm
	fma.rn.f32    %f9620, %f9620, 0.9999, 0.01;
	// end inline asm
	// begin inline asm
	fma.rn.f64    %fd9618, %fd9618, 0.9999, 0.01;
	// end inline asm
	// begin inline asm
	fma.rn.f64    %fd9620, %fd9620, 0.9999, 0.01;
	// end inline asm
	// begin inline asm
	fma.rn.f32    %f9618, %f9618, 0.9999, 0.01;
	// end inline asm
	// begin inline asm
	fma.rn.f32    %f9620, %f9620, 0.9999, 0.01;
	// end inline asm
	// begin inline asm
	fma.rn.f64    %fd9618, %fd9618, 0.9999, 0.01;
	// end inline asm
	// begin inline asm
	fma.rn.f64    %fd9620, %fd9620, 0.9999, 0.01;
	// end inline asm
	// begin inline asm
	fma.rn.f32    %f9618, %f9618, 0.9999, 0.01;
	// end inline asm
	// begin inline asm
	fma.rn.f32    %f9620, %f9620, 0.9999, 0.01;
	// end inline asm
	// begin inline asm
	fma.rn.f64    %fd9618, %fd9618, 0.9999, 0.01;
	// end inline asm
	// begin inline asm
	fma.rn.f64    %fd9620, %fd9620, 0.9999, 0.01;
	// end inline asm
	// begin inline asm
	fma.rn.f32    %f9618, %f9618, 0.9999, 0.01;
	// end inline asm
	// begin inline asm
	fma.rn.f32    %f9620, %f9620, 0.9999, 0.01;
	// end inline asm
	// begin inline asm
	fma.rn.f64    %fd9618, %fd9618, 0.9999, 0.01;
	// end inline asm
	// begin inline asm
	fma.rn.f64    %fd9620, %fd9620, 0.9999, 0.01;
	// end inline asm
	// begin inline asm
	fma.rn.f32    %f9618, %f9618, 0.9999, 0.01;
	// end inline asm
	// begin inline asm
	fma.rn.f32    %f9620, %f9620, 0.9999, 0.01;
	// end inline asm
	// begin inline asm
	fma.rn.f64    %fd9618, %fd9618, 0.9999, 0.01;
	// end inline asm
	// begin inline asm
	fma.rn.f64    %fd9620, %fd9620, 0.9999, 0.01;
	// end inline asm
	// begin inline asm
	fma.rn.f32    %f9618, %f9618, 0.9999, 0.01;
	// end inline asm
	// begin inline asm
	fma.rn.f32    %f9620, %f9620, 0.9999, 0.01;
	// end inline asm
	// begin inline asm
	fma.rn.f64    %fd9618, %fd9618, 0.9999, 0.01;
	// end inline asm
	// begin inline asm
	fma.rn.f64    %fd9620, %fd9620, 0.9999, 0.01;
	// end inline asm
	// begin inline asm
	fma.rn.f32    %f9618, %f9618, 0.9999, 0.01;
	// end inline asm
	// begin inline asm
	fma.rn.f32    %f9620, %f9620, 0.9999, 0.01;
	// end inline asm
	// begin inline asm
	fma.rn.f64    %fd9618, %fd9618, 0.9999, 0.01;
	// end inline asm
	// begin inline asm
	fma.rn.f64    %fd9620, %fd9620, 0.9999, 0.01;
	// end inline asm
	// begin inline asm
	fma.rn.f32    %f9618, %f9618, 0.9999, 0.01;
	// end inline asm
	// begin inline asm
	fma.rn.f32    %f9620, %f9620, 0.9999, 0.01;
	// end inline asm
	// begin inline asm
	fma.rn.f64    %fd9618, %fd9618, 0.9999, 0.01;
	// end inline asm
	// begin inline asm
	fma.rn.f64    %fd9620, %fd9620, 0.9999, 0.01;
	// end inline asm
	// begin inline asm
	fma.rn.f32    %f9618, %f9618, 0.9999, 0.01;
	// end inline asm
	// begin inline asm
	fma.rn.f32    %f9620, %f9620, 0.9999, 0.01;
	// end inline asm
	// begin inline asm
	fma.rn.f64    %fd9618, %fd9618, 0.9999, 0.01;
	// end inline asm
	// begin inline asm
	fma.rn.f64    %fd9620, %fd9620, 0.9999, 0.01;
	// end inline asm
	// begin inline asm
	fma.rn.f32    %f9618, %f9618, 0.9999, 0.01;
	// end inline asm
	// begin inline asm
	fma.rn.f32    %f9620, %f9620, 0.9999, 0.01;
	// end inline asm
	// begin inline asm
	fma.rn.f64    %fd9618, %fd9618, 0.9999, 0.01;
	// end inline asm
	// begin inline asm
	fma.rn.f64    %fd9620, %fd9620, 0.9999, 0.01;
	// end inline asm
	// begin inline asm
	fma.rn.f32    %f9618, %f9618, 0.9999, 0.01;
	// end inline asm
	// begin inline asm
	fma.rn.f32    %f9620, %f9620, 0.9999, 0.01;
	// end inline asm
	// begin inline asm
	fma.rn.f64    %fd9618, %fd9618, 0.9999, 0.01;
	// end inline asm
	// begin inline asm
	fma.rn.f64    %fd9620, %fd9620, 0.9999, 0.01;
	// end inline asm
	// begin inline asm
	fma.rn.f32    %f9618, %f9618, 0.9999, 0.01;
	// end inline asm
	// begin inline asm
	fma.rn.f32    %f9620, %f9620, 0.9999, 0.01;
	// end inline asm
	// begin inline asm
	fma.rn.f64    %fd9618, %fd9618, 0.9999, 0.01;
	// end inline asm
	// begin inline asm
	fma.rn.f64    %fd9620, %fd9620, 0.9999, 0.01;
	// end inline asm
	// begin inline asm
	fma.rn.f32    %f9618, %f9618, 0.9999, 0.01;
	// end inline asm
	// begin inline asm
	fma.rn.f32    %f9620, %f9620, 0.9999, 0.01;
	// end inline asm
	// begin inline asm
	fma.rn.f64    %fd9618, %fd9618, 0.9999, 0.01;
	// end inline asm
	// begin inline asm
	fma.rn.f64    %fd9620, %fd9620, 0.9999, 0.01;
	// end inline asm
	// begin inline asm
	fma.rn.f32    %f9618, %f9618, 0.9999, 0.01;
	// end inline asm
	// begin inline asm
	fma.rn.f32    %f9620, %f9620, 0.9999, 0.01;
	// end inline asm
	// begin inline asm
	fma.rn.f64    %fd9618, %fd9618, 0.9999, 0.01;
	// end inline asm
	// begin inline asm
	fma.rn.f64    %fd9620, %fd9620, 0.9999, 0.01;
	// end inline asm
	// begin inline asm
	fma.rn.f32    %f9618, %f9618, 0.9999, 0.01;
	// end inline asm
	// begin inline asm
	fma.rn.f32    %f9620, %f9620, 0.9999, 0.01;
	// end inline asm
	// begin inline asm
	fma.rn.f64    %fd9618, %fd9618, 0.9999, 0.01;
	// end inline asm
	// begin inline asm
	fma.rn.f64    %fd9620, %fd9620, 0.9999, 0.01;
	// end inline asm
	// begin inline asm
	fma.rn.f32    %f9618, %f9618, 0.9999, 0.01;
	// end inline asm
	// begin inline asm
	fma.rn.f32    %f9620, %f9620, 0.9999, 0.01;
	// end inline asm
	// begin inline asm
	fma.rn.f64    %fd9618, %fd9618, 0.9999, 0.01;
	// end inline asm
	// begin inline asm
	fma.rn.f64    %fd9620, %fd9620, 0.9999, 0.01;
	// end inline asm
	// begin inline asm
	fma.rn.f32    %f9618, %f9618, 0.9999, 0.01;
	// end inline asm
	// begin inline asm
	fma.rn.f32    %f9620, %f9620, 0.9999, 0.01;
	// end inline asm
	// begin inline asm
	fma.rn.f64    %fd9618, %fd9618, 0.9999, 0.01;
	// end inline asm
	// begin inline asm
	fma.rn.f64    %fd9620, %fd9620, 0.9999, 0.01;
	// end inline asm
	// begin inline asm
	fma.rn.f32    %f9618, %f9618, 0.9999, 0.01;
	// end inline asm
	// begin inline asm
	fma.rn.f32    %f9620, %f9620, 0.9999, 0.01;
	// end inline asm
	// begin inline asm
	fma.rn.f64    %fd9618, %fd9618, 0.9999, 0.01;
	// end inline asm
	// begin inline asm
	fma.rn.f64    %fd9620, %fd9620, 0.9999, 0.01;
	// end inline asm
	// begin inline asm
	fma.rn.f32    %f9618, %f9618, 0.9999, 0.01;
	// end inline asm
	// begin inline asm
	fma.rn.f32    %f9620, %f9620, 0.9999, 0.01;
	// end inline asm
	// begin inline asm
	fma.rn.f64    %fd9618, %fd9618, 0.9999, 0.01;
	// end inline asm
	// begin inline asm
	fma.rn.f64    %fd9620, %fd9620, 0.9999, 0.01;
	// end inline asm
	// begin inline asm
	fma.rn.f32    %f9618, %f9618, 0.9999, 0.01;
	// end inline asm
	// begin inline asm
	fma.rn.f32    %f9620, %f9620, 0.9999, 0.01;
	// end inline asm
	// begin inline asm
	fma.rn.f64    %fd9618, %fd9618, 0.9999, 0.01;
	// end inline asm
	// begin inline asm
	fma.rn.f64    %fd9620, %fd9620, 0.9999, 0.01;
	// end inline asm
	// begin inline asm
	fma.rn.f32    %f9618, %f9618, 0.9999, 0.01;
	// end inline asm
	// begin inline asm
	fma.rn.f32    %f9620, %f9620, 0.9999, 0.01;
	// end inline asm
	// begin inline asm
	fma.rn.f64    %fd9618, %fd9618, 0.9999, 0.01;
	// end inline asm
	// begin inline asm
	fma.rn.f64    %fd9620, %fd9620, 0.9999, 0.01;
	// end inline asm
	// begin inline asm
	fma.rn.f32    %f9618, %f9618, 0.9999, 0.01;
	// end inline asm
	// begin inline asm
	fma.rn.f32    %f9620, %f9620, 0.9999, 0.01;
	// end inline asm
	// begin inline asm
	fma.rn.f64    %fd9618, %fd9618, 0.9999, 0.01;
	// end inline asm
	// begin inline asm
	fma.rn.f64    %fd9620, %fd9620, 0.9999, 0.01;
	// end inline asm
	// begin inline asm
	fma.rn.f32    %f9618, %f9618, 0.9999, 0.01;
	// end inline asm
	// begin inline asm
	fma.rn.f32    %f9620, %f9620, 0.9999, 0.01;
	// end inline asm
	// begin inline asm
	fma.rn.f64    %fd9618, %fd9618, 0.9999, 0.01;
	// end inline asm
	// begin inline asm
	fma.rn.f64    %fd9620, %fd9620, 0.9999, 0.01;
	// end inline asm
	// begin inline asm
	fma.rn.f32    %f9618, %f9618, 0.9999, 0.01;
	// end inline asm
	// begin inline asm
	fma.rn.f32    %f9620, %f9620, 0.9999, 0.01;
	// end inline asm
	// begin inline asm
	fma.rn.f64    %fd9618, %fd9618, 0.9999, 0.01;
	// end inline asm
	// begin inline asm
	fma.rn.f64    %fd9620, %fd9620, 0.9999, 0.01;
	// end inline asm
	// begin inline asm
	fma.rn.f32    %f9618, %f9618, 0.9999, 0.01;
	// end inline asm
	// begin inline asm
	fma.rn.f32    %f9620, %f9620, 0.9999, 0.01;
	// end inline asm
	// begin inline asm
	fma.rn.f64    %fd9618, %fd9618, 0.9999, 0.01;
	// end inline asm
	// begin inline asm
	fma.rn.f64    %fd9620, %fd9620, 0.9999, 0.01;
	// end inline asm
	// begin inline asm
	fma.rn.f32    %f9618, %f9618, 0.9999, 0.01;
	// end inline asm
	// begin inline asm
	fma.rn.f32    %f9620, %f9620, 0.9999, 0.01;
	// end inline asm
	// begin inline asm
	fma.rn.f64    %fd9618, %fd9618, 0.9999, 0.01;
	// end inline asm
	// begin inline asm
	fma.rn.f64    %fd9620, %fd9620, 0.9999, 0.01;
	// end inline asm
	// begin inline asm
	fma.rn.f32    %f9618, %f9618, 0.9999, 0.01;
	// end inline asm
	// begin inline asm
	fma.rn.f32    %f9620, %f9620, 0.9999, 0.01;
	// end inline asm
	// begin inline asm
	fma.rn.f64    %fd9618, %fd9618, 0.9999, 0.01;
	// end inline asm
	// begin inline asm
	fma.rn.f64    %fd9620, %fd9620, 0.9999, 0.01;
	// end inline asm
	// begin inline asm
	fma.rn.f32    %f9618, %f9618, 0.9999, 0.01;
	// end inline asm
	// begin inline asm
	fma.rn.f32    %f9620, %f9620, 0.9999, 0.01;
	// end inline asm
	// begin inline asm
	fma.rn.f64    %fd9618, %fd9618, 0.9999, 0.01;
	// end inline asm
	// begin inline asm
	fma.rn.f64    %fd9620, %fd9620, 0.9999, 0.01;
	// end inline asm
	// begin inline asm
	fma.rn.f32    %f9618, %f9618, 0.9999, 0.01;
	// end inline asm
	// begin inline asm
	fma.rn.f32    %f9620, %f9620, 0.9999, 0.01;
	// end inline asm
	// begin inline asm
	fma.rn.f64    %fd9618, %fd9618, 0.9999, 0.01;
	// end inline asm
	// begin inline asm
	fma.rn.f64    %fd9620, %fd9620, 0.9999, 0.01;
	// end inline asm
	// begin inline asm
	fma.rn.f32    %f9618, %f9618, 0.9999, 0.01;
	// end inline asm
	// begin inline asm
	fma.rn.f32    %f9620, %f9620, 0.9999, 0.01;
	// end inline asm
	// begin inline asm
	fma.rn.f64    %fd9618, %fd9618, 0.9999, 0.01;
	// end inline asm
	// begin inline asm
	fma.rn.f64    %fd9620, %fd9620, 0.9999, 0.01;
	// end inline asm
	// begin inline asm
	fma.rn.f32    %f9618, %f9618, 0.9999, 0.01;
	// end inline asm
	// begin inline asm
	fma.rn.f32    %f9620, %f9620, 0.9999, 0.01;
	// end inline asm
	// begin inline asm
	fma.rn.f64    %fd9618, %fd9618, 0.9999, 0.01;
	// end inline asm
	// begin inline asm
	fma.rn.f64    %fd9620, %fd9620, 0.9999, 0.01;
	// end inline asm
	// begin inline asm
	fma.rn.f32    %f9618, %f9618, 0.9999, 0.01;
	// end inline asm
	// begin inline asm
	fma.rn.f32    %f9620, %f9620, 0.9999, 0.01;
	// end inline asm
	// begin inline asm
	fma.rn.f64    %fd9618, %fd9618, 0.9999, 0.01;
	// end inline asm
	// begin inline asm
	fma.rn.f64    %fd9620, %fd9620, 0.9999, 0.01;
	// end inline asm
	// begin inline asm
	fma.rn.f32    %f9618, %f9618, 0.9999, 0.01;
	// end inline asm
	// begin inline asm
	fma.rn.f32    %f9620, %f9620, 0.9999, 0.01;
	// end inline asm
	// begin inline asm
	fma.rn.f64    %fd9618, %fd9618, 0.9999, 0.01;
	// end inline asm
	// begin inline asm
	fma.rn.f64    %fd9620, %fd9620, 0.9999, 0.01;
	// end inline asm
	// begin inline asm
	fma.rn.f32    %f9618, %f9618, 0.9999, 0.01;
	// end inline asm
	// begin inline asm
	fma.rn.f32    %f9620, %f9620, 0.9999, 0.01;
	// end inline asm
	// begin inline asm
	fma.rn.f64    %fd9618, %fd9618, 0.9999, 0.01;
	// end inline asm
	// begin inline asm
	fma.rn.f64    %fd9620, %fd9620, 0.9999, 0.01;
	// end inline asm
	// begin inline asm
	fma.rn.f32    %f9618, %f9618, 0.9999, 0.01;
	// end inline asm
	// begin inline asm
	fma.rn.f32    %f9620, %f9620, 0.9999, 0.01;
	// end inline asm
	// begin inline asm
	fma.rn.f64    %fd9618, %fd9618, 0.9999, 0.01;
	// end inline asm
	// begin inline asm
	fma.rn.f64    %fd9620, %fd9620, 0.9999, 0.01;
	// end inline asm
	// begin inline asm
	fma.rn.f32    %f9618, %f9618, 0.9999, 0.01;
	// end inline asm
	// begin inline asm
	fma.rn.f32    %f9620, %f9620, 0.9999, 0.01;
	// end inline asm
	// begin inline asm
	fma.rn.f64    %fd9618, %fd9618, 0.9999, 0.01;
	// end inline asm
	// begin inline asm
	fma.rn.f64    %fd9620, %fd9620, 0.9999, 0.01;
	// end inline asm
	// begin inline asm
	fma.rn.f32    %f9618, %f9618, 0.9999, 0.01;
	// end inline asm
	// begin inline asm
	fma.rn.f32    %f9620, %f9620, 0.9999, 0.01;
	// end inline asm
	// begin inline asm
	fma.rn.f64    %fd9618, %fd9618, 0.9999, 0.01;
	// end inline asm
	// begin inline asm
	fma.rn.f64    %fd9620, %fd9620, 0.9999, 0.01;
	// end inline asm
	// begin inline asm
	fma.rn.f32    %f9618, %f9618, 0.9999, 0.01;
	// end inline asm
	// begin inline asm
	fma.rn.f32    %f9620, %f9620, 0.9999, 0.01;
	// end inline asm
	// begin inline asm
	fma.rn.f64    %fd9618, %fd9618, 0.9999, 0.01;
	// end inline asm
	// begin inline asm
	fma.rn.f64    %fd9620, %fd9620, 0.9999, 0.01;
	// end inline asm
	// begin inline asm
	fma.rn.f32    %f9618, %f9618, 0.9999, 0.01;
	// end inline asm
	// begin inline asm
	fma.rn.f32    %f9620, %f9620, 0.9999, 0.01;
	// end inline asm
	// begin inline asm
	fma.rn.f64    %fd9618, %fd9618, 0.9999, 0.01;
	// end inline asm
	// begin inline asm
	fma.rn.f64    %fd9620, %fd9620, 0.9999, 0.01;
	// end inline asm
	// begin inline asm
	fma.rn.f32    %f9618, %f9618, 0.9999, 0.01;
	// end inline asm
	// begin inline asm
	fma.rn.f32    %f9620, %f9620, 0.9999, 0.01;
	// end inline asm
	// begin inline asm
	fma.rn.f64    %fd9618, %fd9618, 0.9999, 0.01;
	// end inline asm
	// begin inline asm
	fma.rn.f64    %fd9620, %fd9620, 0.9999, 0.01;
	// end inline asm
	// begin inline asm
	fma.rn.f32    %f9618, %f9618, 0.9999, 0.01;
	// end inline asm
	// begin inline asm
	fma.rn.f32    %f9620, %f9620, 0.9999, 0.01;
	// end inline asm
	// begin inline asm
	fma.rn.f64    %fd9618, %fd9618, 0.9999, 0.01;
	// end inline asm
	// begin inline asm
	fma.rn.f64    %fd9620, %fd9620, 0.9999, 0.01;
	// end inline asm
	// begin inline asm
	fma.rn.f32    %f9618, %f9618, 0.9999, 0.01;
	// end inline asm
	// begin inline asm
	fma.rn.f32    %f9620, %f9620, 0.9999, 0.01;
	// end inline asm
	// begin inline asm
	fma.rn.f64    %fd9618, %fd9618, 0.9999, 0.01;
	// end inline asm
	// begin inline asm
	fma.rn.f64    %fd9620, %fd9620, 0.9999, 0.01;
	// end inline asm
	// begin inline asm
	fma.rn.f32    %f9618, %f9618, 0.9999, 0.01;
	// end inline asm
	// begin inline asm
	fma.rn.f32    %f9620, %f9620, 0.9999, 0.01;
	// end inline asm
	// begin inline asm
	fma.rn.f64    %fd9618, %fd9618, 0.9999, 0.01;
	// end inline asm
	// begin inline asm
	fma.rn.f64    %fd9620, %fd9620, 0.9999, 0.01;
	// end inline asm
	// begin inline asm
	fma.rn.f32    %f9618, %f9618, 0.9999, 0.01;
	// end inline asm
	// begin inline asm
	fma.rn.f32    %f9620, %f9620, 0.9999, 0.01;
	// end inline asm
	// begin inline asm
	fma.rn.f64    %fd9618, %fd9618, 0.9999, 0.01;
	// end inline asm
	// begin inline asm
	fma.rn.f64    %fd9620, %fd9620, 0.9999, 0.01;
	// end inline asm
	// begin inline asm
	fma.rn.f32    %f9618, %f9618, 0.9999, 0.01;
	// end inline asm
	// begin inline asm
	fma.rn.f32    %f9620, %f9620, 0.9999, 0.01;
	// end inline asm
	// begin inline asm
	fma.rn.f64    %fd9618, %fd9618, 0.9999, 0.01;
	// end inline asm
	// begin inline asm
	fma.rn.f64    %fd9620, %fd9620, 0.9999, 0.01;
	// end inline asm
	// begin inline asm
	fma.rn.f32    %f9618, %f9618, 0.9999, 0.01;
	// end inline asm
	// begin inline asm
	fma.rn.f32    %f9620, %f9620, 0.9999, 0.01;
	// end inline asm
	// begin inline asm
	fma.rn.f64    %fd9618, %fd9618, 0.9999, 0.01;
	// end inline asm
	// begin inline asm
	fma.rn.f64    %fd9620, %fd9620, 0.9999, 0.01;
	// end inline asm
	// begin inline asm
	fma.rn.f32    %f9618, %f9618, 0.9999, 0.01;
	// end inline asm
	// begin inline asm
	fma.rn.f32    %f9620, %f9620, 0.9999, 0.01;
	// end inline asm
	// begin inline asm
	fma.rn.f64    %fd9618, %fd9618, 0.9999, 0.01;
	// end inline asm
	// begin inline asm
	fma.rn.f64    %fd9620, %fd9620, 0.9999, 0.01;
	// end inline asm
	// begin inline asm
	fma.rn.f32    %f9618, %f9618, 0.9999, 0.01;
	// end inline asm
	// begin inline asm
	fma.rn.f32    %f9620, %f9620, 0.9999, 0.01;
	// end inline asm
	// begin inline asm
	fma.rn.f64    %fd9618, %fd9618, 0.9999, 0.01;
	// end inline asm
	// begin inline asm
	fma.rn.f64    %fd9620, %fd9620, 0.9999, 0.01;
	// end inline asm
	// begin inline asm
	fma.rn.f32    %f9618, %f9618, 0.9999, 0.01;
	// end inline asm
	// begin inline asm
	fma.rn.f32    %f9620, %f9620, 0.9999, 0.01;
	// end inline asm
	// begin inline asm
	fma.rn.f64    %fd9618, %fd9618, 0.9999, 0.01;
	// end inline asm
	// begin inline asm
	fma.rn.f64    %fd9620, %fd9620, 0.9999, 0.01;
	// end inline asm
	// begin inline asm
	fma.rn.f32    %f9618, %f9618, 0.9999, 0.01;
	// end inline asm
	// begin inline asm
	fma.rn.f32    %f9620, %f9620, 0.9999, 0.01;
	// end inline asm
	// begin inline asm
	fma.rn.f64    %fd9618, %fd9618, 0.9999, 0.01;
	// end inline asm
	// begin inline asm
	fma.rn.f64    %fd9620, %fd9620, 0.9999, 0.01;
	// end inline asm
	// begin inline asm
	fma.rn.f32    %f9618, %f9618, 0.9999, 0.01;
	// end inline asm
	// begin inline asm
	fma.rn.f32    %f9620, %f9620, 0.9999, 0.01;
	// end inline asm
	// begin inline asm
	fma.rn.f64    %fd9618, %fd9618, 0.9999, 0.01;
	// end inline asm
	// begin inline asm
	fma.rn.f64    %fd9620, %fd9620, 0.9999, 0.01;
	// end inline asm
	// begin inline asm
	fma.rn.f32    %f9618, %f9618, 0.9999, 0.01;
	// end inline asm
	// begin inline asm
	fma.rn.f32    %f9620, %f9620, 0.9999, 0.01;
	// end inline asm
	// begin inline asm
	fma.rn.f64    %fd9618, %fd9618, 0.9999, 0.01;
	// end inline asm
	// begin inline asm
	fma.rn.f64    %fd9620, %fd9620, 0.9999, 0.01;
	// end inline asm
	// begin inline asm
	fma.rn.f32    %f9618, %f9618, 0.9999, 0.01;
	// end inline asm
	// begin inline asm
	fma.rn.f32    %f9620, %f9620, 0.9999, 0.01;
	// end inline asm
	// begin inline asm
	fma.rn.f64    %fd9618, %fd9618, 0.9999, 0.01;
	// end inline asm
	// begin inline asm
	fma.rn.f64    %fd9620, %fd9620, 0.9999, 0.01;
	// end inline asm
	// begin inline asm
	fma.rn.f32    %f9618, %f9618, 0.9999, 0.01;
	// end inline asm
	// begin inline asm
	fma.rn.f32    %f9620, %f9620, 0.9999, 0.01;
	// end inline asm
	// begin inline asm
	fma.rn.f64    %fd9618, %fd9618, 0.9999, 0.01;
	// end inline asm
	// begin inline asm
	fma.rn.f64    %fd9620, %fd9620, 0.9999, 0.01;
	// end inline asm
	// begin inline asm
	fma.rn.f32    %f9618, %f9618, 0.9999, 0.01;
	// end inline asm
	// begin inline asm
	fma.rn.f32    %f9620, %f9620, 0.9999, 0.01;
	// end inline asm
	// begin inline asm
	fma.rn.f64    %fd9618, %fd9618, 0.9999, 0.01;
	// end inline asm
	// begin inline asm
	fma.rn.f64    %fd9620, %fd9620, 0.9999, 0.01;
	// end inline asm
	// begin inline asm
	fma.rn.f32    %f9618, %f9618, 0.9999, 0.01;
	// end inline asm
	// begin inline asm
	fma.rn.f32    %f9620, %f9620, 0.9999, 0.01;
	// end inline asm
	// begin inline asm
	fma.rn.f64    %fd9618, %fd9618, 0.9999, 0.01;
	// end inline asm
	// begin inline asm
	fma.rn.f64    %fd9620, %fd9620, 0.9999, 0.01;
	// end inline asm
	// begin inline asm
	fma.rn.f32    %f9618, %f9618, 0.9999, 0.01;
	// end inline asm
	// begin inline asm
	fma.rn.f32    %f9620, %f9620, 0.9999, 0.01;
	// end inline asm
	// begin inline asm
	fma.rn.f64    %fd9618, %fd9618, 0.9999, 0.01;
	// end inline asm
	// begin inline asm
	fma.rn.f64    %fd9620, %fd9620, 0.9999, 0.01;
	// end inline asm
	// begin inline asm
	fma.rn.f32    %f9618, %f9618, 0.9999, 0.01;
	// end inline asm
	// begin inline asm
	fma.rn.f32    %f9620, %f9620, 0.9999, 0.01;
	// end inline asm
	// begin inline asm
	fma.rn.f64    %fd9618, %fd9618, 0.9999, 0.01;
	// end inline asm
	// begin inline asm
	fma.rn.f64    %fd9620, %fd9620, 0.9999, 0.01;
	// end inline asm
	// begin inline asm
	fma.rn.f32    %f9618, %f9618, 0.9999, 0.01;
	// end inline asm
	// begin inline asm
	fma.rn.f32    %f9620, %f9620, 0.9999, 0.01;
	// end inline asm
	// begin inline asm
	fma.rn.f64    %fd9618, %fd9618, 0.9999, 0.01;
	// end inline asm
	// begin inline asm
	fma.rn.f64    %fd9620, %fd9620, 0.9999, 0.01;
	// end inline asm
	// begin inline asm
	fma.rn.f32    %f9618, %f9618, 0.9999, 0.01;
	// end inline asm
	// begin inline asm
	fma.rn.f32    %f9620, %f9620, 0.9999, 0.01;
	// end inline asm
	// begin inline asm
	fma.rn.f64    %fd9618, %fd9618, 0.9999, 0.01;
	// end inline asm
	// begin inline asm
	fma.rn.f64    %fd9620, %fd9620, 0.9999, 0.01;
	// end inline asm
	// begin inline asm
	fma.rn.f32    %f9618, %f9618, 0.9999, 0.01;
	// end inline asm
	// begin inline asm
	fma.rn.f32    %f9620, %f9620, 0.9999, 0.01;
	// end inline asm
	// begin inline asm
	fma.rn.f64    %fd9618, %fd9618, 0.9999, 0.01;
	// end inline asm
	// begin inline asm
	fma.rn.f64    %fd9620, %fd9620, 0.9999, 0.01;
	// end inline asm
	// begin inline asm
	fma.rn.f32    %f9618, %f9618, 0.9999, 0.01;
	// end inline asm
	// begin inline asm
	fma.rn.f32    %f9620, %f9620, 0.9999, 0.01;
	// end inline asm
	// begin inline asm
	fma.rn.f64    %fd9618, %fd9618, 0.9999, 0.01;
	// end inline asm
	// begin inline asm
	fma.rn.f64    %fd9620, %fd9620, 0.9999, 0.01;
	// end inline asm
	// begin inline asm
	fma.rn.f32    %f9618, %f9618, 0.9999, 0.01;
	// end inline asm
	// begin inline asm
	fma.rn.f32    %f9620, %f9620, 0.9999, 0.01;
	// end inline asm
	// begin inline asm
	fma.rn.f64    %fd9618, %fd9618, 0.9999, 0.01;
	// end inline asm
	// begin inline asm
	fma.rn.f64    %fd9620, %fd9620, 0.9999, 0.01;
	// end inline asm
	// begin inline asm
	fma.rn.f32    %f9618, %f9618, 0.9999, 0.01;
	// end inline asm
	// begin inline asm
	fma.rn.f32    %f9620, %f9620, 0.9999, 0.01;
	// end inline asm
	// begin inline asm
	fma.rn.f64    %fd9618, %fd9618, 0.9999, 0.01;
	// end inline asm
	// begin inline asm
	fma.rn.f64    %fd9620, %fd9620, 0.9999, 0.01;
	// end inline asm
	// begin inline asm
	fma.rn.f32    %f9618, %f9618, 0.9999, 0.01;
	// end inline asm
	// begin inline asm
	fma.rn.f32    %f9620, %f9620, 0.9999, 0.01;
	// end inline asm
	// begin inline asm
	fma.rn.f64    %fd9618, %fd9618, 0.9999, 0.01;
	// end inline asm
	// begin inline asm
	fma.rn.f64    %fd9620, %fd9620, 0.9999, 0.01;
	// end inline asm
	// begin inline asm
	fma.rn.f32    %f9618, %f9618, 0.9999, 0.01;
	// end inline asm
	// begin inline asm
	fma.rn.f32    %f9620, %f9620, 0.9999, 0.01;
	// end inline asm
	// begin inline asm
	fma.rn.f64    %fd9618, %fd9618, 0.9999, 0.01;
	// end inline asm
	// begin inline asm
	fma.rn.f64    %fd9620, %fd9620, 0.9999, 0.01;
	// end inline asm
	// begin inline asm
	fma.rn.f32    %f9618, %f9618, 0.9999, 0.01;
	// end inline asm
	// begin inline asm
	fma.rn.f32    %f9620, %f9620, 0.9999, 0.01;
	// end inline asm
	// begin inline asm
	fma.rn.f64    %fd9618, %fd9618, 0.9999, 0.01;
	// end inline asm
	// begin inline asm
	fma.rn.f64    %fd9620, %fd9620, 0.9999, 0.01;
	// end inline asm
	// begin inline asm
	fma.rn.f32    %f9618, %f9618, 0.9999, 0.01;
	// end inline asm
	// begin inline asm
	fma.rn.f32    %f9620, %f9620, 0.9999, 0.01;
	// end inline asm
	// begin inline asm
	fma.rn.f64    %fd9618, %fd9618, 0.9999, 0.01;
	// end inline asm
	// begin inline asm
	fma.rn.f64    %fd9620, %fd9620, 0.9999, 0.01;
	// end inline asm
	// begin inline asm
	fma.rn.f32    %f9618, %f9618, 0.9999, 0.01;
	// end inline asm
	// begin inline asm
	fma.rn.f32    %f9620, %f9620, 0.9999, 0.01;
	// end inline asm
	// begin inline asm
	fma.rn.f64    %fd9618, %fd9618, 0.9999, 0.01;
	// end inline asm
	// begin inline asm
	fma.rn.f64    %fd9620, %fd9620, 0.9999, 0.01;
	// end inline asm
	// begin inline asm
	fma.rn.f32    %f9618, %f9618, 0.9999, 0.01;
	// end inline asm
	// begin inline asm
	fma.rn.f32    %f9620, %f9620, 0.9999, 0.01;
	// end inline asm
	// begin inline asm
	fma.rn.f64    %fd9618, %fd9618, 0.9999, 0.01;
	// end inline asm
	// begin inline asm
	fma.rn.f64    %fd9620, %fd9620, 0.9999, 0.01;
	// end inline asm
	// begin inline asm
	fma.rn.f32    %f9618, %f9618, 0.9999, 0.01;
	// end inline asm
	// begin inline asm
	fma.rn.f32    %f9620, %f9620, 0.9999, 0.01;
	// end inline asm
	// begin inline asm
	fma.rn.f64    %fd9618, %fd9618, 0.9999, 0.01;
	// end inline asm
	// begin inline asm
	fma.rn.f64    %fd9620, %fd9620, 0.9999, 0.01;
	// end inline asm
	// begin inline asm
	fma.rn.f32    %f9618, %f9618, 0.9999, 0.01;
	// end inline asm
	// begin inline asm
	fma.rn.f32    %f9620, %f9620, 0.9999, 0.01;
	// end inline asm
	// begin inline asm
	fma.rn.f64    %fd9618, %fd9618, 0.9999, 0.01;
	// end inline asm
	// begin inline asm
	fma.rn.f64    %fd9620, %fd9620, 0.9999, 0.01;
	// end inline asm
	// begin inline asm
	fma.rn.f32    %f9618, %f9618, 0.9999, 0.01;
	// end inline asm
	// begin inline asm
	fma.rn.f32    %f9620, %f9620, 0.9999, 0.01;
	// end inline asm
	// begin inline asm
	fma.rn.f64    %fd9618, %fd9618, 0.9999, 0.01;
	// end inline asm
	// begin inline asm
	fma.rn.f64    %fd9620, %fd9620, 0.9999, 0.01;
	// end inline asm
	// begin inline asm
	fma.rn.f32    %f9618, %f9618, 0.9999, 0.01;
	// end inline asm
	// begin inline asm
	fma.rn.f32    %f9620, %f9620, 0.9999, 0.01;
	// end inline asm
	// begin inline asm
	fma.rn.f64    %fd9618, %fd9618, 0.9999, 0.01;
	// end inline asm
	// begin inline asm
	fma.rn.f64    %fd9620, %fd9620, 0.9999, 0.01;
	// end inline asm
	// begin inline asm
	fma.rn.f32    %f9618, %f9618, 0.9999, 0.01;
	// end inline asm
	// begin inline asm
	fma.rn.f32    %f9620, %f9620, 0.9999, 0.01;
	// end inline asm
	// begin inline asm
	fma.rn.f64    %fd9618, %fd9618, 0.9999, 0.01;
	// end inline asm
	// begin inline asm
	fma.rn.f64    %fd9620, %fd9620, 0.9999, 0.01;
	// end inline asm
	// begin inline asm
	fma.rn.f32    %f9618, %f9618, 0.9999, 0.01;
	// end inline asm
	// begin inline asm
	fma.rn.f32    %f9620, %f9620, 0.9999, 0.01;
	// end inline asm
	// begin inline asm
	fma.rn.f64    %fd9618, %fd9618, 0.9999, 0.01;
	// end inline asm
	// begin inline asm
	fma.rn.f64    %fd9620, %fd9620, 0.9999, 0.01;
	// end inline asm
	// begin inline asm
	fma.rn.f32    %f9618, %f9618, 0.9999, 0.01;
	// end inline asm
	// begin inline asm
	fma.rn.f32    %f9620, %f9620, 0.9999, 0.01;
	// end inline asm
	// begin inline asm
	fma.rn.f64    %fd9618, %fd9618, 0.9999, 0.01;
	// end inline asm
	// begin inline asm
	fma.rn.f64    %fd9620, %fd9620, 0.9999, 0.01;
	// end inline asm
	// begin inline asm
	fma.rn.f32    %f9618, %f9618, 0.9999, 0.01;
	// end inline asm
	// begin inline asm
	fma.rn.f32    %f9620, %f9620, 0.9999, 0.01;
	// end inline asm
	// begin inline asm
	fma.rn.f64    %fd9618, %fd9618, 0.9999, 0.01;
	// end inline asm
	// begin inline asm
	fma.rn.f64    %fd9620, %fd9620, 0.9999, 0.01;
	// end inline asm
	// begin inline asm
	fma.rn.f32    %f9618, %f9618, 0.9999, 0.01;
	// end inline asm
	// begin inline asm
	fma.rn.f32    %f9620, %f9620, 0.9999, 0.01;
	// end inline asm
	// begin inline asm
	fma.rn.f64    %fd9618, %fd9618, 0.9999, 0.01;
	// end inline asm
	// begin inline asm
	fma.rn.f64    %fd9620, %fd9620, 0.9999, 0.01;
	// end inline asm
	// begin inline asm
	fma.rn.f32    %f9618, %f9618, 0.9999, 0.01;
	// end inline asm
	// begin inline asm
	fma.rn.f32    %f9620, %f9620, 0.9999, 0.01;
	// end inline asm
	// begin inline asm
	fma.rn.f64    %fd9618, %fd9618, 0.9999, 0.01;
	// end inline asm
	// begin inline asm
	fma.rn.f64    %fd9620, %fd9620, 0.9999, 0.01;
	// end inline asm
	// begin inline asm
	fma.rn.f32    %f9618, %f9618, 0.9999, 0.01;
	// end inline asm
	// begin inline asm
	fma.rn.f32    %f9620, %f9620, 0.9999, 0.01;
	// end inline asm
	// begin inline asm
	fma.rn.f64    %fd9618, %fd9618, 0.9999, 0.01;
	// end inline asm
	// begin inline asm
	fma.rn.f64    %fd9620, %fd9620, 0.9999, 0.01;
	// end inline asm
	// begin inline asm
	fma.rn.f32    %f9618, %f9618, 0.9999, 0.01;
	// end inline asm
	// begin inline asm
	fma.rn.f32    %f9620, %f9620, 0.9999, 0.01;
	// end inline asm
	// begin inline asm
	fma.rn.f64    %fd9618, %fd9618, 0.9999, 0.01;
	// end inline asm
	// begin inline asm
	fma.rn.f64    %fd9620, %fd9620, 0.9999, 0.01;
	// end inline asm
	// begin inline asm
	fma.rn.f32    %f9618, %f9618, 0.9999, 0.01;
	// end inline asm
	// begin inline asm
	fma.rn.f32    %f9620, %f9620, 0.9999, 0.01;
	// end inline asm
	// begin inline asm
	fma.rn.f64    %fd9618, %fd9618, 0.9999, 0.01;
	// end inline asm
	// begin inline asm
	fma.rn.f64    %fd9620, %fd9620, 0.9999, 0.01;
	// end inline asm
	// begin inline asm
	fma.rn.f32    %f9618, %f9618, 0.9999, 0.01;
	// end inline asm
	// begin inline asm
	fma.rn.f32    %f9620, %f9620, 0.9999, 0.01;
	// end inline asm
	// begin inline asm
	fma.rn.f64    %fd9618, %fd9618, 0.9999, 0.01;
	// end inline asm
	// begin inline asm
	fma.rn.f64    %fd9620, %fd9620, 0.9999, 0.01;
	// end inline asm
	// begin inline asm
	fma.rn.f32    %f9618, %f9618, 0.9999, 0.01;
	// end inline asm
	// begin inline asm
	fma.rn.f32    %f9620, %f9620, 0.9999, 0.01;
	// end inline asm
	// begin inline asm
	fma.rn.f64    %fd9618, %fd9618, 0.9999, 0.01;
	// end inline asm
	// begin inline asm
	fma.rn.f64    %fd9620, %fd9620, 0.9999, 0.01;
	// end inline asm
	// begin inline asm
	fma.rn.f32    %f9618, %f9618, 0.9999, 0.01;
	// end inline asm
	// begin inline asm
	fma.rn.f32    %f9620, %f9620, 0.9999, 0.01;
	// end inline asm
	// begin inline asm
	fma.rn.f64    %fd9618, %fd9618, 0.9999, 0.01;
	// end inline asm
	// begin inline asm
	fma.rn.f64    %fd9620, %fd9620, 0.9999, 0.01;
	// end inline asm
	// begin inline asm
	fma.rn.f32    %f9618, %f9618, 0.9999, 0.01;
	// end inline asm
	// begin inline asm
	fma.rn.f32    %f9620, %f9620, 0.9999, 0.01;
	// end inline asm
	// begin inline asm
	fma.rn.f64    %fd9618, %fd9618, 0.9999, 0.01;
	// end inline asm
	// begin inline asm
	fma.rn.f64    %fd9620, %fd9620, 0.9999, 0.01;
	// end inline asm
	// begin inline asm
	fma.rn.f32    %f9618, %f9618, 0.9999, 0.01;
	// end inline asm
	// begin inline asm
	fma.rn.f32    %f9620, %f9620, 0.9999, 0.01;
	// end inline asm
	// begin inline asm
	fma.rn.f64    %fd9618, %fd9618, 0.9999, 0.01;
	// end inline asm
	// begin inline asm
	fma.rn.f64    %fd9620, %fd9620, 0.9999, 0.01;
	// end inline asm
	// begin inline asm
	fma.rn.f32    %f9618, %f9618, 0.9999, 0.01;
	// end inline asm
	// begin inline asm
	fma.rn.f32    %f9620, %f9620, 0.9999, 0.01;
	// end inline asm
	// begin inline asm
	fma.rn.f64    %fd9618, %fd9618, 0.9999, 0.01;
	// end inline asm
	// begin inline asm
	fma.rn.f64    %fd9620, %fd9620, 0.9999, 0.01;
	// end inline asm
	// begin inline asm
	fma.rn.f32    %f9618, %f9618, 0.9999, 0.01;
	// end inline asm
	// begin inline asm
	fma.rn.f32    %f9620, %f9620, 0.9999, 0.01;
	// end inline asm
	// begin inline asm
	fma.rn.f64    %fd9618, %fd9618, 0.9999, 0.01;
	// end inline asm
	// begin inline asm
	fma.rn.f64    %fd9620, %fd9620, 0.9999, 0.01;
	// end inline asm
	// begin inline asm
	fma.rn.f32    %f9618, %f9618, 0.9999, 0.01;
	// end inline asm
	// begin inline asm
	fma.rn.f32    %f9620, %f9620, 0.9999, 0.01;
	// end inline asm
	// begin inline asm
	fma.rn.f64    %fd9618, %fd9618, 0.9999, 0.01;
	// end inline asm
	// begin inline asm
	fma.rn.f64    %fd9620, %fd9620, 0.9999, 0.01;
	// end inline asm
	// begin inline asm
	fma.rn.f32    %f9618, %f9618, 0.9999, 0.01;
	// end inline asm
	// begin inline asm
	fma.rn.f32    %f9620, %f9620, 0.9999, 0.01;
	// end inline asm
	// begin inline asm
	fma.rn.f64    %fd9618, %fd9618, 0.9999, 0.01;
	// end inline asm
	// begin inline asm
	fma.rn.f64    %fd9620, %fd9620, 0.9999, 0.01;
	// end inline asm
	// begin inline asm
	fma.rn.f32    %f9618, %f9618, 0.9999, 0.01;
	// end inline asm
	// begin inline asm
	fma.rn.f32    %f9620, %f9620, 0.9999, 0.01;
	// end inline asm
	// begin inline asm
	fma.rn.f64    %fd9618, %fd9618, 0.9999, 0.01;
	// end inline asm
	// begin inline asm
	fma.rn.f64    %fd9620, %fd9620, 0.9999, 0.01;
	// end inline asm
	// begin inline asm
	fma.rn.f32    %f9618, %f9618, 0.9999, 0.01;
	// end inline asm
	// begin inline asm
	fma.rn.f32    %f9620, %f9620, 0.9999, 0.01;
	// end inline asm
	// begin inline asm
	fma.rn.f64    %fd9618, %fd9618, 0.9999, 0.01;
	// end inline asm
	// begin inline asm
	fma.rn.f64    %fd9620, %fd9620, 0.9999, 0.01;
	// end inline asm
	// begin inline asm
	fma.rn.f32    %f9618, %f9618, 0.9999, 0.01;
	// end inline asm
	// begin inline asm
	fma.rn.f32    %f9620, %f9620, 0.9999, 0.01;
	// end inline asm
	// begin inline asm
	fma.rn.f64    %fd9618, %fd9618, 0.9999, 0.01;
	// end inline asm
	// begin inline asm
	fma.rn.f64    %fd9620, %fd9620, 0.9999, 0.01;
	// end inline asm
	// begin inline asm
	fma.rn.f32    %f9618, %f9618, 0.9999, 0.01;
	// end inline asm
	// begin inline asm
	fma.rn.f32    %f9620, %f9620, 0.9999, 0.01;
	// end inline asm
	// begin inline asm
	fma.rn.f64    %fd9618, %fd9618, 0.9999, 0.01;
	// end inline asm
	// begin inline asm
	fma.rn.f64    %fd9620, %fd9620, 0.9999, 0.01;
	// end inline asm
	// begin inline asm
	fma.rn.f32    %f9618, %f9618, 0.9999, 0.01;
	// end inline asm
	// begin inline asm
	fma.rn.f32    %f9620, %f9620, 0.9999, 0.01;
	// end inline asm
	// begin inline asm
	fma.rn.f64    %fd9618, %fd9618, 0.9999, 0.01;
	// end inline asm
	// begin inline asm
	fma.rn.f64    %fd9620, %fd9620, 0.9999, 0.01;
	// end inline asm
	// begin inline asm
	fma.rn.f32    %f9618, %f9618, 0.9999, 0.01;
	// end inline asm
	// begin inline asm
	fma.rn.f32    %f9620, %f9620, 0.9999, 0.01;
	// end inline asm
	// begin inline asm
	fma.rn.f64    %fd9618, %fd9618, 0.9999, 0.01;
	// end inline asm
	// begin inline asm
	fma.rn.f64    %fd9620, %fd9620, 0.9999, 0.01;
	// end inline asm
	// begin inline asm
	fma.rn.f32    %f9618, %f9618, 0.9999, 0.01;
	// end inline asm
	// begin inline asm
	fma.rn.f32    %f9620, %f9620, 0.9999, 0.01;
	// end inline asm
	// begin inline asm
	fma.rn.f64    %fd9618, %fd9618, 0.9999, 0.01;
	// end inline asm
	// begin inline asm
	fma.rn.f64    %fd9620, %fd9620, 0.9999, 0.01;
	// end inline asm
	// begin inline asm
	fma.rn.f32    %f9618, %f9618, 0.9999, 0.01;
	// end inline asm
	// begin inline asm
	fma.rn.f32    %f9620, %f9620, 0.9999, 0.01;
	// end inline asm
	// begin inline asm
	fma.rn.f64    %fd9618, %fd9618, 0.9999, 0.01;
	// end inline asm
	// begin inline asm
	fma.rn.f64    %fd9620, %fd9620, 0.9999, 0.01;
	// end inline asm
	// begin inline asm
	fma.rn.f32    %f9618, %f9618, 0.9999, 0.01;
	// end inline asm
	// begin inline asm
	fma.rn.f32    %f9620, %f9620, 0.9999, 0.01;
	// end inline asm
	// begin inline asm
	fma.rn.f64    %fd9618, %fd9618, 0.9999, 0.01;
	// end inline asm
	// begin inline asm
	fma.rn.f64    %fd9620, %fd9620, 0.9999, 0.01;
	// end inline asm
	// begin inline asm
	fma.rn.f32    %f9618, %f9618, 0.9999, 0.01;
	// end inline asm
	// begin inline asm
	fma.rn.f32    %f9620, %f9620, 0.9999, 0.01;
	// end inline asm
	// begin inline asm
	fma.rn.f64    %fd9618, %fd9618, 0.9999, 0.01;
	// end inline asm
	// begin inline asm
	fma.rn.f64    %fd9620, %fd9620, 0.9999, 0.01;
	// end inline asm
	// begin inline asm
	fma.rn.f32    %f9618, %f9618, 0.9999, 0.01;
	// end inline asm
	// begin inline asm
	fma.rn.f32    %f9620, %f9620, 0.9999, 0.01;
	// end inline asm
	// begin inline asm
	fma.rn.f64    %fd9618, %fd9618, 0.9999, 0.01;
	// end inline asm
	// begin inline asm
	fma.rn.f64    %fd9620, %fd9620, 0.9999, 0.01;
	// end inline asm
	// begin inline asm
	fma.rn.f32    %f9618, %f9618, 0.9999, 0.01;
	// end inline asm
	// begin inline asm
	fma.rn.f32    %f9620, %f9620, 0.9999, 0.01;
	// end inline asm
	// begin inline asm
	fma.rn.f64    %fd9618, %fd9618, 0.9999, 0.01;
	// end inline asm
	// begin inline asm
	fma.rn.f64    %fd9620, %fd9620, 0.9999, 0.01;
	// end inline asm
	// begin inline asm
	fma.rn.f32    %f9618, %f9618, 0.9999, 0.01;
	// end inline asm
	// begin inline asm
	fma.rn.f32    %f9620, %f9620, 0.9999, 0.01;
	// end inline asm
	// begin inline asm
	fma.rn.f64    %fd9618, %fd9618, 0.9999, 0.01;
	// end inline asm
	// begin inline asm
	fma.rn.f64    %fd9620, %fd9620, 0.9999, 0.01;
	// end inline asm
	// begin inline asm
	fma.rn.f32    %f9618, %f9618, 0.9999, 0.01;
	// end inline asm
	// begin inline asm
	fma.rn.f32    %f9620, %f9620, 0.9999, 0.01;
	// end inline asm
	// begin inline asm
	fma.rn.f64    %fd9618, %fd9618, 0.9999, 0.01;
	// end inline asm
	// begin inline asm
	fma.rn.f64    %fd9620, %fd9620, 0.9999, 0.01;
	// end inline asm
	// begin inline asm
	fma.rn.f32    %f9618, %f9618, 0.9999, 0.01;
	// end inline asm
	// begin inline asm
	fma.rn.f32    %f9620, %f9620, 0.9999, 0.01;
	// end inline asm
	// begin inline asm
	fma.rn.f64    %fd9618, %fd9618, 0.9999, 0.01;
	// end inline asm
	// begin inline asm
	fma.rn.f64    %fd9620, %fd9620, 0.9999, 0.01;
	// end inline asm
	// begin inline asm
	fma.rn.f32    %f9618, %f9618, 0.9999, 0.01;
	// end inline asm
	// begin inline asm
	fma.rn.f32    %f9620, %f9620, 0.9999, 0.01;
	// end inline asm
	// begin inline asm
	fma.rn.f64    %fd9618, %fd9618, 0.9999, 0.01;
	// end inline asm
	// begin inline asm
	fma.rn.f64    %fd9620, %fd9620, 0.9999, 0.01;
	// end inline asm
	// begin inline asm
	fma.rn.f32    %f9618, %f9618, 0.9999, 0.01;
	// end inline asm
	// begin inline asm
	fma.rn.f32    %f9620, %f9620, 0.9999, 0.01;
	// end inline asm
	// begin inline asm
	fma.rn.f64    %fd9618, %fd9618, 0.9999, 0.01;
	// end inline asm
	// begin inline asm
	fma.rn.f64    %fd9620, %fd9620, 0.9999, 0.01;
	// end inline asm
	// begin inline asm
	fma.rn.f32    %f9618, %f9618, 0.9999, 0.01;
	// end inline asm
	// begin inline asm
	fma.rn.f32    %f9620, %f9620, 0.9999, 0.01;
	// end inline asm
	// begin inline asm
	fma.rn.f64    %fd9618, %fd9618, 0.9999, 0.01;
	// end inline asm
	// begin inline asm
	fma.rn.f64    %fd9620, %fd9620, 0.9999, 0.01;
	// end inline asm
	// begin inline asm
	fma.rn.f32    %f9618, %f9618, 0.9999, 0.01;
	// end inline asm
	// begin inline asm
	fma.rn.f32    %f9620, %f9620, 0.9999, 0.01;
	// end inline asm
	// begin inline asm
	fma.rn.f64    %fd9618, %fd9618, 0.9999, 0.01;
	// end inline asm
	// begin inline asm
	fma.rn.f64    %fd9620, %fd9620, 0.9999, 0.01;
	// end inline asm
	// begin inline asm
	fma.rn.f32    %f9618, %f9618, 0.9999, 0.01;
	// end inline asm
	// begin inline asm
	fma.rn.f32    %f9620, %f9620, 0.9999, 0.01;
	// end inline asm
	// begin inline asm
	fma.rn.f64    %fd9618, %fd9618, 0.9999, 0.01;
	// end inline asm
	// begin inline asm
	fma.rn.f64    %fd9620, %fd9620, 0.9999, 0.01;
	// end inline asm
	// begin inline asm
	fma.rn.f32    %f9618, %f9618, 0.9999, 0.01;
	// end inline asm
	// begin inline asm
	fma.rn.f32    %f9620, %f9620, 0.9999, 0.01;
	// end inline asm
	// begin inline asm
	fma.rn.f64    %fd9618, %fd9618, 0.9999, 0.01;
	// end inline asm
	// begin inline asm
	fma.rn.f64    %fd9620, %fd9620, 0.9999, 0.01;
	// end inline asm
	// begin inline asm
	fma.rn.f32    %f9618, %f9618, 0.9999, 0.01;
	// end inline asm
	// begin inline asm
	fma.rn.f32    %f9620, %f9620, 0.9999, 0.01;
	// end inline asm
	// begin inline asm
	fma.rn.f64    %fd9618, %fd9618, 0.9999, 0.01;
	// end inline asm
	// begin inline asm
	fma.rn.f64    %fd9620, %fd9620, 0.9999, 0.01;
	// end inline asm
	// begin inline asm
	fma.rn.f32    %f9618, %f9618, 0.9999, 0.01;
	// end inline asm
	// begin inline asm
	fma.rn.f32    %f9620, %f9620, 0.9999, 0.01;
	// end inline asm
	// begin inline asm
	fma.rn.f64    %fd9618, %fd9618, 0.9999, 0.01;
	// end inline asm
	// begin inline asm
	fma.rn.f64    %fd9620, %fd9620, 0.9999, 0.01;
	// end inline asm
	// begin inline asm
	fma.rn.f32    %f9618, %f9618, 0.9999, 0.01;
	// end inline asm
	// begin inline asm
	fma.rn.f32    %f9620, %f9620, 0.9999, 0.01;
	// end inline asm
	// begin inline asm
	fma.rn.f64    %fd9618, %fd9618, 0.9999, 0.01;
	// end inline asm
	// begin inline asm
	fma.rn.f64    %fd9620, %fd9620, 0.9999, 0.01;
	// end inline asm
	// begin inline asm
	fma.rn.f32    %f9618, %f9618, 0.9999, 0.01;
	// end inline asm
	// begin inline asm
	fma.rn.f32    %f9620, %f9620, 0.9999, 0.01;
	// end inline asm
	// begin inline asm
	fma.rn.f64    %fd9618, %fd9618, 0.9999, 0.01;
	// end inline asm
	// begin inline asm
	fma.rn.f64    %fd9620, %fd9620, 0.9999, 0.01;
	// end inline asm
	// begin inline asm
	fma.rn.f32    %f9618, %f9618, 0.9999, 0.01;
	// end inline asm
	// begin inline asm
	fma.rn.f32    %f9620, %f9620, 0.9999, 0.01;
	// end inline asm
	// begin inline asm
	fma.rn.f64    %fd9618, %fd9618, 0.9999, 0.01;
	// end inline asm
	// begin inline asm
	fma.rn.f64    %fd9620, %fd9620, 0.9999, 0.01;
	// end inline asm
	// begin inline asm
	fma.rn.f32    %f9618, %f9618, 0.9999, 0.01;
	// end inline asm
	// begin inline asm
	fma.rn.f32    %f9620, %f9620, 0.9999, 0.01;
	// end inline asm
	// begin inline asm
	fma.rn.f64    %fd9618, %fd9618, 0.9999, 0.01;
	// end inline asm
	// begin inline asm
	fma.rn.f64    %fd9620, %fd9620, 0.9999, 0.01;
	// end inline asm
	// begin inline asm
	fma.rn.f32    %f9618, %f9618, 0.9999, 0.01;
	// end inline asm
	// begin inline asm
	fma.rn.f32    %f9620, %f9620, 0.9999, 0.01;
	// end inline asm
	// begin inline asm
	fma.rn.f64    %fd9618, %fd9618, 0.9999, 0.01;
	// end inline asm
	// begin inline asm
	fma.rn.f64    %fd9620, %fd9620, 0.9999, 0.01;
	// end inline asm
	// begin inline asm
	fma.rn.f32    %f9618, %f9618, 0.9999, 0.01;
	// end inline asm
	// begin inline asm
	fma.rn.f32    %f9620, %f9620, 0.9999, 0.01;
	// end inline asm
	// begin inline asm
	fma.rn.f64    %fd9618, %fd9618, 0.9999, 0.01;
	// end inline asm
	// begin inline asm
	fma.rn.f64    %fd9620, %fd9620, 0.9999, 0.01;
	// end inline asm
	// begin inline asm
	fma.rn.f32    %f9618, %f9618, 0.9999, 0.01;
	// end inline asm
	// begin inline asm
	fma.rn.f32    %f9620, %f9620, 0.9999, 0.01;
	// end inline asm
	// begin inline asm
	fma.rn.f64    %fd9618, %fd9618, 0.9999, 0.01;
	// end inline asm
	// begin inline asm
	fma.rn.f64    %fd9620, %fd9620, 0.9999, 0.01;
	// end inline asm
	// begin inline asm
	fma.rn.f32    %f9618, %f9618, 0.9999, 0.01;
	// end inline asm
	// begin inline asm
	fma.rn.f32    %f9620, %f9620, 0.9999, 0.01;
	// end inline asm
	// begin inline asm
	fma.rn.f64    %fd9618, %fd9618, 0.9999, 0.01;
	// end inline asm
	// begin inline asm
	fma.rn.f64    %fd9620, %fd9620, 0.9999, 0.01;
	// end inline asm
	// begin inline asm
	fma.rn.f32    %f9618, %f9618, 0.9999, 0.01;
	// end inline asm
	// begin inline asm
	fma.rn.f32    %f9620, %f9620, 0.9999, 0.01;
	// end inline asm
	// begin inline asm
	fma.rn.f64    %fd9618, %fd9618, 0.9999, 0.01;
	// end inline asm
	// begin inline asm
	fma.rn.f64    %fd9620, %fd9620, 0.9999, 0.01;
	// end inline asm
	// begin inline asm
	fma.rn.f32    %f9618, %f9618, 0.9999, 0.01;
	// end inline asm
	// begin inline asm
	fma.rn.f32    %f9620, %f9620, 0.9999, 0.01;
	// end inline asm
	// begin inline asm
	fma.rn.f64    %fd9618, %fd9618, 0.9999, 0.01;
	// end inline asm
	// begin inline asm
	fma.rn.f64    %fd9620, %fd9620, 0.9999, 0.01;
	// end inline asm
	// begin inline asm
	fma.rn.f32    %f9618, %f9618, 0.9999, 0.01;
	// end inline asm
	// begin inline asm
	fma.rn.f32    %f9620, %f9620, 0.9999, 0.01;
	// end inline asm
	// begin inline asm
	fma.rn.f64    %fd9618, %fd9618, 0.9999, 0.01;
	// end inline asm
	// begin inline asm
	fma.rn.f64    %fd9620, %fd9620, 0.9999, 0.01;
	// end inline asm
	// begin inline asm
	fma.rn.f32    %f9618, %f9618, 0.9999, 0.01;
	// end inline asm
	// begin inline asm
	fma.rn.f32    %f9620, %f9620, 0.9999, 0.01;
	// end inline asm
	// begin inline asm
	fma.rn.f64    %fd9618, %fd9618, 0.9999, 0.01;
	// end inline asm
	// begin inline asm
	fma.rn.f64    %fd9620, %fd9620, 0.9999, 0.01;
	// end inline asm
	// begin inline asm
	fma.rn.f32    %f9618, %f9618, 0.9999, 0.01;
	// end inline asm
	// begin inline asm
	fma.rn.f32    %f9620, %f9620, 0.9999, 0.01;
	// end inline asm
	// begin inline asm
	fma.rn.f64    %fd9618, %fd9618, 0.9999, 0.01;
	// end inline asm
	// begin inline asm
	fma.rn.f64    %fd9620, %fd9620, 0.9999, 0.01;
	// end inline asm
	// begin inline asm
	fma.rn.f32    %f9618, %f9618, 0.9999, 0.01;
	// end inline asm
	// begin inline asm
	fma.rn.f32    %f9620, %f9620, 0.9999, 0.01;
	// end inline asm
	// begin inline asm
	fma.rn.f64    %fd9618, %fd9618, 0.9999, 0.01;
	// end inline asm
	// begin inline asm
	fma.rn.f64    %fd9620, %fd9620, 0.9999, 0.01;
	// end inline asm
	// begin inline asm
	fma.rn.f32    %f9618, %f9618, 0.9999, 0.01;
	// end inline asm
	// begin inline asm
	fma.rn.f32    %f9620, %f9620, 0.9999, 0.01;
	// end inline asm
	// begin inline asm
	fma.rn.f64    %fd9618, %fd9618, 0.9999, 0.01;
	// end inline asm
	// begin inline asm
	fma.rn.f64    %fd9620, %fd9620, 0.9999, 0.01;
	// end inline asm
	// begin inline asm
	fma.rn.f32    %f9618, %f9618, 0.9999, 0.01;
	// end inline asm
	// begin inline asm
	fma.rn.f32    %f9620, %f9620, 0.9999, 0.01;
	// end inline asm
	// begin inline asm
	fma.rn.f64    %fd9618, %fd9618, 0.9999, 0.01;
	// end inline asm
	// begin inline asm
	fma.rn.f64    %fd9620, %fd9620, 0.9999, 0.01;
	// end inline asm
	// begin inline asm
	fma.rn.f32    %f9618, %f9618, 0.9999, 0.01;
	// end inline asm
	// begin inline asm
	fma.rn.f32    %f9620, %f9620, 0.9999, 0.01;
	// end inline asm
	// begin inline asm
	fma.rn.f64    %fd9618, %fd9618, 0.9999, 0.01;
	// end inline asm
	// begin inline asm
	fma.rn.f64    %fd9620, %fd9620, 0.9999, 0.01;
	// end inline asm
	// begin inline asm
	fma.rn.f32    %f9618, %f9618, 0.9999, 0.01;
	// end inline asm
	// begin inline asm
	fma.rn.f32    %f9620, %f9620, 0.9999, 0.01;
	// end inline asm
	// begin inline asm
	fma.rn.f64    %fd9618, %fd9618, 0.9999, 0.01;
	// end inline asm
	// begin inline asm
	fma.rn.f64    %fd9620, %fd9620, 0.9999, 0.01;
	// end inline asm
	// begin inline asm
	fma.rn.f32    %f9618, %f9618, 0.9999, 0.01;
	// end inline asm
	// begin inline asm
	fma.rn.f32    %f9620, %f9620, 0.9999, 0.01;
	// end inline asm
	// begin inline asm
	fma.rn.f64    %fd9618, %fd9618, 0.9999, 0.01;
	// end inline asm
	// begin inline asm
	fma.rn.f64    %fd9620, %fd9620, 0.9999, 0.01;
	// end inline asm
	// begin inline asm
	fma.rn.f32    %f9618, %f9618, 0.9999, 0.01;
	// end inline asm
	// begin inline asm
	fma.rn.f32    %f9620, %f9620, 0.9999, 0.01;
	// end inline asm
	// begin inline asm
	fma.rn.f64    %fd9618, %fd9618, 0.9999, 0.01;
	// end inline asm
	// begin inline asm
	fma.rn.f64    %fd9620, %fd9620, 0.9999, 0.01;
	// end inline asm
	// begin inline asm
	fma.rn.f32    %f9618, %f9618, 0.9999, 0.01;
	// end inline asm
	// begin inline asm
	fma.rn.f32    %f9620, %f9620, 0.9999, 0.01;
	// end inline asm
	// begin inline asm
	fma.rn.f64    %fd9618, %fd9618, 0.9999, 0.01;
	// end inline asm
	// begin inline asm
	fma.rn.f64    %fd9620, %fd9620, 0.9999, 0.01;
	// end inline asm
	// begin inline asm
	fma.rn.f32    %f9618, %f9618, 0.9999, 0.01;
	// end inline asm
	// begin inline asm
	fma.rn.f32    %f9620, %f9620, 0.9999, 0.01;
	// end inline asm
	// begin inline asm
	fma.rn.f64    %fd9618, %fd9618, 0.9999, 0.01;
	// end inline asm
	// begin inline asm
	fma.rn.f64    %fd9620, %fd9620, 0.9999, 0.01;
	// end inline asm
	// begin inline asm
	fma.rn.f32    %f9618, %f9618, 0.9999, 0.01;
	// end inline asm
	// begin inline asm
	fma.rn.f32    %f9620, %f9620, 0.9999, 0.01;
	// end inline asm
	// begin inline asm
	fma.rn.f64    %fd9618, %fd9618, 0.9999, 0.01;
	// end inline asm
	// begin inline asm
	fma.rn.f64    %fd9620, %fd9620, 0.9999, 0.01;
	// end inline asm
	// begin inline asm
	fma.rn.f32    %f9618, %f9618, 0.9999, 0.01;
	// end inline asm
	// begin inline asm
	fma.rn.f32    %f9620, %f9620, 0.9999, 0.01;
	// end inline asm
	// begin inline asm
	fma.rn.f64    %fd9618, %fd9618, 0.9999, 0.01;
	// end inline asm
	// begin inline asm
	fma.rn.f64    %fd9620, %fd9620, 0.9999, 0.01;
	// end inline asm
	// begin inline asm
	fma.rn.f32    %f9618, %f9618, 0.9999, 0.01;
	// end inline asm
	// begin inline asm
	fma.rn.f32    %f9620, %f9620, 0.9999, 0.01;
	// end inline asm
	// begin inline asm
	fma.rn.f64    %fd9618, %fd9618, 0.9999, 0.01;
	// end inline asm
	// begin inline asm
	fma.rn.f64    %fd9620, %fd9620, 0.9999, 0.01;
	// end inline asm
	// begin inline asm
	fma.rn.f32    %f9618, %f9618, 0.9999, 0.01;
	// end inline asm
	// begin inline asm
	fma.rn.f32    %f9620, %f9620, 0.9999, 0.01;
	// end inline asm
	// begin inline asm
	fma.rn.f64    %fd9618, %fd9618, 0.9999, 0.01;
	// end inline asm
	// begin inline asm
	fma.rn.f64    %fd9620, %fd9620, 0.9999, 0.01;
	// end inline asm
	// begin inline asm
	fma.rn.f32    %f9618, %f9618, 0.9999, 0.01;
	// end inline asm
	// begin inline asm
	fma.rn.f32    %f9620, %f9620, 0.9999, 0.01;
	// end inline asm
	// begin inline asm
	fma.rn.f64    %fd9618, %fd9618, 0.9999, 0.01;
	// end inline asm
	// begin inline asm
	fma.rn.f64    %fd9620, %fd9620, 0.9999, 0.01;
	// end inline asm
	// begin inline asm
	fma.rn.f32    %f9618, %f9618, 0.9999, 0.01;
	// end inline asm
	// begin inline asm
	fma.rn.f32    %f9620, %f9620, 0.9999, 0.01;
	// end inline asm
	// begin inline asm
	fma.rn.f64    %fd9618, %fd9618, 0.9999, 0.01;
	// end inline asm
	// begin inline asm
	fma.rn.f64    %fd9620, %fd9620, 0.9999, 0.01;
	// end inline asm
	// begin inline asm
	fma.rn.f32    %f9618, %f9618, 0.9999, 0.01;
	// end inline asm
	// begin inline asm
	fma.rn.f32    %f9620, %f9620, 0.9999, 0.01;
	// end inline asm
	// begin inline asm
	fma.rn.f64    %fd9618, %fd9618, 0.9999, 0.01;
	// end inline asm
	// begin inline asm
	fma.rn.f64    %fd9620, %fd9620, 0.9999, 0.01;
	// end inline asm
	// begin inline asm
	fma.rn.f32    %f9618, %f9618, 0.9999, 0.01;
	// end inline asm
	// begin inline asm
	fma.rn.f32    %f9620, %f9620, 0.9999, 0.01;
	// end inline asm
	// begin inline asm
	fma.rn.f64    %fd9618, %fd9618, 0.9999, 0.01;
	// end inline asm
	// begin inline asm
	fma.rn.f64    %fd9620, %fd9620, 0.9999, 0.01;
	// end inline asm
	// begin inline asm
	fma.rn.f32    %f9618, %f9618, 0.9999, 0.01;
	// end inline asm
	// begin inline asm
	fma.rn.f32    %f9620, %f9620, 0.9999, 0.01;
	// end inline asm
	// begin inline asm
	fma.rn.f64    %fd9618, %fd9618, 0.9999, 0.01;
	// end inline asm
	// begin inline asm
	fma.rn.f64    %fd9620, %fd9620, 0.9999, 0.01;
	// end inline asm
	// begin inline asm
	fma.rn.f32    %f9618, %f9618, 0.9999, 0.01;
	// end inline asm
	// begin inline asm
	fma.rn.f32    %f9620, %f9620, 0.9999, 0.01;
	// end inline asm
	// begin inline asm
	fma.rn.f64    %fd9618, %fd9618, 0.9999, 0.01;
	// end inline asm
	// begin inline asm
	fma.rn.f64    %fd9620, %fd9620, 0.9999, 0.01;
	// end inline asm
	// begin inline asm
	fma.rn.f32    %f9618, %f9618, 0.9999, 0.01;
	// end inline asm
	// begin inline asm
	fma.rn.f32    %f9620, %f9620, 0.9999, 0.01;
	// end inline asm
	// begin inline asm
	fma.rn.f64    %fd9618, %fd9618, 0.9999, 0.01;
	// end inline asm
	// begin inline asm
	fma.rn.f64    %fd9620, %fd9620, 0.9999, 0.01;
	// end inline asm
	// begin inline asm
	fma.rn.f32    %f9618, %f9618, 0.9999, 0.01;
	// end inline asm
	// begin inline asm
	fma.rn.f32    %f9620, %f9620, 0.9999, 0.01;
	// end inline asm
	// begin inline asm
	fma.rn.f64    %fd9618, %fd9618, 0.9999, 0.01;
	// end inline asm
	// begin inline asm
	fma.rn.f64    %fd9620, %fd9620, 0.9999, 0.01;
	// end inline asm
	// begin inline asm
	fma.rn.f32    %f9618, %f9618, 0.9999, 0.01;
	// end inline asm
	// begin inline asm
	fma.rn.f32    %f9620, %f9620, 0.9999, 0.01;
	// end inline asm
	// begin inline asm
	fma.rn.f64    %fd9618, %fd9618, 0.9999, 0.01;
	// end inline asm
	// begin inline asm
	fma.rn.f64    %fd9620, %fd9620, 0.9999, 0.01;
	// end inline asm
	// begin inline asm
	fma.rn.f32    %f9618, %f9618, 0.9999, 0.01;
	// end inline asm
	// begin inline asm
	fma.rn.f32    %f9620, %f9620, 0.9999, 0.01;
	// end inline asm
	// begin inline asm
	fma.rn.f64    %fd9618, %fd9618, 0.9999, 0.01;
	// end inline asm
	// begin inline asm
	fma.rn.f64    %fd9620, %fd9620, 0.9999, 0.01;
	// end inline asm
	// begin inline asm
	fma.rn.f32    %f9618, %f9618, 0.9999, 0.01;
	// end inline asm
	// begin inline asm
	fma.rn.f32    %f9620, %f9620, 0.9999, 0.01;
	// end inline asm
	// begin inline asm
	fma.rn.f64    %fd9618, %fd9618, 0.9999, 0.01;
	// end inline asm
	// begin inline asm
	fma.rn.f64    %fd9620, %fd9620, 0.9999, 0.01;
	// end inline asm
	// begin inline asm
	fma.rn.f32    %f9618, %f9618, 0.9999, 0.01;
	// end inline asm
	// begin inline asm
	fma.rn.f32    %f9620, %f9620, 0.9999, 0.01;
	// end inline asm
	// begin inline asm
	fma.rn.f64    %fd9618, %fd9618, 0.9999, 0.01;
	// end inline asm
	// begin inline asm
	fma.rn.f64    %fd9620, %fd9620, 0.9999, 0.01;
	// end inline asm
	// begin inline asm
	fma.rn.f32    %f9618, %f9618, 0.9999, 0.01;
	// end inline asm
	// begin inline asm
	fma.rn.f32    %f9620, %f9620, 0.9999, 0.01;
	// end inline asm
	// begin inline asm
	fma.rn.f64    %fd9618, %fd9618, 0.9999, 0.01;
	// end inline asm
	// begin inline asm
	fma.rn.f64    %fd9620, %fd9620, 0.9999, 0.01;
	// end inline asm
	// begin inline asm
	fma.rn.f32    %f9618, %f9618, 0.9999, 0.01;
	// end inline asm
	// begin inline asm
	fma.rn.f32    %f9620, %f9620, 0.9999, 0.01;
	// end inline asm
	// begin inline asm
	fma.rn.f64    %fd9618, %fd9618, 0.9999, 0.01;
	// end inline asm
	// begin inline asm
	fma.rn.f64    %fd9620, %fd9620, 0.9999, 0.01;
	// end inline asm
	// begin inline asm
	fma.rn.f32    %f9618, %f9618, 0.9999, 0.01;
	// end inline asm
	// begin inline asm
	fma.rn.f32    %f9620, %f9620, 0.9999, 0.01;
	// end inline asm
	// begin inline asm
	fma.rn.f64    %fd9618, %fd9618, 0.9999, 0.01;
	// end inline asm
	// begin inline asm
	fma.rn.f64    %fd9620, %fd9620, 0.9999, 0.01;
	// end inline asm
	// begin inline asm
	fma.rn.f32    %f9618, %f9618, 0.9999, 0.01;
	// end inline asm
	// begin inline asm
	fma.rn.f32    %f9620, %f9620, 0.9999, 0.01;
	// end inline asm
	// begin inline asm
	fma.rn.f64    %fd9618, %fd9618, 0.9999, 0.01;
	// end inline asm
	// begin inline asm
	fma.rn.f64    %fd9620, %fd9620, 0.9999, 0.01;
	// end inline asm
	// begin inline asm
	fma.rn.f32    %f9618, %f9618, 0.9999, 0.01;
	// end inline asm
	// begin inline asm
	fma.rn.f32    %f9620, %f9620, 0.9999, 0.01;
	// end inline asm
	// begin inline asm
	fma.rn.f64    %fd9618, %fd9618, 0.9999, 0.01;
	// end inline asm
	// begin inline asm
	fma.rn.f64    %fd9620, %fd9620, 0.9999, 0.01;
	// end inline asm
	// begin inline asm
	fma.rn.f32    %f9618, %f9618, 0.9999, 0.01;
	// end inline asm
	// begin inline asm
	fma.rn.f32    %f9620, %f9620, 0.9999, 0.01;
	// end inline asm
	// begin inline asm
	fma.rn.f64    %fd9618, %fd9618, 0.9999, 0.01;
	// end inline asm
	// begin inline asm
	fma.rn.f64    %fd9620, %fd9620, 0.9999, 0.01;
	// end inline asm
	// begin inline asm
	fma.rn.f32    %f9618, %f9618, 0.9999, 0.01;
	// end inline asm
	// begin inline asm
	fma.rn.f32    %f9620, %f9620, 0.9999, 0.01;
	// end inline asm
	// begin inline asm
	fma.rn.f64    %fd9618, %fd9618, 0.9999, 0.01;
	// end inline asm
	// begin inline asm
	fma.rn.f64    %fd9620, %fd9620, 0.9999, 0.01;
	// end inline asm
	// begin inline asm
	fma.rn.f32    %f9618, %f9618, 0.9999, 0.01;
	// end inline asm
	// begin inline asm
	fma.rn.f32    %f9620, %f9620, 0.9999, 0.01;
	// end inline asm
	// begin inline asm
	fma.rn.f64    %fd9618, %fd9618, 0.9999, 0.01;
	// end inline asm
	// begin inline asm
	fma.rn.f64    %fd9620, %fd9620, 0.9999, 0.01;
	// end inline asm
	// begin inline asm
	fma.rn.f32    %f9618, %f9618, 0.9999, 0.01;
	// end inline asm
	// begin inline asm
	fma.rn.f32    %f9620, %f9620, 0.9999, 0.01;
	// end inline asm
	// begin inline asm
	fma.rn.f64    %fd9618, %fd9618, 0.9999, 0.01;
	// end inline asm
	// begin inline asm
	fma.rn.f64    %fd9620, %fd9620, 0.9999, 0.01;
	// end inline asm
	// begin inline asm
	fma.rn.f32    %f9618, %f9618, 0.9999, 0.01;
	// end inline asm
	// begin inline asm
	fma.rn.f32    %f9620, %f9620, 0.9999, 0.01;
	// end inline asm
	// begin inline asm
	fma.rn.f64    %fd9618, %fd9618, 0.9999, 0.01;
	// end inline asm
	// begin inline asm
	fma.rn.f64    %fd9620, %fd9620, 0.9999, 0.01;
	// end inline asm
	// begin inline asm
	fma.rn.f32    %f9618, %f9618, 0.9999, 0.01;
	// end inline asm
	// begin inline asm
	fma.rn.f32    %f9620, %f9620, 0.9999, 0.01;
	// end inline asm
	// begin inline asm
	fma.rn.f64    %fd9618, %fd9618, 0.9999, 0.01;
	// end inline asm
	// begin inline asm
	fma.rn.f64    %fd9620, %fd9620, 0.9999, 0.01;
	// end inline asm
	// begin inline asm
	fma.rn.f32    %f9618, %f9618, 0.9999, 0.01;
	// end inline asm
	// begin inline asm
	fma.rn.f32    %f9620, %f9620, 0.9999, 0.01;
	// end inline asm
	// begin inline asm
	fma.rn.f64    %fd9618, %fd9618, 0.9999, 0.01;
	// end inline asm
	// begin inline asm
	fma.rn.f64    %fd9620, %fd9620, 0.9999, 0.01;
	// end inline asm
	// begin inline asm
	fma.rn.f32    %f9618, %f9618, 0.9999, 0.01;
	// end inline asm
	// begin inline asm
	fma.rn.f32    %f9620, %f9620, 0.9999, 0.01;
	// end inline asm
	// begin inline asm
	fma.rn.f64    %fd9618, %fd9618, 0.9999, 0.01;
	// end inline asm
	// begin inline asm
	fma.rn.f64    %fd9620, %fd9620, 0.9999, 0.01;
	// end inline asm
	// begin inline asm
	fma.rn.f32    %f9618, %f9618, 0.9999, 0.01;
	// end inline asm
	// begin inline asm
	fma.rn.f32    %f9620, %f9620, 0.9999, 0.01;
	// end inline asm
	// begin inline asm
	fma.rn.f64    %fd9618, %fd9618, 0.9999, 0.01;
	// end inline asm
	// begin inline asm
	fma.rn.f64    %fd9620, %fd9620, 0.9999, 0.01;
	// end inline asm
	// begin inline asm
	fma.rn.f32    %f9618, %f9618, 0.9999, 0.01;
	// end inline asm
	// begin inline asm
	fma.rn.f32    %f9620, %f9620, 0.9999, 0.01;
	// end inline asm
	// begin inline asm
	fma.rn.f64    %fd9618, %fd9618, 0.9999, 0.01;
	// end inline asm
	// begin inline asm
	fma.rn.f64    %fd9620, %fd9620, 0.9999, 0.01;
	// end inline asm
	// begin inline asm
	fma.rn.f32    %f9618, %f9618, 0.9999, 0.01;
	// end inline asm
	// begin inline asm
	fma.rn.f32    %f9620, %f9620, 0.9999, 0.01;
	// end inline asm
	// begin inline asm
	fma.rn.f64    %fd9618, %fd9618, 0.9999, 0.01;
	// end inline asm
	// begin inline asm
	fma.rn.f64    %fd9620, %fd9620, 0.9999, 0.01;
	// end inline asm
	// begin inline asm
	fma.rn.f32    %f9618, %f9618, 0.9999, 0.01;
	// end inline asm
	// begin inline asm
	fma.rn.f32    %f9620, %f9620, 0.9999, 0.01;
	// end inline asm
	// begin inline asm
	fma.rn.f64    %fd9618, %fd9618, 0.9999, 0.01;
	// end inline asm
	// begin inline asm
	fma.rn.f64    %fd9620, %fd9620, 0.9999, 0.01;
	// end inline asm
	// begin inline asm
	fma.rn.f32    %f9618, %f9618, 0.9999, 0.01;
	// end inline asm
	// begin inline asm
	fma.rn.f32    %f9620, %f9620, 0.9999, 0.01;
	// end inline asm
	// begin inline asm
	fma.rn.f64    %fd9618, %fd9618, 0.9999, 0.01;
	// end inline asm
	// begin inline asm
	fma.rn.f64    %fd9620, %fd9620, 0.9999, 0.01;
	// end inline asm
	// begin inline asm
	fma.rn.f32    %f9618, %f9618, 0.9999, 0.01;
	// end inline asm
	// begin inline asm
	fma.rn.f32    %f9620, %f9620, 0.9999, 0.01;
	// end inline asm
	// begin inline asm
	fma.rn.f64    %fd9618, %fd9618, 0.9999, 0.01;
	// end inline asm
	// begin inline asm
	fma.rn.f64    %fd9620, %fd9620, 0.9999, 0.01;
	// end inline asm
	// begin inline asm
	fma.rn.f32    %f9618, %f9618, 0.9999, 0.01;
	// end inline asm
	// begin inline asm
	fma.rn.f32    %f9620, %f9620, 0.9999, 0.01;
	// end inline asm
	mov.f64 	%fd11038, %fd9618;
	// begin inline asm
	fma.rn.f64    %fd11038, %fd11038, 0.9999, 0.01;
	// end inline asm
	mov.f64 	%fd11040, %fd9620;
	// begin inline asm
	fma.rn.f64    %fd11040, %fd11040, 0.9999, 0.01;
	// end inline asm
	mov.f32 	%f11038, %f9618;
	// begin inline asm
	fma.rn.f32    %f11038, %f11038, 0.9999, 0.01;
	// end inline asm
	mov.f32 	%f11040, %f9620;
	// begin inline asm
	fma.rn.f32    %f11040, %f11040, 0.9999, 0.01;
	// end inline asm
	// begin inline asm
	fma.rn.f64    %fd11038, %fd11038, 0.9999, 0.01;
	// end inline asm
	// begin inline asm
	fma.rn.f64    %fd11040, %fd11040, 0.9999, 0.01;
	// end inline asm
	// begin inline asm
	fma.rn.f32    %f11038, %f11038, 0.9999, 0.01;
	// end inline asm
	// begin inline asm
	fma.rn.f32    %f11040, %f11040, 0.9999, 0.01;
	// end inline asm
	// begin inline asm
	fma.rn.f64    %fd11038, %fd11038, 0.9999, 0.01;
	// end inline asm
	// begin inline asm
	fma.rn.f64    %fd11040, %fd11040, 0.9999, 0.01;
	// end inline asm
	// begin inline asm
	fma.rn.f32    %f11038, %f11038, 0.9999, 0.01;
	// end inline asm
	// begin inline asm
	fma.rn.f32    %f11040, %f11040, 0.9999, 0.01;
	// end inline asm
	// begin inline asm
	fma.rn.f64    %fd11038, %fd11038, 0.9999, 0.01;
	// end inline asm
	// begin inline asm
	fma.rn.f64    %fd11040, %fd11040, 0.9999, 0.01;
	// end inline asm
	// begin inline asm
	fma.rn.f32    %f11038, %f11038, 0.9999, 0.01;
	// end inline asm
	// begin inline asm
	fma.rn.f32    %f11040, %f11040, 0.9999, 0.01;
	// end inline asm
	// begin inline asm
	fma.rn.f64    %fd11038, %fd11038, 0.9999, 0.01;
	// end inline asm
	// begin inline asm
	fma.rn.f64    %fd11040, %fd11040, 0.9999, 0.01;
	// end inline asm
	// begin inline asm
	fma.rn.f32    %f11038, %f11038, 0.9999, 0.01;
	// end inline asm
	// begin inline asm
	fma.rn.f32    %f11040, %f11040, 0.9999, 0.01;
	// end inline asm
	// begin inline asm
	fma.rn.f64    %fd11038, %fd11038, 0.9999, 0.01;
	// end inline asm
	// begin inline asm
	fma.rn.f64    %fd11040, %fd11040, 0.9999, 0.01;
	// end inline asm
	// begin inline asm
	fma.rn.f32    %f11038, %f11038, 0.9999, 0.01;
	// end inline asm
	// begin inline asm
	fma.rn.f32    %f11040, %f11040, 0.9999, 0.01;
	// end inline asm
	// begin inline asm
	fma.rn.f64    %fd11038, %fd11038, 0.9999, 0.01;
	// end inline asm
	// begin inline asm
	fma.rn.f64    %fd11040, %fd11040, 0.9999, 0.01;
	// end inline asm
	// begin inline asm
	fma.rn.f32    %f11038, %f11038, 0.9999, 0.01;
	// end inline asm
	// begin inline asm
	fma.rn.f32    %f11040, %f11040, 0.9999, 0.01;
	// end inline asm
	// begin inline asm
	fma.rn.f64    %fd11038, %fd11038, 0.9999, 0.01;
	// end inline asm
	// begin inline asm
	fma.rn.f64    %fd11040, %fd11040, 0.9999, 0.01;
	// end inline asm
	// begin inline asm
	fma.rn.f32    %f11038, %f11038, 0.9999, 0.01;
	// end inline asm
	// begin inline asm
	fma.rn.f32    %f11040, %f11040, 0.9999, 0.01;
	// end inline asm
	// begin inline asm
	fma.rn.f64    %fd11038, %fd11038, 0.9999, 0.01;
	// end inline asm
	// begin inline asm
	fma.rn.f64    %fd11040, %fd11040, 0.9999, 0.01;
	// end inline asm
	// begin inline asm
	fma.rn.f32    %f11038, %f11038, 0.9999, 0.01;
	// end inline asm
	// begin inline asm
	fma.rn.f32    %f11040, %f11040, 0.9999, 0.01;
	// end inline asm
	// begin inline asm
	fma.rn.f64    %fd11038, %fd11038, 0.9999, 0.01;
	// end inline asm
	// begin inline asm
	fma.rn.f64    %fd11040, %fd11040, 0.9999, 0.01;
	// end inline asm
	// begin inline asm
	fma.rn.f32    %f11038, %f11038, 0.9999, 0.01;
	// end inline asm
	// begin inline asm
	fma.rn.f32    %f11040, %f11040, 0.9999, 0.01;
	// end inline asm
	// begin inline asm
	fma.rn.f64    %fd11038, %fd11038, 0.9999, 0.01;
	// end inline asm
	// begin inline asm
	fma.rn.f64    %fd11040, %fd11040, 0.9999, 0.01;
	// end inline asm
	// begin inline asm
	fma.rn.f32    %f11038, %f11038, 0.9999, 0.01;
	// end inline asm
	// begin inline asm
	fma.rn.f32    %f11040, %f11040, 0.9999, 0.01;
	// end inline asm
	// begin inline asm
	fma.rn.f64    %fd11038, %fd11038, 0.9999, 0.01;
	// end inline asm
	// begin inline asm
	fma.rn.f64    %fd11040, %fd11040, 0.9999, 0.01;
	// end inline asm
	// begin inline asm
	fma.rn.f32    %f11038, %f11038, 0.9999, 0.01;
	// end inline asm
	// begin inline asm
	fma.rn.f32    %f11040, %f11040, 0.9999, 0.01;
	// end inline asm
	// begin inline asm
	fma.rn.f64    %fd11038, %fd11038, 0.9999, 0.01;
	// end inline asm
	// begin inline asm
	fma.rn.f64    %fd11040, %fd11040, 0.9999, 0.01;
	// end inline asm
	// begin inline asm
	fma.rn.f32    %f11038, %f11038, 0.9999, 0.01;
	// end inline asm
	// begin inline asm
	fma.rn.f32    %f11040, %f11040, 0.9999, 0.01;
	// end inline asm
	// begin inline asm
	fma.rn.f64    %fd11038, %fd11038, 0.9999, 0.01;
	// end inline asm
	// begin inline asm
	fma.rn.f64    %fd11040, %fd11040, 0.9999, 0.01;
	// end inline asm
	// begin inline asm
	fma.rn.f32    %f11038, %f11038, 0.9999, 0.01;
	// end inline asm
	// begin inline asm
	fma.rn.f32    %f11040, %f11040, 0.9999, 0.01;
	// end inline asm
	// begin inline asm
	fma.rn.f64    %fd11038, %fd11038, 0.9999, 0.01;
	// end inline asm
	// begin inline asm
	fma.rn.f64    %fd11040, %fd11040, 0.9999, 0.01;
	// end inline asm
	// begin inline asm
	fma.rn.f32    %f11038, %f11038, 0.9999, 0.01;
	// end inline asm
	// begin inline asm
	fma.rn.f32    %f11040, %f11040, 0.9999, 0.01;
	// end inline asm
	// begin inline asm
	fma.rn.f64    %fd11038, %fd11038, 0.9999, 0.01;
	// end inline asm
	// begin inline asm
	fma.rn.f64    %fd11040, %fd11040, 0.9999, 0.01;
	// end inline asm
	// begin inline asm
	fma.rn.f32    %f11038, %f11038, 0.9999, 0.01;
	// end inline asm
	// begin inline asm
	fma.rn.f32    %f11040, %f11040, 0.9999, 0.01;
	// end inline asm
	// begin inline asm
	fma.rn.f64    %fd11038, %fd11038, 0.9999, 0.01;
	// end inline asm
	// begin inline asm
	fma.rn.f64    %fd11040, %fd11040, 0.9999, 0.01;
	// end inline asm
	// begin inline asm
	fma.rn.f32    %f11038, %f11038, 0.9999, 0.01;
	// end inline asm
	// begin inline asm
	fma.rn.f32    %f11040, %f11040, 0.9999, 0.01;
	// end inline asm
	// begin inline asm
	fma.rn.f64    %fd11038, %fd11038, 0.9999, 0.01;
	// end inline asm
	// begin inline asm
	fma.rn.f64    %fd11040, %fd11040, 0.9999, 0.01;
	// end inline asm
	// begin inline asm
	fma.rn.f32    %f11038, %f11038, 0.9999, 0.01;
	// end inline asm
	// begin inline asm
	fma.rn.f32    %f11040, %f11040, 0.9999, 0.01;
	// end inline asm
	// begin inline asm
	fma.rn.f64    %fd11038, %fd11038, 0.9999, 0.01;
	// end inline asm
	// begin inline asm
	fma.rn.f64    %fd11040, %fd11040, 0.9999, 0.01;
	// end inline asm
	// begin inline asm
	fma.rn.f32    %f11038, %f11038, 0.9999, 0.01;
	// end inline asm
	// begin inline asm
	fma.rn.f32    %f11040, %f11040, 0.9999, 0.01;
	// end inline asm
	// begin inline asm
	fma.rn.f64    %fd11038, %fd11038, 0.9999, 0.01;
	// end inline asm
	// begin inline asm
	fma.rn.f64    %fd11040, %fd11040, 0.9999, 0.01;
	// end inline asm
	// begin inline asm
	fma.rn.f32    %f11038, %f11038, 0.9999, 0.01;
	// end inline asm
	// begin inline asm
	fma.rn.f32    %f11040, %f11040, 0.9999, 0.01;
	// end inline asm
	// begin inline asm
	fma.rn.f64    %fd11038, %fd11038, 0.9999, 0.01;
	// end inline asm
	// begin inline asm
	fma.rn.f64    %fd11040, %fd11040, 0.9999, 0.01;
	// end inline asm
	// begin inline asm
	fma.rn.f32    %f11038, %f11038, 0.9999, 0.01;
	// end inline asm
	// begin inline asm
	fma.rn.f32    %f11040, %f11040, 0.9999, 0.01;
	// end inline asm
	// begin inline asm
	fma.rn.f64    %fd11038, %fd11038, 0.9999, 0.01;
	// end inline asm
	// begin inline asm
	fma.rn.f64    %fd11040, %fd11040, 0.9999, 0.01;
	// end inline asm
	// begin inline asm
	fma.rn.f32    %f11038, %f11038, 0.9999, 0.01;
	// end inline asm
	// begin inline asm
	fma.rn.f32    %f11040, %f11040, 0.9999, 0.01;
	// end inline asm
	// begin inline asm
	fma.rn.f64    %fd11038, %fd11038, 0.9999, 0.01;
	// end inline asm
	// begin inline asm
	fma.rn.f64    %fd11040, %fd11040, 0.9999, 0.01;
	// end inline asm
	// begin inline asm
	fma.rn.f32    %f11038, %f11038, 0.9999, 0.01;
	// end inline asm
	// begin inline asm
	fma.rn.f32    %f11040, %f11040, 0.9999, 0.01;
	// end inline asm
	// begin inline asm
	fma.rn.f64    %fd11038, %fd11038, 0.9999, 0.01;
	// end inline asm
	// begin inline asm
	fma.rn.f64    %fd11040, %fd11040, 0.9999, 0.01;
	// end inline asm
	// begin inline asm
	fma.rn.f32    %f11038, %f11038, 0.9999, 0.01;
	// end inline asm
	// begin inline asm
	fma.rn.f32    %f11040, %f11040, 0.9999, 0.01;
	// end inline asm
	// begin inline asm
	fma.rn.f64    %fd11038, %fd11038, 0.9999, 0.01;
	// end inline asm
	// begin inline asm
	fma.rn.f64    %fd11040, %fd11040, 0.9999, 0.01;
	// end inline asm
	// begin inline asm
	fma.rn.f32    %f11038, %f11038, 0.9999, 0.01;
	// end inline asm
	// begin inline asm
	fma.rn.f32    %f11040, %f11040, 0.9999, 0.01;
	// end inline asm
	// begin inline asm
	fma.rn.f64    %fd11038, %fd11038, 0.9999, 0.01;
	// end inline asm
	// begin inline asm
	fma.rn.f64    %fd11040, %fd11040, 0.9999, 0.01;
	// end inline asm
	// begin inline asm
	fma.rn.f32    %f11038, %f11038, 0.9999, 0.01;
	// end inline asm
	// begin inline asm
	fma.rn.f32    %f11040, %f11040, 0.9999, 0.01;
	// end inline asm
	// begin inline asm
	fma.rn.f64    %fd11038, %fd11038, 0.9999, 0.01;
	// end inline asm
	// begin inline asm
	fma.rn.f64    %fd11040, %fd11040, 0.9999, 0.01;
	// end inline asm
	// begin inline asm
	fma.rn.f32    %f11038, %f11038, 0.9999, 0.01;
	// end inline asm
	// begin inline asm
	fma.rn.f32    %f11040, %f11040, 0.9999, 0.01;
	// end inline asm
	// begin inline asm
	fma.rn.f64    %fd11038, %fd11038, 0.9999, 0.01;
	// end inline asm
	// begin inline asm
	fma.rn.f64    %fd11040, %fd11040, 0.9999, 0.01;
	// end inline asm
	// begin inline asm
	fma.rn.f32    %f11038, %f11038, 0.9999, 0.01;
	// end inline asm
	// begin inline asm
	fma.rn.f32    %f11040, %f11040, 0.9999, 0.01;
	// end inline asm
	// begin inline asm
	fma.rn.f64    %fd11038, %fd11038, 0.9999, 0.01;
	// end inline asm
	// begin inline asm
	fma.rn.f64    %fd11040, %fd11040, 0.9999, 0.01;
	// end inline asm
	// begin inline asm
	fma.rn.f32    %f11038, %f11038, 0.9999, 0.01;
	// end inline asm
	// begin inline asm
	fma.rn.f32    %f11040, %f11040, 0.9999, 0.01;
	// end inline asm
	// begin inline asm
	fma.rn.f64    %fd11038, %fd11038, 0.9999, 0.01;
	// end inline asm
	// begin inline asm
	fma.rn.f64    %fd11040, %fd11040, 0.9999, 0.01;
	// end inline asm
	// begin inline asm
	fma.rn.f32    %f11038, %f11038, 0.9999, 0.01;
	// end inline asm
	// begin inline asm
	fma.rn.f32    %f11040, %f11040, 0.9999, 0.01;
	// end inline asm
	// begin inline asm
	fma.rn.f64    %fd11038, %fd11038, 0.9999, 0.01;
	// end inline asm
	// begin inline asm
	fma.rn.f64    %fd11040, %fd11040, 0.9999, 0.01;
	// end inline asm
	// begin inline asm
	fma.rn.f32    %f11038, %f11038, 0.9999, 0.01;
	// end inline asm
	// begin inline asm
	fma.rn.f32    %f11040, %f11040, 0.9999, 0.01;
	// end inline asm
	// begin inline asm
	fma.rn.f64    %fd11038, %fd11038, 0.9999, 0.01;
	// end inline asm
	// begin inline asm
	fma.rn.f64    %fd11040, %fd11040, 0.9999, 0.01;
	// end inline asm
	// begin inline asm
	fma.rn.f32    %f11038, %f11038, 0.9999, 0.01;
	// end inline asm
	// begin inline asm
	fma.rn.f32    %f11040, %f11040, 0.9999, 0.01;
	// end inline asm
	// begin inline asm
	fma.rn.f64    %fd11038, %fd11038, 0.9999, 0.01;
	// end inline asm
	// begin inline asm
	fma.rn.f64    %fd11040, %fd11040, 0.9999, 0.01;
	// end inline asm
	// begin inline asm
	fma.rn.f32    %f11038, %f11038, 0.9999, 0.01;
	// end inline asm
	// begin inline asm
	fma.rn.f32    %f11040, %f11040, 0.9999, 0.01;
	// end inline asm
	// begin inline asm
	fma.rn.f64    %fd11038, %fd11038, 0.9999, 0.01;
	// end inline asm
	// begin inline asm
	fma.rn.f64    %fd11040, %fd11040, 0.9999, 0.01;
	// end inline asm
	// begin inline asm
	fma.rn.f32    %f11038, %f11038, 0.9999, 0.01;
	// end inline asm
	// begin inline asm
	fma.rn.f32    %f11040, %f11040, 0.9999, 0.01;
	// end inline asm
	// begin inline asm
	fma.rn.f64    %fd11038, %fd11038, 0.9999, 0.01;
	// end inline asm
	// begin inline asm
	fma.rn.f64    %fd11040, %fd11040, 0.9999, 0.01;
	// end inline asm
	// begin inline asm
	fma.rn.f32    %f11038, %f11038, 0.9999, 0.01;
	// end inline asm
	// begin inline asm
	fma.rn.f32    %f11040, %f11040, 0.9999, 0.01;
	// end inline asm
	// begin inline asm
	fma.rn.f64    %fd11038, %fd11038, 0.9999, 0.01;
	// end inline asm
	// begin inline asm
	fma.rn.f64    %fd11040, %fd11040, 0.9999, 0.01;
	// end inline asm
	// begin inline asm
	fma.rn.f32    %f11038, %f11038, 0.9999, 0.01;
	// end inline asm
	// begin inline asm
	fma.rn.f32    %f11040, %f11040, 0.9999, 0.01;
	// end inline asm
	// begin inline asm
	fma.rn.f64    %fd11038, %fd11038, 0.9999, 0.01;
	// end inline asm
	// begin inline asm
	fma.rn.f64    %fd11040, %fd11040, 0.9999, 0.01;
	// end inline asm
	// begin inline asm
	fma.rn.f32    %f11038, %f11038, 0.9999, 0.01;
	// end inline asm
	// begin inline asm
	fma.rn.f32    %f11040, %f11040, 0.9999, 0.01;
	// end inline asm
	// begin inline asm
	fma.rn.f64    %fd11038, %fd11038, 0.9999, 0.01;
	// end inline asm
	// begin inline asm
	fma.rn.f64    %fd11040, %fd11040, 0.9999, 0.01;
	// end inline asm
	// begin inline asm
	fma.rn.f32    %f11038, %f11038, 0.9999, 0.01;
	// end inline asm
	// begin inline asm
	fma.rn.f32    %f11040, %f11040, 0.9999, 0.01;
	// end inline asm
	// begin inline asm
	fma.rn.f64    %fd11038, %fd11038, 0.9999, 0.01;
	// end inline asm
	// begin inline asm
	fma.rn.f64    %fd11040, %fd11040, 0.9999, 0.01;
	// end inline asm
	// begin inline asm
	fma.rn.f32    %f11038, %f11038, 0.9999, 0.01;
	// end inline asm
	// begin inline asm
	fma.rn.f32    %f11040, %f11040, 0.9999, 0.01;
	// end inline asm
	// begin inline asm
	fma.rn.f64    %fd11038, %fd11038, 0.9999, 0.01;
	// end inline asm
	// begin inline asm
	fma.rn.f64    %fd11040, %fd11040, 0.9999, 0.01;
	// end inline asm
	// begin inline asm
	fma.rn.f32    %f11038, %f11038, 0.9999, 0.01;
	// end inline asm
	// begin inline asm
	fma.rn.f32    %f11040, %f11040, 0.9999, 0.01;
	// end inline asm
	// begin inline asm
	fma.rn.f64    %fd11038, %fd11038, 0.9999, 0.01;
	// end inline asm
	// begin inline asm
	fma.rn.f64    %fd11040, %fd11040, 0.9999, 0.01;
	// end inline asm
	// begin inline asm
	fma.rn.f32    %f11038, %f11038, 0.9999, 0.01;
	// end inline asm
	// begin inline asm
	fma.rn.f32    %f11040, %f11040, 0.9999, 0.01;
	// end inline asm
	// begin inline asm
	fma.rn.f64    %fd11038, %fd11038, 0.9999, 0.01;
	// end inline asm
	// begin inline asm
	fma.rn.f64    %fd11040, %fd11040, 0.9999, 0.01;
	// end inline asm
	// begin inline asm
	fma.rn.f32    %f11038, %f11038, 0.9999, 0.01;
	// end inline asm
	// begin inline asm
	fma.rn.f32    %f11040, %f11040, 0.9999, 0.01;
	// end inline asm
	// begin inline asm
	fma.rn.f64    %fd11038, %fd11038, 0.9999, 0.01;
	// end inline asm
	// begin inline asm
	fma.rn.f64    %fd11040, %fd11040, 0.9999, 0.01;
	// end inline asm
	// begin inline asm
	fma.rn.f32    %f11038, %f11038, 0.9999, 0.01;
	// end inline asm
	// begin inline asm
	fma.rn.f32    %f11040, %f11040, 0.9999, 0.01;
	// end inline asm
	// begin inline asm
	fma.rn.f64    %fd11038, %fd11038, 0.9999, 0.01;
	// end inline asm
	// begin inline asm
	fma.rn.f64    %fd11040, %fd11040, 0.9999, 0.01;
	// end inline asm
	// begin inline asm
	fma.rn.f32    %f11038, %f11038, 0.9999, 0.01;
	// end inline asm
	// begin inline asm
	fma.rn.f32    %f11040, %f11040, 0.9999, 0.01;
	// end inline asm
	// begin inline asm
	fma.rn.f64    %fd11038, %fd11038, 0.9999, 0.01;
	// end inline asm
	// begin inline asm
	fma.rn.f64    %fd11040, %fd11040, 0.9999, 0.01;
	// end inline asm
	// begin inline asm
	fma.rn.f32    %f11038, %f11038, 0.9999, 0.01;
	// end inline asm
	// begin inline asm
	fma.rn.f32    %f11040, %f11040, 0.9999, 0.01;
	// end inline asm
	// begin inline asm
	fma.rn.f64    %fd11038, %fd11038, 0.9999, 0.01;
	// end inline asm
	// begin inline asm
	fma.rn.f64    %fd11040, %fd11040, 0.9999, 0.01;
	// end inline asm
	// begin inline asm
	fma.rn.f32    %f11038, %f11038, 0.9999, 0.01;
	// end inline asm
	// begin inline asm
	fma.rn.f32    %f11040, %f11040, 0.9999, 0.01;
	// end inline asm
	// begin inline asm
	fma.rn.f64    %fd11038, %fd11038, 0.9999, 0.01;
	// end inline asm
	// begin inline asm
	fma.rn.f64    %fd11040, %fd11040, 0.9999, 0.01;
	// end inline asm
	// begin inline asm
	fma.rn.f32    %f11038, %f11038, 0.9999, 0.01;
	// end inline asm
	// begin inline asm
	fma.rn.f32    %f11040, %f11040, 0.9999, 0.01;
	// end inline asm
	// begin inline asm
	fma.rn.f64    %fd11038, %fd11038, 0.9999, 0.01;
	// end inline asm
	// begin inline asm
	fma.rn.f64    %fd11040, %fd11040, 0.9999, 0.01;
	// end inline asm
	// begin inline asm
	fma.rn.f32    %f11038, %f11038, 0.9999, 0.01;
	// end inline asm
	// begin inline asm
	fma.rn.f32    %f11040, %f11040, 0.9999, 0.01;
	// end inline asm
	// begin inline asm
	fma.rn.f64    %fd11038, %fd11038, 0.9999, 0.01;
	// end inline asm
	// begin inline asm
	fma.rn.f64    %fd11040, %fd11040, 0.9999, 0.01;
	// end inline asm
	// begin inline asm
	fma.rn.f32    %f11038, %f11038, 0.9999, 0.01;
	// end inline asm
	// begin inline asm
	fma.rn.f32    %f11040, %f11040, 0.9999, 0.01;
	// end inline asm
	// begin inline asm
	fma.rn.f64    %fd11038, %fd11038, 0.9999, 0.01;
	// end inline asm
	// begin inline asm
	fma.rn.f64    %fd11040, %fd11040, 0.9999, 0.01;
	// end inline asm
	// begin inline asm
	fma.rn.f32    %f11038, %f11038, 0.9999, 0.01;
	// end inline asm
	// begin inline asm
	fma.rn.f32    %f11040, %f11040, 0.9999, 0.01;
	// end inline asm
	// begin inline asm
	fma.rn.f64    %fd11038, %fd11038, 0.9999, 0.01;
	// end inline asm
	// begin inline asm
	fma.rn.f64    %fd11040, %fd11040, 0.9999, 0.01;
	// end inline asm
	// begin inline asm
	fma.rn.f32    %f11038, %f11038, 0.9999, 0.01;
	// end inline asm
	// begin inline asm
	fma.rn.f32    %f11040, %f11040, 0.9999, 0.01;
	// end inline asm
	// begin inline asm
	fma.rn.f64    %fd11038, %fd11038, 0.9999, 0.01;
	// end inline asm
	// begin inline asm
	fma.rn.f64    %fd11040, %fd11040, 0.9999, 0.01;
	// end inline asm
	// begin inline asm
	fma.rn.f32    %f11038, %f11038, 0.9999, 0.01;
	// end inline asm
	// begin inline asm
	fma.rn.f32    %f11040, %f11040, 0.9999, 0.01;
	// end inline asm
	// begin inline asm
	fma.rn.f64    %fd11038, %fd11038, 0.9999, 0.01;
	// end inline asm
	// begin inline asm
	fma.rn.f64    %fd11040, %fd11040, 0.9999, 0.01;
	// end inline asm
	// begin inline asm
	fma.rn.f32    %f11038, %f11038, 0.9999, 0.01;
	// end inline asm
	// begin inline asm
	fma.rn.f32    %f11040, %f11040, 0.9999, 0.01;
	// end inline asm
	// begin inline asm
	fma.rn.f64    %fd11038, %fd11038, 0.9999, 0.01;
	// end inline asm
	// begin inline asm
	fma.rn.f64    %fd11040, %fd11040, 0.9999, 0.01;
	// end inline asm
	// begin inline asm
	fma.rn.f32    %f11038, %f11038, 0.9999, 0.01;
	// end inline asm
	// begin inline asm
	fma.rn.f32    %f11040, %f11040, 0.9999, 0.01;
	// end inline asm
	// begin inline asm
	fma.rn.f64    %fd11038, %fd11038, 0.9999, 0.01;
	// end inline asm
	// begin inline asm
	fma.rn.f64    %fd11040, %fd11040, 0.9999, 0.01;
	// end inline asm
	// begin inline asm
	fma.rn.f32    %f11038, %f11038, 0.9999, 0.01;
	// end inline asm
	// begin inline asm
	fma.rn.f32    %f11040, %f11040, 0.9999, 0.01;
	// end inline asm
	// begin inline asm
	fma.rn.f64    %fd11038, %fd11038, 0.9999, 0.01;
	// end inline asm
	// begin inline asm
	fma.rn.f64    %fd11040, %fd11040, 0.9999, 0.01;
	// end inline asm
	// begin inline asm
	fma.rn.f32    %f11038, %f11038, 0.9999, 0.01;
	// end inline asm
	// begin inline asm
	fma.rn.f32    %f11040, %f11040, 0.9999, 0.01;
	// end inline asm
	// begin inline asm
	fma.rn.f64    %fd11038, %fd11038, 0.9999, 0.01;
	// end inline asm
	// begin inline asm
	fma.rn.f64    %fd11040, %fd11040, 0.9999, 0.01;
	// end inline asm
	// begin inline asm
	fma.rn.f32    %f11038, %f11038, 0.9999, 0.01;
	// end inline asm
	// begin inline asm
	fma.rn.f32    %f11040, %f11040, 0.9999, 0.01;
	// end inline asm
	// begin inline asm
	fma.rn.f64    %fd11038, %fd11038, 0.9999, 0.01;
	// end inline asm
	// begin inline asm
	fma.rn.f64    %fd11040, %fd11040, 0.9999, 0.01;
	// end inline asm
	// begin inline asm
	fma.rn.f32    %f11038, %f11038, 0.9999, 0.01;
	// end inline asm
	// begin inline asm
	fma.rn.f32    %f11040, %f11040, 0.9999, 0.01;
	// end inline asm
	// begin inline asm
	fma.rn.f64    %fd11038, %fd11038, 0.9999, 0.01;
	// end inline asm
	// begin inline asm
	fma.rn.f64    %fd11040, %fd11040, 0.9999, 0.01;
	// end inline asm
	// begin inline asm
	fma.rn.f32    %f11038, %f11038, 0.9999, 0.01;
	// end inline asm
	// begin inline asm
	fma.rn.f32    %f11040, %f11040, 0.9999, 0.01;
	// end inline asm
	// begin inline asm
	fma.rn.f64    %fd11038, %fd11038, 0.9999, 0.01;
	// end inline asm
	// begin inline asm
	fma.rn.f64    %fd11040, %fd11040, 0.9999, 0.01;
	// end inline asm
	// begin inline asm
	fma.rn.f32    %f11038, %f11038, 0.9999, 0.01;
	// end inline asm
	// begin inline asm
	fma.rn.f32    %f11040, %f11040, 0.9999, 0.01;
	// end inline asm
	// begin inline asm
	fma.rn.f64    %fd11038, %fd11038, 0.9999, 0.01;
	// end inline asm
	// begin inline asm
	fma.rn.f64    %fd11040, %fd11040, 0.9999, 0.01;
	// end inline asm
	// begin inline asm
	fma.rn.f32    %f11038, %f11038, 0.9999, 0.01;
	// end inline asm
	// begin inline asm
	fma.rn.f32    %f11040, %f11040, 0.9999, 0.01;
	// end inline asm
	// begin inline asm
	fma.rn.f64    %fd11038, %fd11038, 0.9999, 0.01;
	// end inline asm
	// begin inline asm
	fma.rn.f64    %fd11040, %fd11040, 0.9999, 0.01;
	// end inline asm
	// begin inline asm
	fma.rn.f32    %f11038, %f11038, 0.9999, 0.01;
	// end inline asm
	// begin inline asm
	fma.rn.f32    %f11040, %f11040, 0.9999, 0.01;
	// end inline asm
	// begin inline asm
	fma.rn.f64    %fd11038, %fd11038, 0.9999, 0.01;
	// end inline asm
	// begin inline asm
	fma.rn.f64    %fd11040, %fd11040, 0.9999, 0.01;
	// end inline asm
	// begin inline asm
	fma.rn.f32    %f11038, %f11038, 0.9999, 0.01;
	// end inline asm
	// begin inline asm
	fma.rn.f32    %f11040, %f11040, 0.9999, 0.01;
	// end inline asm
	// begin inline asm
	fma.rn.f64    %fd11038, %fd11038, 0.9999, 0.01;
	// end inline asm
	// begin inline asm
	fma.rn.f64    %fd11040, %fd11040, 0.9999, 0.01;
	// end inline asm
	// begin inline asm
	fma.rn.f32    %f11038, %f11038, 0.9999, 0.01;
	// end inline asm
	// begin inline asm
	fma.rn.f32    %f11040, %f11040, 0.9999, 0.01;
	// end inline asm
	// begin inline asm
	fma.rn.f64    %fd11038, %fd11038, 0.9999, 0.01;
	// end inline asm
	// begin inline asm
	fma.rn.f64    %fd11040, %fd11040, 0.9999, 0.01;
	// end inline asm
	// begin inline asm
	fma.rn.f32    %f11038, %f11038, 0.9999, 0.01;
	// end inline asm
	// begin inline asm
	fma.rn.f32    %f11040, %f11040, 0.9999, 0.01;
	// end inline asm
	// begin inline asm
	fma.rn.f64    %fd11038, %fd11038, 0.9999, 0.01;
	// end inline asm
	// begin inline asm
	fma.rn.f64    %fd11040, %fd11040, 0.9999, 0.01;
	// end inline asm
	// begin inline asm
	fma.rn.f32    %f11038, %f11038, 0.9999, 0.01;
	// end inline asm
	// begin inline asm
	fma.rn.f32    %f11040, %f11040, 0.9999, 0.01;
	// end inline asm
	// begin inline asm
	fma.rn.f64    %fd11038, %fd11038, 0.9999, 0.01;
	// end inline asm
	// begin inline asm
	fma.rn.f64    %fd11040, %fd11040, 0.9999, 0.01;
	// end inline asm
	// begin inline asm
	fma.rn.f32    %f11038, %f11038, 0.9999, 0.01;
	// end inline asm
	// begin inline asm
	fma.rn.f32    %f11040, %f11040, 0.9999, 0.01;
	// end inline asm
	// begin inline asm
	fma.rn.f64    %fd11038, %fd11038, 0.9999, 0.01;
	// end inline asm
	// begin inline asm
	fma.rn.f64    %fd11040, %fd11040, 0.9999, 0.01;
	// end inline asm
	// begin inline asm
	fma.rn.f32    %f11038, %f11038, 0.9999, 0.01;
	// end inline asm
	// begin inline asm
	fma.rn.f32    %f11040, %f11040, 0.9999, 0.01;
	// end inline asm
	// begin inline asm
	fma.rn.f64    %fd11038, %fd11038, 0.9999, 0.01;
	// end inline asm
	// begin inline asm
	fma.rn.f64    %fd11040, %fd11040, 0.9999, 0.01;
	// end inline asm
	// begin inline asm
	fma.rn.f32    %f11038, %f11038, 0.9999, 0.01;
	// end inline asm
	// begin inline asm
	fma.rn.f32    %f11040, %f11040, 0.9999, 0.01;
	// end inline asm
	// begin inline asm
	fma.rn.f64    %fd11038, %fd11038, 0.9999, 0.01;
	// end inline asm
	// begin inline asm
	fma.rn.f64    %fd11040, %fd11040, 0.9999, 0.01;
	// end inline asm
	// begin inline asm
	fma.rn.f32    %f11038, %f11038, 0.9999, 0.01;
	// end inline asm
	// begin inline asm
	fma.rn.f32    %f11040, %f11040, 0.9999, 0.01;
	// end inline asm
	// begin inline asm
	fma.rn.f64    %fd11038, %fd11038, 0.9999, 0.01;
	// end inline asm
	// begin inline asm
	fma.rn.f64    %fd11040, %fd11040, 0.9999, 0.01;
	// end inline asm
	// begin inline asm
	fma.rn.f32    %f11038, %f11038, 0.9999, 0.01;
	// end inline asm
	// begin inline asm
	fma.rn.f32    %f11040, %f11040, 0.9999, 0.01;
	// end inline asm
	// begin inline asm
	fma.rn.f64    %fd11038, %fd11038, 0.9999, 0.01;
	// end inline asm
	// begin inline asm
	fma.rn.f64    %fd11040, %fd11040, 0.9999, 0.01;
	// end inline asm
	// begin inline asm
	fma.rn.f32    %f11038, %f11038, 0.9999, 0.01;
	// end inline asm
	// begin inline asm
	fma.rn.f32    %f11040, %f11040, 0.9999, 0.01;
	// end inline asm
	// begin inline asm
	fma.rn.f64    %fd11038, %fd11038, 0.9999, 0.01;
	// end inline asm
	// begin inline asm
	fma.rn.f64    %fd11040, %fd11040, 0.9999, 0.01;
	// end inline asm
	// begin inline asm
	fma.rn.f32    %f11038, %f11038, 0.9999, 0.01;
	// end inline asm
	// begin inline asm
	fma.rn.f32    %f11040, %f11040, 0.9999, 0.01;
	// end inline asm
	// begin inline asm
	fma.rn.f64    %fd11038, %fd11038, 0.9999, 0.01;
	// end inline asm
	// begin inline asm
	fma.rn.f64    %fd11040, %fd11040, 0.9999, 0.01;
	// end inline asm
	// begin inline asm
	fma.rn.f32    %f11038, %f11038, 0.9999, 0.01;
	// end inline asm
	// begin inline asm
	fma.rn.f32    %f11040, %f11040, 0.9999, 0.01;
	// end inline asm
	// begin inline asm
	fma.rn.f64    %fd11038, %fd11038, 0.9999, 0.01;
	// end inline asm
	// begin inline asm
	fma.rn.f64    %fd11040, %fd11040, 0.9999, 0.01;
	// end inline asm
	// begin inline asm
	fma.rn.f32    %f11038, %f11038, 0.9999, 0.01;
	// end inline asm
	// begin inline asm
	fma.rn.f32    %f11040, %f11040, 0.9999, 0.01;
	// end inline asm
	// begin inline asm
	fma.rn.f64    %fd11038, %fd11038, 0.9999, 0.01;
	// end inline asm
	// begin inline asm
	fma.rn.f64    %fd11040, %fd11040, 0.9999, 0.01;
	// end inline asm
	// begin inline asm
	fma.rn.f32    %f11038, %f11038, 0.9999, 0.01;
	// end inline asm
	// begin inline asm
	fma.rn.f32    %f11040, %f11040, 0.9999, 0.01;
	// end inline asm
	// begin inline asm
	fma.rn.f64    %fd11038, %fd11038, 0.9999, 0.01;
	// end inline asm
	// begin inline asm
	fma.rn.f64    %fd11040, %fd11040, 0.9999, 0.01;
	// end inline asm
	// begin inline asm
	fma.rn.f32    %f11038, %f11038, 0.9999, 0.01;
	// end inline asm
	// begin inline asm
	fma.rn.f32    %f11040, %f11040, 0.9999, 0.01;
	// end inline asm
	// begin inline asm
	fma.rn.f64    %fd11038, %fd11038, 0.9999, 0.01;
	// end inline asm
	// begin inline asm
	fma.rn.f64    %fd11040, %fd11040, 0.9999, 0.01;
	// end inline asm
	// begin inline asm
	fma.rn.f32    %f11038, %f11038, 0.9999, 0.01;
	// end inline asm
	// begin inline asm
	fma.rn.f32    %f11040, %f11040, 0.9999, 0.01;
	// end inline asm
	// begin inline asm
	fma.rn.f64    %fd11038, %fd11038, 0.9999, 0.01;
	// end inline asm
	// begin inline asm
	fma.rn.f64    %fd11040, %fd11040, 0.9999, 0.01;
	// end inline asm
	// begin inline asm
	fma.rn.f32    %f11038, %f11038, 0.9999, 0.01;
	// end inline asm
	// begin inline asm
	fma.rn.f32    %f11040, %f11040, 0.9999, 0.01;
	// end inline asm
	// begin inline asm
	fma.rn.f64    %fd11038, %fd11038, 0.9999, 0.01;
	// end inline asm
	// begin inline asm
	fma.rn.f64    %fd11040, %fd11040, 0.9999, 0.01;
	// end inline asm
	// begin inline asm
	fma.rn.f32    %f11038, %f11038, 0.9999, 0.01;
	// end inline asm
	// begin inline asm
	fma.rn.f32    %f11040, %f11040, 0.9999, 0.01;
	// end inline asm
	// begin inline asm
	fma.rn.f64    %fd11038, %fd11038, 0.9999, 0.01;
	// end inline asm
	// begin inline asm
	fma.rn.f64    %fd11040, %fd11040, 0.9999, 0.01;
	// end inline asm
	// begin inline asm
	fma.rn.f32    %f11038, %f11038, 0.9999, 0.01;
	// end inline asm
	// begin inline asm
	fma.rn.f32    %f11040, %f11040, 0.9999, 0.01;
	// end inline asm
	// begin inline asm
	fma.rn.f64    %fd11038, %fd11038, 0.9999, 0.01;
	// end inline asm
	// begin inline asm
	fma.rn.f64    %fd11040, %fd11040, 0.9999, 0.01;
	// end inline asm
	// begin inline asm
	fma.rn.f32    %f11038, %f11038, 0.9999, 0.01;
	// end inline asm
	// begin inline asm
	fma.rn.f32    %f11040, %f11040, 0.9999, 0.01;
	// end inline asm
	// begin inline asm
	fma.rn.f64    %fd11038, %fd11038, 0.9999, 0.01;
	// end inline asm
	// begin inline asm
	fma.rn.f64    %fd11040, %fd11040, 0.9999, 0.01;
	// end inline asm
	// begin inline asm
	fma.rn.f32    %f11038, %f11038, 0.9999, 0.01;
	// end inline asm
	// begin inline asm
	fma.rn.f32    %f11040, %f11040, 0.9999, 0.01;
	// end inline asm
	// begin inline asm
	fma.rn.f64    %fd11038, %fd11038, 0.9999, 0.01;
	// end inline asm
	// begin inline asm
	fma.rn.f64    %fd11040, %fd11040, 0.9999, 0.01;
	// end inline asm
	// begin inline asm
	fma.rn.f32    %f11038, %f11038, 0.9999, 0.01;
	// end inline asm
	// begin inline asm
	fma.rn.f32    %f11040, %f11040, 0.9999, 0.01;
	// end inline asm
	// begin inline asm
	fma.rn.f64    %fd11038, %fd11038, 0.9999, 0.01;
	// end inline asm
	// begin inline asm
	fma.rn.f64    %fd11040, %fd11040, 0.9999, 0.01;
	// end inline asm
	// begin inline asm
	fma.rn.f32    %f11038, %f11038, 0.9999, 0.01;
	// end inline asm
	// begin inline asm
	fma.rn.f32    %f11040, %f11040, 0.9999, 0.01;
	// end inline asm
	// begin inline asm
	fma.rn.f64    %fd11038, %fd11038, 0.9999, 0.01;
	// end inline asm
	// begin inline asm
	fma.rn.f64    %fd11040, %fd11040, 0.9999, 0.01;
	// end inline asm
	// begin inline asm
	fma.rn.f32    %f11038, %f11038, 0.9999, 0.01;
	// end inline asm
	// begin inline asm
	fma.rn.f32    %f11040, %f11040, 0.9999, 0.01;
	// end inline asm
	// begin inline asm
	fma.rn.f64    %fd11038, %fd11038, 0.9999, 0.01;
	// end inline asm
	// begin inline asm
	fma.rn.f64    %fd11040, %fd11040, 0.9999, 0.01;
	// end inline asm
	// begin inline asm
	fma.rn.f32    %f11038, %f11038, 0.9999, 0.01;
	// end inline asm
	// begin inline asm
	fma.rn.f32    %f11040, %f11040, 0.9999, 0.01;
	// end inline asm
	// begin inline asm
	fma.rn.f64    %fd11038, %fd11038, 0.9999, 0.01;
	// end inline asm
	// begin inline asm
	fma.rn.f64    %fd11040, %fd11040, 0.9999, 0.01;
	// end inline asm
	// begin inline asm
	fma.rn.f32    %f11038, %f11038, 0.9999, 0.01;
	// end inline asm
	// begin inline asm
	fma.rn.f32    %f11040, %f11040, 0.9999, 0.01;
	// end inline asm
	// begin inline asm
	fma.rn.f64    %fd11038, %fd11038, 0.9999, 0.01;
	// end inline asm
	// begin inline asm
	fma.rn.f64    %fd11040, %fd11040, 0.9999, 0.01;
	// end inline asm
	// begin inline asm
	fma.rn.f32    %f11038, %f11038, 0.9999, 0.01;
	// end inline asm
	// begin inline asm
	fma.rn.f32    %f11040, %f11040, 0.9999, 0.01;
	// end inline asm
	// begin inline asm
	fma.rn.f64    %fd11038, %fd11038, 0.9999, 0.01;
	// end inline asm
	// begin inline asm
	fma.rn.f64    %fd11040, %fd11040, 0.9999, 0.01;
	// end inline asm
	// begin inline asm
	fma.rn.f32    %f11038, %f11038, 0.9999, 0.01;
	// end inline asm
	// begin inline asm
	fma.rn.f32    %f11040, %f11040, 0.9999, 0.01;
	// end inline asm
	// begin inline asm
	fma.rn.f64    %fd11038, %fd11038, 0.9999, 0.01;
	// end inline asm
	// begin inline asm
	fma.rn.f64    %fd11040, %fd11040, 0.9999, 0.01;
	// end inline asm
	// begin inline asm
	fma.rn.f32    %f11038, %f11038, 0.9999, 0.01;
	// end inline asm
	// begin inline asm
	fma.rn.f32    %f11040, %f11040, 0.9999, 0.01;
	// end inline asm
	// begin inline asm
	fma.rn.f64    %fd11038, %fd11038, 0.9999, 0.01;
	// end inline asm
	// begin inline asm
	fma.rn.f64    %fd11040, %fd11040, 0.9999, 0.01;
	// end inline asm
	// begin inline asm
	fma.rn.f32    %f11038, %f11038, 0.9999, 0.01;
	// end inline asm
	// begin inline asm
	fma.rn.f32    %f11040, %f11040, 0.9999, 0.01;
	// end inline asm
	// begin inline asm
	fma.rn.f64    %fd11038, %fd11038, 0.9999, 0.01;
	// end inline asm
	// begin inline asm
	fma.rn.f64    %fd11040, %fd11040, 0.9999, 0.01;
	// end inline asm
	// begin inline asm
	fma.rn.f32    %f11038, %f11038, 0.9999, 0.01;
	// end inline asm
	// begin inline asm
	fma.rn.f32    %f11040, %f11040, 0.9999, 0.01;
	// end inline asm
	// begin inline asm
	fma.rn.f64    %fd11038, %fd11038, 0.9999, 0.01;
	// end inline asm
	// begin inline asm
	fma.rn.f64    %fd11040, %fd11040, 0.9999, 0.01;
	// end inline asm
	// begin inline asm
	fma.rn.f32    %f11038, %f11038, 0.9999, 0.01;
	// end inline asm
	// begin inline asm
	fma.rn.f32    %f11040, %f11040, 0.9999, 0.01;
	// end inline asm
	// begin inline asm
	fma.rn.f64    %fd11038, %fd11038, 0.9999, 0.01;
	// end inline asm
	// begin inline asm
	fma.rn.f64    %fd11040, %fd11040, 0.9999, 0.01;
	// end inline asm
	// begin inline asm
	fma.rn.f32    %f11038, %f11038, 0.9999, 0.01;
	// end inline asm
	// begin inline asm
	fma.rn.f32    %f11040, %f11040, 0.9999, 0.01;
	// end inline asm
	// begin inline asm
	fma.rn.f64    %fd11038, %fd11038, 0.9999, 0.01;
	// end inline asm
	// begin inline asm
	fma.rn.f64    %fd11040, %fd11040, 0.9999, 0.01;
	// end inline asm
	// begin inline asm
	fma.rn.f32    %f11038, %f11038, 0.9999, 0.01;
	// end inline asm
	// begin inline asm
	fma.rn.f32    %f11040, %f11040, 0.9999, 0.01;
	// end inline asm
	// begin inline asm
	fma.rn.f64    %fd11038, %fd11038, 0.9999, 0.01;
	// end inline asm
	// begin inline asm
	fma.rn.f64    %fd11040, %fd11040, 0.9999, 0.01;
	// end inline asm
	// begin inline asm
	fma.rn.f32    %f11038, %f11038, 0.9999, 0.01;
	// end inline asm
	// begin inline asm
	fma.rn.f32    %f11040, %f11040, 0.9999, 0.01;
	// end inline asm
	// begin inline asm
	fma.rn.f64    %fd11038, %fd11038, 0.9999, 0.01;
	// end inline asm
	// begin inline asm
	fma.rn.f64    %fd11040, %fd11040, 0.9999, 0.01;
	// end inline asm
	// begin inline asm
	fma.rn.f32    %f11038, %f11038, 0.9999, 0.01;
	// end inline asm
	// begin inline asm
	fma.rn.f32    %f11040, %f11040, 0.9999, 0.01;
	// end inline asm
	// begin inline asm
	fma.rn.f64    %fd11038, %fd11038, 0.9999, 0.01;
	// end inline asm
	// begin inline asm
	fma.rn.f64    %fd11040, %fd11040, 0.9999, 0.01;
	// end inline asm
	// begin inline asm
	fma.rn.f32    %f11038, %f11038, 0.9999, 0.01;
	// end inline asm
	// begin inline asm
	fma.rn.f32    %f11040, %f11040, 0.9999, 0.01;
	// end inline asm
	// begin inline asm
	fma.rn.f64    %fd11038, %fd11038, 0.9999, 0.01;
	// end inline asm
	// begin inline asm
	fma.rn.f64    %fd11040, %fd11040, 0.9999, 0.01;
	// end inline asm
	// begin inline asm
	fma.rn.f32    %f11038, %f11038, 0.9999, 0.01;
	// end inline asm
	// begin inline asm
	fma.rn.f32    %f11040, %f11040, 0.9999, 0.01;
	// end inline asm
	// begin inline asm
	fma.rn.f64    %fd11038, %fd11038, 0.9999, 0.01;
	// end inline asm
	// begin inline asm
	fma.rn.f64    %fd11040, %fd11040, 0.9999, 0.01;
	// end inline asm
	// begin inline asm
	fma.rn.f32    %f11038, %f11038, 0.9999, 0.01;
	// end inline asm
	// begin inline asm
	fma.rn.f32    %f11040, %f11040, 0.9999, 0.01;
	// end inline asm
	// begin inline asm
	fma.rn.f64    %fd11038, %fd11038, 0.9999, 0.01;
	// end inline asm
	// begin inline asm
	fma.rn.f64    %fd11040, %fd11040, 0.9999, 0.01;
	// end inline asm
	// begin inline asm
	fma.rn.f32    %f11038, %f11038, 0.9999, 0.01;
	// end inline asm
	// begin inline asm
	fma.rn.f32    %f11040, %f11040, 0.9999, 0.01;
	// end inline asm
	// begin inline asm
	fma.rn.f64    %fd11038, %fd11038, 0.9999, 0.01;
	// end inline asm
	// begin inline asm
	fma.rn.f64    %fd11040, %fd11040, 0.9999, 0.01;
	// end inline asm
	// begin inline asm
	fma.rn.f32    %f11038, %f11038, 0.9999, 0.01;
	// end inline asm
	// begin inline asm
	fma.rn.f32    %f11040, %f11040, 0.9999, 0.01;
	// end inline asm
	// begin inline asm
	fma.rn.f64    %fd11038, %fd11038, 0.9999, 0.01;
	// end inline asm
	// begin inline asm
	fma.rn.f64    %fd11040, %fd11040, 0.9999, 0.01;
	// end inline asm
	// begin inline asm
	fma.rn.f32    %f11038, %f11038, 0.9999, 0.01;
	// end inline asm
	// begin inline asm
	fma.rn.f32    %f11040, %f11040, 0.9999, 0.01;
	// end inline asm
	// begin inline asm
	fma.rn.f64    %fd11038, %fd11038, 0.9999, 0.01;
	// end inline asm
	// begin inline asm
	fma.rn.f64    %fd11040, %fd11040, 0.9999, 0.01;
	// end inline asm
	// begin inline asm
	fma.rn.f32    %f11038, %f11038, 0.9999, 0.01;
	// end inline asm
	// begin inline asm
	fma.rn.f32    %f11040, %f11040, 0.9999, 0.01;
	// end inline asm
	// begin inline asm
	fma.rn.f64    %fd11038, %fd11038, 0.9999, 0.01;
	// end inline asm
	// begin inline asm
	fma.rn.f64    %fd11040, %fd11040, 0.9999, 0.01;
	// end inline asm
	// begin inline asm
	fma.rn.f32    %f11038, %f11038, 0.9999, 0.01;
	// end inline asm
	// begin inline asm
	fma.rn.f32    %f11040, %f11040, 0.9999, 0.01;
	// end inline asm
	// begin inline asm
	fma.rn.f64    %fd11038, %fd11038, 0.9999, 0.01;
	// end inline asm
	// begin inline asm
	fma.rn.f64    %fd11040, %fd11040, 0.9999, 0.01;
	// end inline asm
	// begin inline asm
	fma.rn.f32    %f11038, %f11038, 0.9999, 0.01;
	// end inline asm
	// begin inline asm
	fma.rn.f32    %f11040, %f11040, 0.9999, 0.01;
	// end inline asm
	// begin inline asm
	fma.rn.f64    %fd11038, %fd11038, 0.9999, 0.01;
	// end inline asm
	// begin inline asm
	fma.rn.f64    %fd11040, %fd11040, 0.9999, 0.01;
	// end inline asm
	// begin inline asm
	fma.rn.f32    %f11038, %f11038, 0.9999, 0.01;
	// end inline asm
	// begin inline asm
	fma.rn.f32    %f11040, %f11040, 0.9999, 0.01;
	// end inline asm
	// begin inline asm
	fma.rn.f64    %fd11038, %fd11038, 0.9999, 0.01;
	// end inline asm
	// begin inline asm
	fma.rn.f64    %fd11040, %fd11040, 0.9999, 0.01;
	// end inline asm
	// begin inline asm
	fma.rn.f32    %f11038, %f11038, 0.9999, 0.01;
	// end inline asm
	// begin inline asm
	fma.rn.f32    %f11040, %f11040, 0.9999, 0.01;
	// end inline asm
	// begin inline asm
	fma.rn.f64    %fd11038, %fd11038, 0.9999, 0.01;
	// end inline asm
	// begin inline asm
	fma.rn.f64    %fd11040, %fd11040, 0.9999, 0.01;
	// end inline asm
	// begin inline asm
	fma.rn.f32    %f11038, %f11038, 0.9999, 0.01;
	// end inline asm
	// begin inline asm
	fma.rn.f32    %f11040, %f11040, 0.9999, 0.01;
	// end inline asm
	// begin inline asm
	fma.rn.f64    %fd11038, %fd11038, 0.9999, 0.01;
	// end inline asm
	// begin inline asm
	fma.rn.f64    %fd11040, %fd11040, 0.9999, 0.01;
	// end inline asm
	// begin inline asm
	fma.rn.f32    %f11038, %f11038, 0.9999, 0.01;
	// end inline asm
	// begin inline asm
	fma.rn.f32    %f11040, %f11040, 0.9999, 0.01;
	// end inline asm
	// begin inline asm
	fma.rn.f64    %fd11038, %fd11038, 0.9999, 0.01;
	// end inline asm
	// begin inline asm
	fma.rn.f64    %fd11040, %fd11040, 0.9999, 0.01;
	// end inline asm
	// begin inline asm
	fma.rn.f32    %f11038, %f11038, 0.9999, 0.01;
	// end inline asm
	// begin inline asm
	fma.rn.f32    %f11040, %f11040, 0.9999, 0.01;
	// end inline asm
	// begin inline asm
	fma.rn.f64    %fd11038, %fd11038, 0.9999, 0.01;
	// end inline asm
	// begin inline asm
	fma.rn.f64    %fd11040, %fd11040, 0.9999, 0.01;
	// end inline asm
	// begin inline asm
	fma.rn.f32    %f11038, %f11038, 0.9999, 0.01;
	// end inline asm
	// begin inline asm
	fma.rn.f32    %f11040, %f11040, 0.9999, 0.01;
	// end inline asm
	// begin inline asm
	fma.rn.f64    %fd11038, %fd11038, 0.9999, 0.01;
	// end inline asm
	// begin inline asm
	fma.rn.f64    %fd11040, %fd11040, 0.9999, 0.01;
	// end inline asm
	// begin inline asm
	fma.rn.f32    %f11038, %f11038, 0.9999, 0.01;
	// end inline asm
	// begin inline asm
	fma.rn.f32    %f11040, %f11040, 0.9999, 0.01;
	// end inline asm
	// begin inline asm
	fma.rn.f64    %fd11038, %fd11038, 0.9999, 0.01;
	// end inline asm
	// begin inline asm
	fma.rn.f64    %fd11040, %fd11040, 0.9999, 0.01;
	// end inline asm
	// begin inline asm
	fma.rn.f32    %f11038, %f11038, 0.9999, 0.01;
	// end inline asm
	// begin inline asm
	fma.rn.f32    %f11040, %f11040, 0.9999, 0.01;
	// end inline asm
	// begin inline asm
	fma.rn.f64    %fd11038, %fd11038, 0.9999, 0.01;
	// end inline asm
	// begin inline asm
	fma.rn.f64    %fd11040, %fd11040, 0.9999, 0.01;
	// end inline asm
	// begin inline asm
	fma.rn.f32    %f11038, %f11038, 0.9999, 0.01;
	// end inline asm
	// begin inline asm
	fma.rn.f32    %f11040, %f11040, 0.9999, 0.01;
	// end inline asm
	// begin inline asm
	fma.rn.f64    %fd11038, %fd11038, 0.9999, 0.01;
	// end inline asm
	// begin inline asm
	fma.rn.f64    %fd11040, %fd11040, 0.9999, 0.01;
	// end inline asm
	// begin inline asm
	fma.rn.f32    %f11038, %f11038, 0.9999, 0.01;
	// end inline asm
	// begin inline asm
	fma.rn.f32    %f11040, %f11040, 0.9999, 0.01;
	// end inline asm
	// begin inline asm
	fma.rn.f64    %fd11038, %fd11038, 0.9999, 0.01;
	// end inline asm
	// begin inline asm
	fma.rn.f64    %fd11040, %fd11040, 0.9999, 0.01;
	// end inline asm
	// begin inline asm
	fma.rn.f32    %f11038, %f11038, 0.9999, 0.01;
	// end inline asm
	// begin inline asm
	fma.rn.f32    %f11040, %f11040, 0.9999, 0.01;
	// end inline asm
	// begin inline asm
	fma.rn.f64    %fd11038, %fd11038, 0.9999, 0.01;
	// end inline asm
	// begin inline asm
	fma.rn.f64    %fd11040, %fd11040, 0.9999, 0.01;
	// end inline asm
	// begin inline asm
	fma.rn.f32    %f11038, %f11038, 0.9999, 0.01;
	// end inline asm
	// begin inline asm
	fma.rn.f32    %f11040, %f11040, 0.9999, 0.01;
	// end inline asm
	// begin inline asm
	fma.rn.f64    %fd11038, %fd11038, 0.9999, 0.01;
	// end inline asm
	// begin inline asm
	fma.rn.f64    %fd11040, %fd11040, 0.9999, 0.01;
	// end inline asm
	// begin inline asm
	fma.rn.f32    %f11038, %f11038, 0.9999, 0.01;
	// end inline asm
	// begin inline asm
	fma.rn.f32    %f11040, %f11040, 0.9999, 0.01;
	// end inline asm
	// begin inline asm
	fma.rn.f64    %fd11038, %fd11038, 0.9999, 0.01;
	// end inline asm
	// begin inline asm
	fma.rn.f64    %fd11040, %fd11040, 0.9999, 0.01;
	// end inline asm
	// begin inline asm
	fma.rn.f32    %f11038, %f11038, 0.9999, 0.01;
	// end inline asm
	// begin inline asm
	fma.rn.f32    %f11040, %f11040, 0.9999, 0.01;
	// end inline asm
	// begin inline asm
	fma.rn.f64    %fd11038, %fd11038, 0.9999, 0.01;
	// end inline asm
	// begin inline asm
	fma.rn.f64    %fd11040, %fd11040, 0.9999, 0.01;
	// end inline asm
	// begin inline asm
	fma.rn.f32    %f11038, %f11038, 0.9999, 0.01;
	// end inline asm
	// begin inline asm
	fma.rn.f32    %f11040, %f11040, 0.9999, 0.01;
	// end inline asm
	// begin inline asm
	fma.rn.f64    %fd11038, %fd11038, 0.9999, 0.01;
	// end inline asm
	// begin inline asm
	fma.rn.f64    %fd11040, %fd11040, 0.9999, 0.01;
	// end inline asm
	// begin inline asm
	fma.rn.f32    %f11038, %f11038, 0.9999, 0.01;
	// end inline asm
	// begin inline asm
	fma.rn.f32    %f11040, %f11040, 0.9999, 0.01;
	// end inline asm
	// begin inline asm
	fma.rn.f64    %fd11038, %fd11038, 0.9999, 0.01;
	// end inline asm
	// begin inline asm
	fma.rn.f64    %fd11040, %fd11040, 0.9999, 0.01;
	// end inline asm
	// begin inline asm
	fma.rn.f32    %f11038, %f11038, 0.9999, 0.01;
	// end inline asm
	// begin inline asm
	fma.rn.f32    %f11040, %f11040, 0.9999, 0.01;
	// end inline asm
	// begin inline asm
	fma.rn.f64    %fd11038, %fd11038, 0.9999, 0.01;
	// end inline asm
	// begin inline asm
	fma.rn.f64    %fd11040, %fd11040, 0.9999, 0.01;
	// end inline asm
	// begin inline asm
	fma.rn.f32    %f11038, %f11038, 0.9999, 0.01;
	// end inline asm
	// begin inline asm
	fma.rn.f32    %f11040, %f11040, 0.9999, 0.01;
	// end inline asm
	// begin inline asm
	fma.rn.f64    %fd11038, %fd11038, 0.9999, 0.01;
	// end inline asm
	// begin inline asm
	fma.rn.f64    %fd11040, %fd11040, 0.9999, 0.01;
	// end inline asm
	// begin inline asm
	fma.rn.f32    %f11038, %f11038, 0.9999, 0.01;
	// end inline asm
	// begin inline asm
	fma.rn.f32    %f11040, %f11040, 0.9999, 0.01;
	// end inline asm
	// begin inline asm
	fma.rn.f64    %fd11038, %fd11038, 0.9999, 0.01;
	// end inline asm
	// begin inline asm
	fma.rn.f64    %fd11040, %fd11040, 0.9999, 0.01;
	// end inline asm
	// begin inline asm
	fma.rn.f32    %f11038, %f11038, 0.9999, 0.01;
	// end inline asm
	// begin inline asm
	fma.rn.f32    %f11040, %f11040, 0.9999, 0.01;
	// end inline asm
	// begin inline asm
	fma.rn.f64    %fd11038, %fd11038, 0.9999, 0.01;
	// end inline asm
	// begin inline asm
	fma.rn.f64    %fd11040, %fd11040, 0.9999, 0.01;
	// end inline asm
	// begin inline asm
	fma.rn.f32    %f11038, %f11038, 0.9999, 0.01;
	// end inline asm
	// begin inline asm
	fma.rn.f32    %f11040, %f11040, 0.9999, 0.01;
	// end inline asm
	// begin inline asm
	fma.rn.f64    %fd11038, %fd11038, 0.9999, 0.01;
	// end inline asm
	// begin inline asm
	fma.rn.f64    %fd11040, %fd11040, 0.9999, 0.01;
	// end inline asm
	// begin inline asm
	fma.rn.f32    %f11038, %f11038, 0.9999, 0.01;
	// end inline asm
	// begin inline asm
	fma.rn.f32    %f11040, %f11040, 0.9999, 0.01;
	// end inline asm
	// begin inline asm
	fma.rn.f64    %fd11038, %fd11038, 0.9999, 0.01;
	// end inline asm
	// begin inline asm
	fma.rn.f64    %fd11040, %fd11040, 0.9999, 0.01;
	// end inline asm
	// begin inline asm
	fma.rn.f32    %f11038, %f11038, 0.9999, 0.01;
	// end inline asm
	// begin inline asm
	fma.rn.f32    %f11040, %f11040, 0.9999, 0.01;
	// end inline asm
	// begin inline asm
	fma.rn.f64    %fd11038, %fd11038, 0.9999, 0.01;
	// end inline asm
	// begin inline asm
	fma.rn.f64    %fd11040, %fd11040, 0.9999, 0.01;
	// end inline asm
	// begin inline asm
	fma.rn.f32    %f11038, %f11038, 0.9999, 0.01;
	// end inline asm
	// begin inline asm
	fma.rn.f32    %f11040, %f11040, 0.9999, 0.01;
	// end inline asm
	// begin inline asm
	fma.rn.f64    %fd11038, %fd11038, 0.9999, 0.01;
	// end inline asm
	// begin inline asm
	fma.rn.f64    %fd11040, %fd11040, 0.9999, 0.01;
	// end inline asm
	// begin inline asm
	fma.rn.f32    %f11038, %f11038, 0.9999, 0.01;
	// end inline asm
	// begin inline asm
	fma.rn.f32    %f11040, %f11040, 0.9999, 0.01;
	// end inline asm
	// begin inline asm
	fma.rn.f64    %fd11038, %fd11038, 0.9999, 0.01;
	// end inline asm
	// begin inline asm
	fma.rn.f64    %fd11040, %fd11040, 0.9999, 0.01;
	// end inline asm
	// begin inline asm
	fma.rn.f32    %f11038, %f11038, 0.9999, 0.01;
	// end inline asm
	// begin inline asm
	fma.rn.f32    %f11040, %f11040, 0.9999, 0.01;
	// end inline asm
	// begin inline asm
	fma.rn.f64    %fd11038, %fd11038, 0.9999, 0.01;
	// end inline asm
	// begin inline asm
	fma.rn.f64    %fd11040, %fd11040, 0.9999, 0.01;
	// end inline asm
	// begin inline asm
	fma.rn.f32    %f11038, %f11038, 0.9999, 0.01;
	// end inline asm
	// begin inline asm
	fma.rn.f32    %f11040, %f11040, 0.9999, 0.01;
	// end inline asm
	// begin inline asm
	fma.rn.f64    %fd11038, %fd11038, 0.9999, 0.01;
	// end inline asm
	// begin inline asm
	fma.rn.f64    %fd11040, %fd11040, 0.9999, 0.01;
	// end inline asm
	// begin inline asm
	fma.rn.f32    %f11038, %f11038, 0.9999, 0.01;
	// end inline asm
	// begin inline asm
	fma.rn.f32    %f11040, %f11040, 0.9999, 0.01;
	// end inline asm
	// begin inline asm
	fma.rn.f64    %fd11038, %fd11038, 0.9999, 0.01;
	// end inline asm
	// begin inline asm
	fma.rn.f64    %fd11040, %fd11040, 0.9999, 0.01;
	// end inline asm
	// begin inline asm
	fma.rn.f32    %f11038, %f11038, 0.9999, 0.01;
	// end inline asm
	// begin inline asm
	fma.rn.f32    %f11040, %f11040, 0.9999, 0.01;
	// end inline asm
	// begin inline asm
	fma.rn.f64    %fd11038, %fd11038, 0.9999, 0.01;
	// end inline asm
	// begin inline asm
	fma.rn.f64    %fd11040, %fd11040, 0.9999, 0.01;
	// end inline asm
	// begin inline asm
	fma.rn.f32    %f11038, %f11038, 0.9999, 0.01;
	// end inline asm
	// begin inline asm
	fma.rn.f32    %f11040, %f11040, 0.9999, 0.01;
	// end inline asm
	// begin inline asm
	fma.rn.f64    %fd11038, %fd11038, 0.9999, 0.01;
	// end inline asm
	// begin inline asm
	fma.rn.f64    %fd11040, %fd11040, 0.9999, 0.01;
	// end inline asm
	// begin inline asm
	fma.rn.f32    %f11038, %f11038, 0.9999, 0.01;
	// end inline asm
	// begin inline asm
	fma.rn.f32    %f11040, %f11040, 0.9999, 0.01;
	// end inline asm
	// begin inline asm
	fma.rn.f64    %fd11038, %fd11038, 0.9999, 0.01;
	// end inline asm
	// begin inline asm
	fma.rn.f64    %fd11040, %fd11040, 0.9999, 0.01;
	// end inline asm
	// begin inline asm
	fma.rn.f32    %f11038, %f11038, 0.9999, 0.01;
	// end inline asm
	// begin inline asm
	fma.rn.f32    %f11040, %f11040, 0.9999, 0.01;
	// end inline asm
	// begin inline asm
	fma.rn.f64    %fd11038, %fd11038, 0.9999, 0.01;
	// end inline asm
	// begin inline asm
	fma.rn.f64    %fd11040, %fd11040, 0.9999, 0.01;
	// end inline asm
	// begin inline asm
	fma.rn.f32    %f11038, %f11038, 0.9999, 0.01;
	// end inline asm
	// begin inline asm
	fma.rn.f32    %f11040, %f11040, 0.9999, 0.01;
	// end inline asm
	// begin inline asm
	fma.rn.f64    %fd11038, %fd11038, 0.9999, 0.01;
	// end inline asm
	// begin inline asm
	fma.rn.f64    %fd11040, %fd11040, 0.9999, 0.01;
	// end inline asm
	// begin inline asm
	fma.rn.f32    %f11038, %f11038, 0.9999, 0.01;
	// end inline asm
	// begin inline asm
	fma.rn.f32    %f11040, %f11040, 0.9999, 0.01;
	// end inline asm
	// begin inline asm
	fma.rn.f64    %fd11038, %fd11038, 0.9999, 0.01;
	// end inline asm
	// begin inline asm
	fma.rn.f64    %fd11040, %fd11040, 0.9999, 0.01;
	// end inline asm
	// begin inline asm
	fma.rn.f32    %f11038, %f11038, 0.9999, 0.01;
	// end inline asm
	// begin inline asm
	fma.rn.f32    %f11040, %f11040, 0.9999, 0.01;
	// end inline asm
	// begin inline asm
	fma.rn.f64    %fd11038, %fd11038, 0.9999, 0.01;
	// end inline asm
	// begin inline asm
	fma.rn.f64    %fd11040, %fd11040, 0.9999, 0.01;
	// end inline asm
	// begin inline asm
	fma.rn.f32    %f11038, %f11038, 0.9999, 0.01;
	// end inline asm
	// begin inline asm
	fma.rn.f32    %f11040, %f11040, 0.9999, 0.01;
	// end inline asm
	// begin inline asm
	fma.rn.f64    %fd11038, %fd11038, 0.9999, 0.01;
	// end inline asm
	// begin inline asm
	fma.rn.f64    %fd11040, %fd11040, 0.9999, 0.01;
	// end inline asm
	// begin inline asm
	fma.rn.f32    %f11038, %f11038, 0.9999, 0.01;
	// end inline asm
	// begin inline asm
	fma.rn.f32    %f11040, %f11040, 0.9999, 0.01;
	// end inline asm
	// begin inline asm
	fma.rn.f64    %fd11038, %fd11038, 0.9999, 0.01;
	// end inline asm
	// begin inline asm
	fma.rn.f64    %fd11040, %fd11040, 0.9999, 0.01;
	// end inline asm
	// begin inline asm
	fma.rn.f32    %f11038, %f11038, 0.9999, 0.01;
	// end inline asm
	// begin inline asm
	fma.rn.f32    %f11040, %f11040, 0.9999, 0.01;
	// end inline asm
	// begin inline asm
	fma.rn.f64    %fd11038, %fd11038, 0.9999, 0.01;
	// end inline asm
	// begin inline asm
	fma.rn.f64    %fd11040, %fd11040, 0.9999, 0.01;
	// end inline asm
	// begin inline asm
	fma.rn.f32    %f11038, %f11038, 0.9999, 0.01;
	// end inline asm
	// begin inline asm
	fma.rn.f32    %f11040, %f11040, 0.9999, 0.01;
	// end inline asm
	// begin inline asm
	fma.rn.f64    %fd11038, %fd11038, 0.9999, 0.01;
	// end inline asm
	// begin inline asm
	fma.rn.f64    %fd11040, %fd11040, 0.9999, 0.01;
	// end inline asm
	// begin inline asm
	fma.rn.f32    %f11038, %f11038, 0.9999, 0.01;
	// end inline asm
	// begin inline asm
	fma.rn.f32    %f11040, %f11040, 0.9999, 0.01;
	// end inline asm
	// begin inline asm
	fma.rn.f64    %fd11038, %fd11038, 0.9999, 0.01;
	// end inline asm
	// begin inline asm
	fma.rn.f64    %fd11040, %fd11040, 0.9999, 0.01;
	// end inline asm
	// begin inline asm
	fma.rn.f32    %f11038, %f11038, 0.9999, 0.01;
	// end inline asm
	// begin inline asm
	fma.rn.f32    %f11040, %f11040, 0.9999, 0.01;
	// end inline asm
	// begin inline asm
	fma.rn.f64    %fd11038, %fd11038, 0.9999, 0.01;
	// end inline asm
	// begin inline asm
	fma.rn.f64    %fd11040, %fd11040, 0.9999, 0.01;
	// end inline asm
	// begin inline asm
	fma.rn.f32    %f11038, %f11038, 0.9999, 0.01;
	// end inline asm
	// begin inline asm
	fma.rn.f32    %f11040, %f11040, 0.9999, 0.01;
	// end inline asm
	// begin inline asm
	fma.rn.f64    %fd11038, %fd11038, 0.9999, 0.01;
	// end inline asm
	// begin inline asm
	fma.rn.f64    %fd11040, %fd11040, 0.9999, 0.01;
	// end inline asm
	// begin inline asm
	fma.rn.f32    %f11038, %f11038, 0.9999, 0.01;
	// end inline asm
	// begin inline asm
	fma.rn.f32    %f11040, %f11040, 0.9999, 0.01;
	// end inline asm
	// begin inline asm
	fma.rn.f64    %fd11038, %fd11038, 0.9999, 0.01;
	// end inline asm
	// begin inline asm
	fma.rn.f64    %fd11040, %fd11040, 0.9999, 0.01;
	// end inline asm
	// begin inline asm
	fma.rn.f32    %f11038, %f11038, 0.9999, 0.01;
	// end inline asm
	// begin inline asm
	fma.rn.f32    %f11040, %f11040, 0.9999, 0.01;
	// end inline asm
	// begin inline asm
	fma.rn.f64    %fd11038, %fd11038, 0.9999, 0.01;
	// end inline asm
	// begin inline asm
	fma.rn.f64    %fd11040, %fd11040, 0.9999, 0.01;
	// end inline asm
	// begin inline asm
	fma.rn.f32    %f11038, %f11038, 0.9999, 0.01;
	// end inline asm
	// begin inline asm
	fma.rn.f32    %f11040, %f11040, 0.9999, 0.01;
	// end inline asm
	// begin inline asm
	fma.rn.f64    %fd11038, %fd11038, 0.9999, 0.01;
	// end inline asm
	// begin inline asm
	fma.rn.f64    %fd11040, %fd11040, 0.9999, 0.01;
	// end inline asm
	// begin inline asm
	fma.rn.f32    %f11038, %f11038, 0.9999, 0.01;
	// end inline asm
	// begin inline asm
	fma.rn.f32    %f11040, %f11040, 0.9999, 0.01;
	// end inline asm
	// begin inline asm
	fma.rn.f64    %fd11038, %fd11038, 0.9999, 0.01;
	// end inline asm
	// begin inline asm
	fma.rn.f64    %fd11040, %fd11040, 0.9999, 0.01;
	// end inline asm
	// begin inline asm
	fma.rn.f32    %f11038, %f11038, 0.9999, 0.01;
	// end inline asm
	// begin inline asm
	fma.rn.f32    %f11040, %f11040, 0.9999, 0.01;
	// end inline asm
	// begin inline asm
	fma.rn.f64    %fd11038, %fd11038, 0.9999, 0.01;
	// end inline asm
	// begin inline asm
	fma.rn.f64    %fd11040, %fd11040, 0.9999, 0.01;
	// end inline asm
	// begin inline asm
	fma.rn.f32    %f11038, %f11038, 0.9999, 0.01;
	// end inline asm
	// begin inline asm
	fma.rn.f32    %f11040, %f11040, 0.9999, 0.01;
	// end inline asm
	// begin inline asm
	fma.rn.f64    %fd11038, %fd11038, 0.9999, 0.01;
	// end inline asm
	// begin inline asm
	fma.rn.f64    %fd11040, %fd11040, 0.9999, 0.01;
	// end inline asm
	// begin inline asm
	fma.rn.f32    %f11038, %f11038, 0.9999, 0.01;
	// end inline asm
	// begin inline asm
	fma.rn.f32    %f11040, %f11040, 0.9999, 0.01;
	// end inline asm
	// begin inline asm
	fma.rn.f64    %fd11038, %fd11038, 0.9999, 0.01;
	// end inline asm
	// begin inline asm
	fma.rn.f64    %fd11040, %fd11040, 0.9999, 0.01;
	// end inline asm
	// begin inline asm
	fma.rn.f32    %f11038, %f11038, 0.9999, 0.01;
	// end inline asm
	// begin inline asm
	fma.rn.f32    %f11040, %f11040, 0.9999, 0.01;
	// end inline asm
	// begin inline asm
	fma.rn.f64    %fd11038, %fd11038, 0.9999, 0.01;
	// end inline asm
	// begin inline asm
	fma.rn.f64    %fd11040, %fd11040, 0.9999, 0.01;
	// end inline asm
	// begin inline asm
	fma.rn.f32    %f11038, %f11038, 0.9999, 0.01;
	// end inline asm
	// begin inline asm
	fma.rn.f32    %f11040, %f11040, 0.9999, 0.01;
	// end inline asm
	// begin inline asm
	fma.rn.f64    %fd11038, %fd11038, 0.9999, 0.01;
	// end inline asm
	// begin inline asm
	fma.rn.f64    %fd11040, %fd11040, 0.9999, 0.01;
	// end inline asm
	// begin inline asm
	fma.rn.f32    %f11038, %f11038, 0.9999, 0.01;
	// end inline asm
	// begin inline asm
	fma.rn.f32    %f11040, %f11040, 0.9999, 0.01;
	// end inline asm
	// begin inline asm
	fma.rn.f64    %fd11038, %fd11038, 0.9999, 0.01;
	// end inline asm
	// begin inline asm
	fma.rn.f64    %fd11040, %fd11040, 0.9999, 0.01;
	// end inline asm
	// begin inline asm
	fma.rn.f32    %f11038, %f11038, 0.9999, 0.01;
	// end inline asm
	// begin inline asm
	fma.rn.f32    %f11040, %f11040, 0.9999, 0.01;
	// end inline asm
	// begin inline asm
	fma.rn.f64    %fd11038, %fd11038, 0.9999, 0.01;
	// end inline asm
	// begin inline asm
	fma.rn.f64    %fd11040, %fd11040, 0.9999, 0.01;
	// end inline asm
	// begin inline asm
	fma.rn.f32    %f11038, %f11038, 0.9999, 0.01;
	// end inline asm
	// begin inline asm
	fma.rn.f32    %f11040, %f11040, 0.9999, 0.01;
	// end inline asm
	// begin inline asm
	fma.rn.f64    %fd11038, %fd11038, 0.9999, 0.01;
	// end inline asm
	// begin inline asm
	fma.rn.f64    %fd11040, %fd11040, 0.9999, 0.01;
	// end inline asm
	// begin inline asm
	fma.rn.f32    %f11038, %f11038, 0.9999, 0.01;
	// end inline asm
	// begin inline asm
	fma.rn.f32    %f11040, %f11040, 0.9999, 0.01;
	// end inline asm
	// begin inline asm
	fma.rn.f64    %fd11038, %fd11038, 0.9999, 0.01;
	// end inline asm
	// begin inline asm
	fma.rn.f64    %fd11040, %fd11040, 0.9999, 0.01;
	// end inline asm
	// begin inline asm
	fma.rn.f32    %f11038, %f11038, 0.9999, 0.01;
	// end inline asm
	// begin inline asm
	fma.rn.f32    %f11040, %f11040, 0.9999, 0.01;
	// end inline asm
	// begin inline asm
	fma.rn.f64    %fd11038, %fd11038, 0.9999, 0.01;
	// end inline asm
	// begin inline asm
	fma.rn.f64    %fd11040, %fd11040, 0.9999, 0.01;
	// end inline asm
	// begin inline asm
	fma.rn.f32    %f11038, %f11038, 0.9999, 0.01;
	// end inline asm
	// begin inline asm
	fma.rn.f32    %f11040, %f11040, 0.9999, 0.01;
	// end inline asm
	// begin inline asm
	fma.rn.f64    %fd11038, %fd11038, 0.9999, 0.01;
	// end inline asm
	// begin inline asm
	fma.rn.f64    %fd11040, %fd11040, 0.9999, 0.01;
	// end inline asm
	// begin inline asm
	fma.rn.f32    %f11038, %f11038, 0.9999, 0.01;
	// end inline asm
	// begin inline asm
	fma.rn.f32    %f11040, %f11040, 0.9999, 0.01;
	// end inline asm
	// begin inline asm
	fma.rn.f64    %fd11038, %fd11038, 0.9999, 0.01;
	// end inline asm
	// begin inline asm
	fma.rn.f64    %fd11040, %fd11040, 0.9999, 0.01;
	// end inline asm
	// begin inline asm
	fma.rn.f32    %f11038, %f11038, 0.9999, 0.01;
	// end inline asm
	// begin inline asm
	fma.rn.f32    %f11040, %f11040, 0.9999, 0.01;
	// end inline asm
	// begin inline asm
	fma.rn.f64    %fd11038, %fd11038, 0.9999, 0.01;
	// end inline asm
	// begin inline asm
	fma.rn.f64    %fd11040, %fd11040, 0.9999, 0.01;
	// end inline asm
	// begin inline asm
	fma.rn.f32    %f11038, %f11038, 0.9999, 0.01;
	// end inline asm
	// begin inline asm
	fma.rn.f32    %f11040, %f11040, 0.9999, 0.01;
	// end inline asm
	// begin inline asm
	fma.rn.f64    %fd11038, %fd11038, 0.9999, 0.01;
	// end inline asm
	// begin inline asm
	fma.rn.f64    %fd11040, %fd11040, 0.9999, 0.01;
	// end inline asm
	// begin inline asm
	fma.rn.f32    %f11038, %f11038, 0.9999, 0.01;
	// end inline asm
	// begin inline asm
	fma.rn.f32    %f11040, %f11040, 0.9999, 0.01;
	// end inline asm
	// begin inline asm
	fma.rn.f64    %fd11038, %fd11038, 0.9999, 0.01;
	// end inline asm
	// begin inline asm
	fma.rn.f64    %fd11040, %fd11040, 0.9999, 0.01;
	// end inline asm
	// begin inline asm
	fma.rn.f32    %f11038, %f11038, 0.9999, 0.01;
	// end inline asm
	// begin inline asm
	fma.rn.f32    %f11040, %f11040, 0.9999, 0.01;
	// end inline asm
	// begin inline asm
	fma.rn.f64    %fd11038, %fd11038, 0.9999, 0.01;
	// end inline asm
	// begin inline asm
	fma.rn.f64    %fd11040, %fd11040, 0.9999, 0.01;
	// end inline asm
	// begin inline asm
	fma.rn.f32    %f11038, %f11038, 0.9999, 0.01;
	// end inline asm
	// begin inline asm
	fma.rn.f32    %f11040, %f11040, 0.9999, 0.01;
	// end inline asm
	// begin inline asm
	fma.rn.f64    %fd11038, %fd11038, 0.9999, 0.01;
	// end inline asm
	// begin inline asm
	fma.rn.f64    %fd11040, %fd11040, 0.9999, 0.01;
	// end inline asm
	// begin inline asm
	fma.rn.f32    %f11038, %f11038, 0.9999, 0.01;
	// end inline asm
	// begin inline asm
	fma.rn.f32    %f11040, %f11040, 0.9999, 0.01;
	// end inline asm
	// begin inline asm
	fma.rn.f64    %fd11038, %fd11038, 0.9999, 0.01;
	// end inline asm
	// begin inline asm
	fma.rn.f64    %fd11040, %fd11040, 0.9999, 0.01;
	// end inline asm
	// begin inline asm
	fma.rn.f32    %f11038, %f11038, 0.9999, 0.01;
	// end inline asm
	// begin inline asm
	fma.rn.f32    %f11040, %f11040, 0.9999, 0.01;
	// end inline asm
	// begin inline asm
	fma.rn.f64    %fd11038, %fd11038, 0.9999, 0.01;
	// end inline asm
	// begin inline asm
	fma.rn.f64    %fd11040, %fd11040, 0.9999, 0.01;
	// end inline asm
	// begin inline asm
	fma.rn.f32    %f11038, %f11038, 0.9999, 0.01;
	// end inline asm
	// begin inline asm
	fma.rn.f32    %f11040, %f11040, 0.9999, 0.01;
	// end inline asm
	// begin inline asm
	fma.rn.f64    %fd11038, %fd11038, 0.9999, 0.01;
	// end inline asm
	// begin inline asm
	fma.rn.f64    %fd11040, %fd11040, 0.9999, 0.01;
	// end inline asm
	// begin inline asm
	fma.rn.f32    %f11038, %f11038, 0.9999, 0.01;
	// end inline asm
	// begin inline asm
	fma.rn.f32    %f11040, %f11040, 0.9999, 0.01;
	// end inline asm
	// begin inline asm
	fma.rn.f64    %fd11038, %fd11038, 0.9999, 0.01;
	// end inline asm
	// begin inline asm
	fma.rn.f64    %fd11040, %fd11040, 0.9999, 0.01;
	// end inline asm
	// begin inline asm
	fma.rn.f32    %f11038, %f11038, 0.9999, 0.01;
	// end inline asm
	// begin inline asm
	fma.rn.f32    %f11040, %f11040, 0.9999, 0.01;
	// end inline asm
	// begin inline asm
	fma.rn.f64    %fd11038, %fd11038, 0.9999, 0.01;
	// end inline asm
	// begin inline asm
	fma.rn.f64    %fd11040, %fd11040, 0.9999, 0.01;
	// end inline asm
	// begin inline asm
	fma.rn.f32    %f11038, %f11038, 0.9999, 0.01;
	// end inline asm
	// begin inline asm
	fma.rn.f32    %f11040, %f11040, 0.9999, 0.01;
	// end inline asm
	// begin inline asm
	fma.rn.f64    %fd11038, %fd11038, 0.9999, 0.01;
	// end inline asm
	// begin inline asm
	fma.rn.f64    %fd11040, %fd11040, 0.9999, 0.01;
	// end inline asm
	// begin inline asm
	fma.rn.f32    %f11038, %f11038, 0.9999, 0.01;
	// end inline asm
	// begin inline asm
	fma.rn.f32    %f11040, %f11040, 0.9999, 0.01;
	// end inline asm
	// begin inline asm
	fma.rn.f64    %fd11038, %fd11038, 0.9999, 0.01;
	// end inline asm
	// begin inline asm
	fma.rn.f64    %fd11040, %fd11040, 0.9999, 0.01;
	// end inline asm
	// begin inline asm
	fma.rn.f32    %f11038, %f11038, 0.9999, 0.01;
	// end inline asm
	// begin inline asm
	fma.rn.f32    %f11040, %f11040, 0.9999, 0.01;
	// end inline asm
	// begin inline asm
	fma.rn.f64    %fd11038, %fd11038, 0.9999, 0.01;
	// end inline asm
	// begin inline asm
	fma.rn.f64    %fd11040, %fd11040, 0.9999, 0.01;
	// end inline asm
	// begin inline asm
	fma.rn.f32    %f11038, %f11038, 0.9999, 0.01;
	// end inline asm
	// begin inline asm
	fma.rn.f32    %f11040, %f11040, 0.9999, 0.01;
	// end inline asm
	// begin inline asm
	fma.rn.f64    %fd11038, %fd11038, 0.9999, 0.01;
	// end inline asm
	// begin inline asm
	fma.rn.f64    %fd11040, %fd11040, 0.9999, 0.01;
	// end inline asm
	// begin inline asm
	fma.rn.f32    %f11038, %f11038, 0.9999, 0.01;
	// end inline asm
	// begin inline asm
	fma.rn.f32    %f11040, %f11040, 0.9999, 0.01;
	// end inline asm
	// begin inline asm
	fma.rn.f64    %fd11038, %fd11038, 0.9999, 0.01;
	// end inline asm
	// begin inline asm
	fma.rn.f64    %fd11040, %fd11040, 0.9999, 0.01;
	// end inline asm
	// begin inline asm
	fma.rn.f32    %f11038, %f11038, 0.9999, 0.01;
	// end inline asm
	// begin inline asm
	fma.rn.f32    %f11040, %f11040, 0.9999, 0.01;
	// end inline asm
	// begin inline asm
	fma.rn.f64    %fd11038, %fd11038, 0.9999, 0.01;
	// end inline asm
	// begin inline asm
	fma.rn.f64    %fd11040, %fd11040, 0.9999, 0.01;
	// end inline asm
	// begin inline asm
	fma.rn.f32    %f11038, %f11038, 0.9999, 0.01;
	// end inline asm
	// begin inline asm
	fma.rn.f32    %f11040, %f11040, 0.9999, 0.01;
	// end inline asm
	// begin inline asm
	fma.rn.f64    %fd11038, %fd11038, 0.9999, 0.01;
	// end inline asm
	// begin inline asm
	fma.rn.f64    %fd11040, %fd11040, 0.9999, 0.01;
	// end inline asm
	// begin inline asm
	fma.rn.f32    %f11038, %f11038, 0.9999, 0.01;
	// end inline asm
	// begin inline asm
	fma.rn.f32    %f11040, %f11040, 0.9999, 0.01;
	// end inline asm
	// begin inline asm
	fma.rn.f64    %fd11038, %fd11038, 0.9999, 0.01;
	// end inline asm
	// begin inline asm
	fma.rn.f64    %fd11040, %fd11040, 0.9999, 0.01;
	// end inline asm
	// begin inline asm
	fma.rn.f32    %f11038, %f11038, 0.9999, 0.01;
	// end inline asm
	// begin inline asm
	fma.rn.f32    %f11040, %f11040, 0.9999, 0.01;
	// end inline asm
	// begin inline asm
	fma.rn.f64    %fd11038, %fd11038, 0.9999, 0.01;
	// end inline asm
	// begin inline asm
	fma.rn.f64    %fd11040, %fd11040, 0.9999, 0.01;
	// end inline asm
	// begin inline asm
	fma.rn.f32    %f11038, %f11038, 0.9999, 0.01;
	// end inline asm
	// begin inline asm
	fma.rn.f32    %f11040, %f11040, 0.9999, 0.01;
	// end inline asm
	// begin inline asm
	fma.rn.f64    %fd11038, %fd11038, 0.9999, 0.01;
	// end inline asm
	// begin inline asm
	fma.rn.f64    %fd11040, %fd11040, 0.9999, 0.01;
	// end inline asm
	// begin inline asm
	fma.rn.f32    %f11038, %f11038, 0.9999, 0.01;
	// end inline asm
	// begin inline asm
	fma.rn.f32    %f11040, %f11040, 0.9999, 0.01;
	// end inline asm
	// begin inline asm
	fma.rn.f64    %fd11038, %fd11038, 0.9999, 0.01;
	// end inline asm
	// begin inline asm
	fma.rn.f64    %fd11040, %fd11040, 0.9999, 0.01;
	// end inline asm
	// begin inline asm
	fma.rn.f32    %f11038, %f11038, 0.9999, 0.01;
	// end inline asm
	// begin inline asm
	fma.rn.f32    %f11040, %f11040, 0.9999, 0.01;
	// end inline asm
	// begin inline asm
	fma.rn.f64    %fd11038, %fd11038, 0.9999, 0.01;
	// end inline asm
	// begin inline asm
	fma.rn.f64    %fd11040, %fd11040, 0.9999, 0.01;
	// end inline asm
	// begin inline asm
	fma.rn.f32    %f11038, %f11038, 0.9999, 0.01;
	// end inline asm
	// begin inline asm
	fma.rn.f32    %f11040, %f11040, 0.9999, 0.01;
	// end inline asm
	// begin inline asm
	fma.rn.f64    %fd11038, %fd11038, 0.9999, 0.01;
	// end inline asm
	// begin inline asm
	fma.rn.f64    %fd11040, %fd11040, 0.9999, 0.01;
	// end inline asm
	// begin inline asm
	fma.rn.f32    %f11038, %f11038, 0.9999, 0.01;
	// end inline asm
	// begin inline asm
	fma.rn.f32    %f11040, %f11040, 0.9999, 0.01;
	// end inline asm
	// begin inline asm
	fma.rn.f64    %fd11038, %fd11038, 0.9999, 0.01;
	// end inline asm
	// begin inline asm
	fma.rn.f64    %fd11040, %fd11040, 0.9999, 0.01;
	// end inline asm
	// begin inline asm
	fma.rn.f32    %f11038, %f11038, 0.9999, 0.01;
	// end inline asm
	// begin inline asm
	fma.rn.f32    %f11040, %f11040, 0.9999, 0.01;
	// end inline asm
	// begin inline asm
	fma.rn.f64    %fd11038, %fd11038, 0.9999, 0.01;
	// end inline asm
	// begin inline asm
	fma.rn.f64    %fd11040, %fd11040, 0.9999, 0.01;
	// end inline asm
	// begin inline asm
	fma.rn.f32    %f11038, %f11038, 0.9999, 0.01;
	// end inline asm
	// begin inline asm
	fma.rn.f32    %f11040, %f11040, 0.9999, 0.01;
	// end inline asm
	// begin inline asm
	fma.rn.f64    %fd11038, %fd11038, 0.9999, 0.01;
	// end inline asm
	// begin inline asm
	fma.rn.f64    %fd11040, %fd11040, 0.9999, 0.01;
	// end inline asm
	// begin inline asm
	fma.rn.f32    %f11038, %f11038, 0.9999, 0.01;
	// end inline asm
	// begin inline asm
	fma.rn.f32    %f11040, %f11040, 0.9999, 0.01;
	// end inline asm
	// begin inline asm
	fma.rn.f64    %fd11038, %fd11038, 0.9999, 0.01;
	// end inline asm
	// begin inline asm
	fma.rn.f64    %fd11040, %fd11040, 0.9999, 0.01;
	// end inline asm
	// begin inline asm
	fma.rn.f32    %f11038, %f11038, 0.9999, 0.01;
	// end inline asm
	// begin inline asm
	fma.rn.f32    %f11040, %f11040, 0.9999, 0.01;
	// end inline asm
	// begin inline asm
	fma.rn.f64    %fd11038, %fd11038, 0.9999, 0.01;
	// end inline asm
	// begin inline asm
	fma.rn.f64    %fd11040, %fd11040, 0.9999, 0.01;
	// end inline asm
	// begin inline asm
	fma.rn.f32    %f11038, %f11038, 0.9999, 0.01;
	// end inline asm
	// begin inline asm
	fma.rn.f32    %f11040, %f11040, 0.9999, 0.01;
	// end inline asm
	// begin inline asm
	fma.rn.f64    %fd11038, %fd11038, 0.9999, 0.01;
	// end inline asm
	// begin inline asm
	fma.rn.f64    %fd11040, %fd11040, 0.9999, 0.01;
	// end inline asm
	// begin inline asm
	fma.rn.f32    %f11038, %f11038, 0.9999, 0.01;
	// end inline asm
	// begin inline asm
	fma.rn.f32    %f11040, %f11040, 0.9999, 0.01;
	// end inline asm
	// begin inline asm
	fma.rn.f64    %fd11038, %fd11038, 0.9999, 0.01;
	// end inline asm
	// begin inline asm
	fma.rn.f64    %fd11040, %fd11040, 0.9999, 0.01;
	// end inline asm
	// begin inline asm
	fma.rn.f32    %f11038, %f11038, 0.9999, 0.01;
	// end inline asm
	// begin inline asm
	fma.rn.f32    %f11040, %f11040, 0.9999, 0.01;
	// end inline asm
	// begin inline asm
	fma.rn.f64    %fd11038, %fd11038, 0.9999, 0.01;
	// end inline asm
	// begin inline asm
	fma.rn.f64    %fd11040, %fd11040, 0.9999, 0.01;
	// end inline asm
	// begin inline asm
	fma.rn.f32    %f11038, %f11038, 0.9999, 0.01;
	// end inline asm
	// begin inline asm
	fma.rn.f32    %f11040, %f11040, 0.9999, 0.01;
	// end inline asm
	// begin inline asm
	fma.rn.f64    %fd11038, %fd11038, 0.9999, 0.01;
	// end inline asm
	// begin inline asm
	fma.rn.f64    %fd11040, %fd11040, 0.9999, 0.01;
	// end inline asm
	// begin inline asm
	fma.rn.f32    %f11038, %f11038, 0.9999, 0.01;
	// end inline asm
	// begin inline asm
	fma.rn.f32    %f11040, %f11040, 0.9999, 0.01;
	// end inline asm
	// begin inline asm
	fma.rn.f64    %fd11038, %fd11038, 0.9999, 0.01;
	// end inline asm
	// begin inline asm
	fma.rn.f64    %fd11040, %fd11040, 0.9999, 0.01;
	// end inline asm
	// begin inline asm
	fma.rn.f32    %f11038, %f11038, 0.9999, 0.01;
	// end inline asm
	// begin inline asm
	fma.rn.f32    %f11040, %f11040, 0.9999, 0.01;
	// end inline asm
	// begin inline asm
	fma.rn.f64    %fd11038, %fd11038, 0.9999, 0.01;
	// end inline asm
	// begin inline asm
	fma.rn.f64    %fd11040, %fd11040, 0.9999, 0.01;
	// end inline asm
	// begin inline asm
	fma.rn.f32    %f11038, %f11038, 0.9999, 0.01;
	// end inline asm
	// begin inline asm
	fma.rn.f32    %f11040, %f11040, 0.9999, 0.01;
	// end inline asm
	// begin inline asm
	fma.rn.f64    %fd11038, %fd11038, 0.9999, 0.01;
	// end inline asm
	// begin inline asm
	fma.rn.f64    %fd11040, %fd11040, 0.9999, 0.01;
	// end inline asm
	// begin inline asm
	fma.rn.f32    %f11038, %f11038, 0.9999, 0.01;
	// end inline asm
	// begin inline asm
	fma.rn.f32    %f11040, %f11040, 0.9999, 0.01;
	// end inline asm
	// begin inline asm
	fma.rn.f64    %fd11038, %fd11038, 0.9999, 0.01;
	// end inline asm
	// begin inline asm
	fma.rn.f64    %fd11040, %fd11040, 0.9999, 0.01;
	// end inline asm
	// begin inline asm
	fma.rn.f32    %f11038, %f11038, 0.9999, 0.01;
	// end inline asm
	// begin inline asm
	fma.rn.f32    %f11040, %f11040, 0.9999, 0.01;
	// end inline asm
	// begin inline asm
	fma.rn.f64    %fd11038, %fd11038, 0.9999, 0.01;
	// end inline asm
	// begin inline asm
	fma.rn.f64    %fd11040, %fd11040, 0.9999, 0.01;
	// end inline asm
	// begin inline asm
	fma.rn.f32    %f11038, %f11038, 0.9999, 0.01;
	// end inline asm
	// begin inline asm
	fma.rn.f32    %f11040, %f11040, 0.9999, 0.01;
	// end inline asm
	// begin inline asm
	fma.rn.f64    %fd11038, %fd11038, 0.9999, 0.01;
	// end inline asm
	// begin inline asm
	fma.rn.f64    %fd11040, %fd11040, 0.9999, 0.01;
	// end inline asm
	// begin inline asm
	fma.rn.f32    %f11038, %f11038, 0.9999, 0.01;
	// end inline asm
	// begin inline asm
	fma.rn.f32    %f11040, %f11040, 0.9999, 0.01;
	// end inline asm
	// begin inline asm
	fma.rn.f64    %fd11038, %fd11038, 0.9999, 0.01;
	// end inline asm
	// begin inline asm
	fma.rn.f64    %fd11040, %fd11040, 0.9999, 0.01;
	// end inline asm
	// begin inline asm
	fma.rn.f32    %f11038, %f11038, 0.9999, 0.01;
	// end inline asm
	// begin inline asm
	fma.rn.f32    %f11040, %f11040, 0.9999, 0.01;
	// end inline asm
	// begin inline asm
	fma.rn.f64    %fd11038, %fd11038, 0.9999, 0.01;
	// end inline asm
	// begin inline asm
	fma.rn.f64    %fd11040, %fd11040, 0.9999, 0.01;
	// end inline asm
	// begin inline asm
	fma.rn.f32    %f11038, %f11038, 0.9999, 0.01;
	// end inline asm
	// begin inline asm
	fma.rn.f32    %f11040, %f11040, 0.9999, 0.01;
	// end inline asm
	// begin inline asm
	fma.rn.f64    %fd11038, %fd11038, 0.9999, 0.01;
	// end inline asm
	// begin inline asm
	fma.rn.f64    %fd11040, %fd11040, 0.9999, 0.01;
	// end inline asm
	// begin inline asm
	fma.rn.f32    %f11038, %f11038, 0.9999, 0.01;
	// end inline asm
	// begin inline asm
	fma.rn.f32    %f11040, %f11040, 0.9999, 0.01;
	// end inline asm
	// begin inline asm
	fma.rn.f64    %fd11038, %fd11038, 0.9999, 0.01;
	// end inline asm
	// begin inline asm
	fma.rn.f64    %fd11040, %fd11040, 0.9999, 0.01;
	// end inline asm
	// begin inline asm
	fma.rn.f32    %f11038, %f11038, 0.9999, 0.01;
	// end inline asm
	// begin inline asm
	fma.rn.f32    %f11040, %f11040, 0.9999, 0.01;
	// end inline asm
	// begin inline asm
	fma.rn.f64    %fd11038, %fd11038, 0.9999, 0.01;
	// end inline asm
	// begin inline asm
	fma.rn.f64    %fd11040, %fd11040, 0.9999, 0.01;
	// end inline asm
	// begin inline asm
	fma.rn.f32    %f11038, %f11038, 0.9999, 0.01;
	// end inline asm
	// begin inline asm
	fma.rn.f32    %f11040, %f11040, 0.9999, 0.01;
	// end inline asm
	// begin inline asm
	fma.rn.f64    %fd11038, %fd11038, 0.9999, 0.01;
	// end inline asm
	// begin inline asm
	fma.rn.f64    %fd11040, %fd11040, 0.9999, 0.01;
	// end inline asm
	// begin inline asm
	fma.rn.f32    %f11038, %f11038, 0.9999, 0.01;
	// end inline asm
	// begin inline asm
	fma.rn.f32    %f11040, %f11040, 0.9999, 0.01;
	// end inline asm
	// begin inline asm
	fma.rn.f64    %fd11038, %fd11038, 0.9999, 0.01;
	// end inline asm
	// begin inline asm
	fma.rn.f64    %fd11040, %fd11040, 0.9999, 0.01;
	// end inline asm
	// begin inline asm
	fma.rn.f32    %f11038, %f11038, 0.9999, 0.01;
	// end inline asm
	// begin inline asm
	fma.rn.f32    %f11040, %f11040, 0.9999, 0.01;
	// end inline asm
	// begin inline asm
	fma.rn.f64    %fd11038, %fd11038, 0.9999, 0.01;
	// end inline asm
	// begin inline asm
	fma.rn.f64    %fd11040, %fd11040, 0.9999, 0.01;
	// end inline asm
	// begin inline asm
	fma.rn.f32    %f11038, %f11038, 0.9999, 0.01;
	// end inline asm
	// begin inline asm
	fma.rn.f32    %f11040, %f11040, 0.9999, 0.01;
	// end inline asm
	// begin inline asm
	fma.rn.f64    %fd11038, %fd11038, 0.9999, 0.01;
	// end inline asm
	// begin inline asm
	fma.rn.f64    %fd11040, %fd11040, 0.9999, 0.01;
	// end inline asm
	// begin inline asm
	fma.rn.f32    %f11038, %f11038, 0.9999, 0.01;
	// end inline asm
	// begin inline asm
	fma.rn.f32    %f11040, %f11040, 0.9999, 0.01;
	// end inline asm
	// begin inline asm
	fma.rn.f64    %fd11038, %fd11038, 0.9999, 0.01;
	// end inline asm
	// begin inline asm
	fma.rn.f64    %fd11040, %fd11040, 0.9999, 0.01;
	// end inline asm
	// begin inline asm
	fma.rn.f32    %f11038, %f11038, 0.9999, 0.01;
	// end inline asm
	// begin inline asm
	fma.rn.f32    %f11040, %f11040, 0.9999, 0.01;
	// end inline asm
	// begin inline asm
	fma.rn.f64    %fd11038, %fd11038, 0.9999, 0.01;
	// end inline asm
	// begin inline asm
	fma.rn.f64    %fd11040, %fd11040, 0.9999, 0.01;
	// end inline asm
	// begin inline asm
	fma.rn.f32    %f11038, %f11038, 0.9999, 0.01;
	// end inline asm
	// begin inline asm
	fma.rn.f32    %f11040, %f11040, 0.9999, 0.01;
	// end inline asm
	// begin inline asm
	fma.rn.f64    %fd11038, %fd11038, 0.9999, 0.01;
	// end inline asm
	// begin inline asm
	fma.rn.f64    %fd11040, %fd11040, 0.9999, 0.01;
	// end inline asm
	// begin inline asm
	fma.rn.f32    %f11038, %f11038, 0.9999, 0.01;
	// end inline asm
	// begin inline asm
	fma.rn.f32    %f11040, %f11040, 0.9999, 0.01;
	// end inline asm
	// begin inline asm
	fma.rn.f64    %fd11038, %fd11038, 0.9999, 0.01;
	// end inline asm
	// begin inline asm
	fma.rn.f64    %fd11040, %fd11040, 0.9999, 0.01;
	// end inline asm
	// begin inline asm
	fma.rn.f32    %f11038, %f11038, 0.9999, 0.01;
	// end inline asm
	// begin inline asm
	fma.rn.f32    %f11040, %f11040, 0.9999, 0.01;
	// end inline asm
	// begin inline asm
	fma.rn.f64    %fd11038, %fd11038, 0.9999, 0.01;
	// end inline asm
	// begin inline asm
	fma.rn.f64    %fd11040, %fd11040, 0.9999, 0.01;
	// end inline asm
	// begin inline asm
	fma.rn.f32    %f11038, %f11038, 0.9999, 0.01;
	// end inline asm
	// begin inline asm
	fma.rn.f32    %f11040, %f11040, 0.9999, 0.01;
	// end inline asm
	// begin inline asm
	fma.rn.f64    %fd11038, %fd11038, 0.9999, 0.01;
	// end inline asm
	// begin inline asm
	fma.rn.f64    %fd11040, %fd11040, 0.9999, 0.01;
	// end inline asm
	// begin inline asm
	fma.rn.f32    %f11038, %f11038, 0.9999, 0.01;
	// end inline asm
	// begin inline asm
	fma.rn.f32    %f11040, %f11040, 0.9999, 0.01;
	// end inline asm
	// begin inline asm
	fma.rn.f64    %fd11038, %fd11038, 0.9999, 0.01;
	// end inline asm
	// begin inline asm
	fma.rn.f64    %fd11040, %fd11040, 0.9999, 0.01;
	// end inline asm
	// begin inline asm
	fma.rn.f32    %f11038, %f11038, 0.9999, 0.01;
	// end inline asm
	// begin inline asm
	fma.rn.f32    %f11040, %f11040, 0.9999, 0.01;
	// end inline asm
	// begin inline asm
	fma.rn.f64    %fd11038, %fd11038, 0.9999, 0.01;
	// end inline asm
	// begin inline asm
	fma.rn.f64    %fd11040, %fd11040, 0.9999, 0.01;
	// end inline asm
	// begin inline asm
	fma.rn.f32    %f11038, %f11038, 0.9999, 0.01;
	// end inline asm
	// begin inline asm
	fma.rn.f32    %f11040, %f11040, 0.9999, 0.01;
	// end inline asm
	// begin inline asm
	fma.rn.f64    %fd11038, %fd11038, 0.9999, 0.01;
	// end inline asm
	// begin inline asm
	fma.rn.f64    %fd11040, %fd11040, 0.9999, 0.01;
	// end inline asm
	// begin inline asm
	fma.rn.f32    %f11038, %f11038, 0.9999, 0.01;
	// end inline asm
	// begin inline asm
	fma.rn.f32    %f11040, %f11040, 0.9999, 0.01;
	// end inline asm
	// begin inline asm
	fma.rn.f64    %fd11038, %fd11038, 0.9999, 0.01;
	// end inline asm
	// begin inline asm
	fma.rn.f64    %fd11040, %fd11040, 0.9999, 0.01;
	// end inline asm
	// begin inline asm
	fma.rn.f32    %f11038, %f11038, 0.9999, 0.01;
	// end inline asm
	// begin inline asm
	fma.rn.f32    %f11040, %f11040, 0.9999, 0.01;
	// end inline asm
	// begin inline asm
	fma.rn.f64    %fd11038, %fd11038, 0.9999, 0.01;
	// end inline asm
	// begin inline asm
	fma.rn.f64    %fd11040, %fd11040, 0.9999, 0.01;
	// end inline asm
	// begin inline asm
	fma.rn.f32    %f11038, %f11038, 0.9999, 0.01;
	// end inline asm
	// begin inline asm
	fma.rn.f32    %f11040, %f11040, 0.9999, 0.01;
	// end inline asm
	// begin inline asm
	fma.rn.f64    %fd11038, %fd11038, 0.9999, 0.01;
	// end inline asm
	// begin inline asm
	fma.rn.f64    %fd11040, %fd11040, 0.9999, 0.01;
	// end inline asm
	// begin inline asm
	fma.rn.f32    %f11038, %f11038, 0.9999, 0.01;
	// end inline asm
	// begin inline asm
	fma.rn.f32    %f11040, %f11040, 0.9999, 0.01;
	// end inline asm
	// begin inline asm
	fma.rn.f64    %fd11038, %fd11038, 0.9999, 0.01;
	// end inline asm
	// begin inline asm
	fma.rn.f64    %fd11040, %fd11040, 0.9999, 0.01;
	// end inline asm
	// begin inline asm
	fma.rn.f32    %f11038, %f11038, 0.9999, 0.01;
	// end inline asm
	// begin inline asm
	fma.rn.f32    %f11040, %f11040, 0.9999, 0.01;
	// end inline asm
	// begin inline asm
	fma.rn.f64    %fd11038, %fd11038, 0.9999, 0.01;
	// end inline asm
	// begin inline asm
	fma.rn.f64    %fd11040, %fd11040, 0.9999, 0.01;
	// end inline asm
	// begin inline asm
	fma.rn.f32    %f11038, %f11038, 0.9999, 0.01;
	// end inline asm
	// begin inline asm
	fma.rn.f32    %f11040, %f11040, 0.9999, 0.01;
	// end inline asm
	// begin inline asm
	fma.rn.f64    %fd11038, %fd11038, 0.9999, 0.01;
	// end inline asm
	// begin inline asm
	fma.rn.f64    %fd11040, %fd11040, 0.9999, 0.01;
	// end inline asm
	// begin inline asm
	fma.rn.f32    %f11038, %f11038, 0.9999, 0.01;
	// end inline asm
	// begin inline asm
	fma.rn.f32    %f11040, %f11040, 0.9999, 0.01;
	// end inline asm
	// begin inline asm
	fma.rn.f64    %fd11038, %fd11038, 0.9999, 0.01;
	// end inline asm
	// begin inline asm
	fma.rn.f64    %fd11040, %fd11040, 0.9999, 0.01;
	// end inline asm
	// begin inline asm
	fma.rn.f32    %f11038, %f11038, 0.9999, 0.01;
	// end inline asm
	// begin inline asm
	fma.rn.f32    %f11040, %f11040, 0.9999, 0.01;
	// end inline asm
	// begin inline asm
	fma.rn.f64    %fd11038, %fd11038, 0.9999, 0.01;
	// end inline asm
	// begin inline asm
	fma.rn.f64    %fd11040, %fd11040, 0.9999, 0.01;
	// end inline asm
	// begin inline asm
	fma.rn.f32    %f11038, %f11038, 0.9999, 0.01;
	// end inline asm
	// begin inline asm
	fma.rn.f32    %f11040, %f11040, 0.9999, 0.01;
	// end inline asm
	// begin inline asm
	fma.rn.f64    %fd11038, %fd11038, 0.9999, 0.01;
	// end inline asm
	// begin inline asm
	fma.rn.f64    %fd11040, %fd11040, 0.9999, 0.01;
	// end inline asm
	// begin inline asm
	fma.rn.f32    %f11038, %f11038, 0.9999, 0.01;
	// end inline asm
	// begin inline asm
	fma.rn.f32    %f11040, %f11040, 0.9999, 0.01;
	// end inline asm
	// begin inline asm
	fma.rn.f64    %fd11038, %fd11038, 0.9999, 0.01;
	// end inline asm
	// begin inline asm
	fma.rn.f64    %fd11040, %fd11040, 0.9999, 0.01;
	// end inline asm
	// begin inline asm
	fma.rn.f32    %f11038, %f11038, 0.9999, 0.01;
	// end inline asm
	// begin inline asm
	fma.rn.f32    %f11040, %f11040, 0.9999, 0.01;
	// end inline asm
	// begin inline asm
	fma.rn.f64    %fd11038, %fd11038, 0.9999, 0.01;
	// end inline asm
	// begin inline asm
	fma.rn.f64    %fd11040, %fd11040, 0.9999, 0.01;
	// end inline asm
	// begin inline asm
	fma.rn.f32    %f11038, %f11038, 0.9999, 0.01;
	// end inline asm
	// begin inline asm
	fma.rn.f32    %f11040, %f11040, 0.9999, 0.01;
	// end inline asm
	// begin inline asm
	fma.rn.f64    %fd11038, %fd11038, 0.9999, 0.01;
	// end inline asm
	// begin inline asm
	fma.rn.f64    %fd11040, %fd11040, 0.9999, 0.01;
	// end inline asm
	// begin inline asm
	fma.rn.f32    %f11038, %f11038, 0.9999, 0.01;
	// end inline asm
	// begin inline asm
	fma.rn.f32    %f11040, %f11040, 0.9999, 0.01;
	// end inline asm
	// begin inline asm
	fma.rn.f64    %fd11038, %fd11038, 0.9999, 0.01;
	// end inline asm
	// begin inline asm
	fma.rn.f64    %fd11040, %fd11040, 0.9999, 0.01;
	// end inline asm
	// begin inline asm
	fma.rn.f32    %f11038, %f11038, 0.9999, 0.01;
	// end inline asm
	// begin inline asm
	fma.rn.f32    %f11040, %f11040, 0.9999, 0.01;
	// end inline asm
	// begin inline asm
	fma.rn.f64    %fd11038, %fd11038, 0.9999, 0.01;
	// end inline asm
	// begin inline asm
	fma.rn.f64    %fd11040, %fd11040, 0.9999, 0.01;
	// end inline asm
	// begin inline asm
	fma.rn.f32    %f11038, %f11038, 0.9999, 0.01;
	// end inline asm
	// begin inline asm
	fma.rn.f32    %f11040, %f11040, 0.9999, 0.01;
	// end inline asm
	// begin inline asm
	fma.rn.f64    %fd11038, %fd11038, 0.9999, 0.01;
	// end inline asm
	// begin inline asm
	fma.rn.f64    %fd11040, %fd11040, 0.9999, 0.01;
	// end inline asm
	// begin inline asm
	fma.rn.f32    %f11038, %f11038, 0.9999, 0.01;
	// end inline asm
	// begin inline asm
	fma.rn.f32    %f11040, %f11040, 0.9999, 0.01;
	// end inline asm
	// begin inline asm
	fma.rn.f64    %fd11038, %fd11038, 0.9999, 0.01;
	// end inline asm
	// begin inline asm
	fma.rn.f64    %fd11040, %fd11040, 0.9999, 0.01;
	// end inline asm
	// begin inline asm
	fma.rn.f32    %f11038, %f11038, 0.9999, 0.01;
	// end inline asm
	// begin inline asm
	fma.rn.f32    %f11040, %f11040, 0.9999, 0.01;
	// end inline asm
	// begin inline asm
	fma.rn.f64    %fd11038, %fd11038, 0.9999, 0.01;
	// end inline asm
	// begin inline asm
	fma.rn.f64    %fd11040, %fd11040, 0.9999, 0.01;
	// end inline asm
	// begin inline asm
	fma.rn.f32    %f11038, %f11038, 0.9999, 0.01;
	// end inline asm
	// begin inline asm
	fma.rn.f32    %f11040, %f11040, 0.9999, 0.01;
	// end inline asm
	// begin inline asm
	fma.rn.f64    %fd11038, %fd11038, 0.9999, 0.01;
	// end inline asm
	// begin inline asm
	fma.rn.f64    %fd11040, %fd11040, 0.9999, 0.01;
	// end inline asm
	// begin inline asm
	fma.rn.f32    %f11038, %f11038, 0.9999, 0.01;
	// end inline asm
	// begin inline asm
	fma.rn.f32    %f11040, %f11040, 0.9999, 0.01;
	// end inline asm
	// begin inline asm
	fma.rn.f64    %fd11038, %fd11038, 0.9999, 0.01;
	// end inline asm
	// begin inline asm
	fma.rn.f64    %fd11040, %fd11040, 0.9999, 0.01;
	// end inline asm
	// begin inline asm
	fma.rn.f32    %f11038, %f11038, 0.9999, 0.01;
	// end inline asm
	// begin inline asm
	fma.rn.f32    %f11040, %f11040, 0.9999, 0.01;
	// end inline asm
	// begin inline asm
	fma.rn.f64    %fd11038, %fd11038, 0.9999, 0.01;
	// end inline asm
	// begin inline asm
	fma.rn.f64    %fd11040, %fd11040, 0.9999, 0.01;
	// end inline asm
	// begin inline asm
	fma.rn.f32    %f11038, %f11038, 0.9999, 0.01;
	// end inline asm
	// begin inline asm
	fma.rn.f32    %f11040, %f11040, 0.9999, 0.01;
	// end inline asm
	// begin inline asm
	fma.rn.f64    %fd11038, %fd11038, 0.9999, 0.01;
	// end inline asm
	// begin inline asm
	fma.rn.f64    %fd11040, %fd11040, 0.9999, 0.01;
	// end inline asm
	// begin inline asm
	fma.rn.f32    %f11038, %f11038, 0.9999, 0.01;
	// end inline asm
	// begin inline asm
	fma.rn.f32    %f11040, %f11040, 0.9999, 0.01;
	// end inline asm
	// begin inline asm
	fma.rn.f64    %fd11038, %fd11038, 0.9999, 0.01;
	// end inline asm
	// begin inline asm
	fma.rn.f64    %fd11040, %fd11040, 0.9999, 0.01;
	// end inline asm
	// begin inline asm
	fma.rn.f32    %f11038, %f11038, 0.9999, 0.01;
	// end inline asm
	// begin inline asm
	fma.rn.f32    %f11040, %f11040, 0.9999, 0.01;
	// end inline asm
	// begin inline asm
	fma.rn.f64    %fd11038, %fd11038, 0.9999, 0.01;
	// end inline asm
	// begin inline asm
	fma.rn.f64    %fd11040, %fd11040, 0.9999, 0.01;
	// end inline asm
	// begin inline asm
	fma.rn.f32    %f11038, %f11038, 0.9999, 0.01;
	// end inline asm
	// begin inline asm
	fma.rn.f32    %f11040, %f11040, 0.9999, 0.01;
	// end inline asm
	// begin inline asm
	fma.rn.f64    %fd11038, %fd11038, 0.9999, 0.01;
	// end inline asm
	// begin inline asm
	fma.rn.f64    %fd11040, %fd11040, 0.9999, 0.01;
	// end inline asm
	// begin inline asm
	fma.rn.f32    %f11038, %f11038, 0.9999, 0.01;
	// end inline asm
	// begin inline asm
	fma.rn.f32    %f11040, %f11040, 0.9999, 0.01;
	// end inline asm
	// begin inline asm
	fma.rn.f64    %fd11038, %fd11038, 0.9999, 0.01;
	// end inline asm
	// begin inline asm
	fma.rn.f64    %fd11040, %fd11040, 0.9999, 0.01;
	// end inline asm
	// begin inline asm
	fma.rn.f32    %f11038, %f11038, 0.9999, 0.01;
	// end inline asm
	// begin inline asm
	fma.rn.f32    %f11040, %f11040, 0.9999, 0.01;
	// end inline asm
	// begin inline asm
	fma.rn.f64    %fd11038, %fd11038, 0.9999, 0.01;
	// end inline asm
	// begin inline asm
	fma.rn.f64    %fd11040, %fd11040, 0.9999, 0.01;
	// end inline asm
	// begin inline asm
	fma.rn.f32    %f11038, %f11038, 0.9999, 0.01;
	// end inline asm
	// begin inline asm
	fma.rn.f32    %f11040, %f11040, 0.9999, 0.01;
	// end inline asm
	// begin inline asm
	fma.rn.f64    %fd11038, %fd11038, 0.9999, 0.01;
	// end inline asm
	// begin inline asm
	fma.rn.f64    %fd11040, %fd11040, 0.9999, 0.01;
	// end inline asm
	// begin inline asm
	fma.rn.f32    %f11038, %f11038, 0.9999, 0.01;
	// end inline asm
	// begin inline asm
	fma.rn.f32    %f11040, %f11040, 0.9999, 0.01;
	// end inline asm
	// begin inline asm
	fma.rn.f64    %fd11038, %fd11038, 0.9999, 0.01;
	// end inline asm
	// begin inline asm
	fma.rn.f64    %fd11040, %fd11040, 0.9999, 0.01;
	// end inline asm
	// begin inline asm
	fma.rn.f32    %f11038, %f11038, 0.9999, 0.01;
	// end inline asm
	// begin inline asm
	fma.rn.f32    %f11040, %f11040, 0.9999, 0.01;
	// end inline asm
	// begin inline asm
	fma.rn.f64    %fd11038, %fd11038, 0.9999, 0.01;
	// end inline asm
	// begin inline asm
	fma.rn.f64    %fd11040, %fd11040, 0.9999, 0.01;
	// end inline asm
	// begin inline asm
	fma.rn.f32    %f11038, %f11038, 0.9999, 0.01;
	// end inline asm
	// begin inline asm
	fma.rn.f32    %f11040, %f11040, 0.9999, 0.01;
	// end inline asm
	// begin inline asm
	fma.rn.f64    %fd11038, %fd11038, 0.9999, 0.01;
	// end inline asm
	// begin inline asm
	fma.rn.f64    %fd11040, %fd11040, 0.9999, 0.01;
	// end inline asm
	// begin inline asm
	fma.rn.f32    %f11038, %f11038, 0.9999, 0.01;
	// end inline asm
	// begin inline asm
	fma.rn.f32    %f11040, %f11040, 0.9999, 0.01;
	// end inline asm
	// begin inline asm
	fma.rn.f64    %fd11038, %fd11038, 0.9999, 0.01;
	// end inline asm
	// begin inline asm
	fma.rn.f64    %fd11040, %fd11040, 0.9999, 0.01;
	// end inline asm
	// begin inline asm
	fma.rn.f32    %f11038, %f11038, 0.9999, 0.01;
	// end inline asm
	// begin inline asm
	fma.rn.f32    %f11040, %f11040, 0.9999, 0.01;
	// end inline asm
	// begin inline asm
	fma.rn.f64    %fd11038, %fd11038, 0.9999, 0.01;
	// end inline asm
	// begin inline asm
	fma.rn.f64    %fd11040, %fd11040, 0.9999, 0.01;
	// end inline asm
	// begin inline asm
	fma.rn.f32    %f11038, %f11038, 0.9999, 0.01;
	// end inline asm
	// begin inline asm
	fma.rn.f32    %f11040, %f11040, 0.9999, 0.01;
	// end inline asm
	// begin inline asm
	fma.rn.f64    %fd11038, %fd11038, 0.9999, 0.01;
	// end inline asm
	// begin inline asm
	fma.rn.f64    %fd11040, %fd11040, 0.9999, 0.01;
	// end inline asm
	// begin inline asm
	fma.rn.f32    %f11038, %f11038, 0.9999, 0.01;
	// end inline asm
	// begin inline asm
	fma.rn.f32    %f11040, %f11040, 0.9999, 0.01;
	// end inline asm
	// begin inline asm
	fma.rn.f64    %fd11038, %fd11038, 0.9999, 0.01;
	// end inline asm
	// begin inline asm
	fma.rn.f64    %fd11040, %fd11040, 0.9999, 0.01;
	// end inline asm
	// begin inline asm
	fma.rn.f32    %f11038, %f11038, 0.9999, 0.01;
	// end inline asm
	// begin inline asm
	fma.rn.f32    %f11040, %f11040, 0.9999, 0.01;
	// end inline asm
	// begin inline asm
	fma.rn.f64    %fd11038, %fd11038, 0.9999, 0.01;
	// end inline asm
	// begin inline asm
	fma.rn.f64    %fd11040, %fd11040, 0.9999, 0.01;
	// end inline asm
	// begin inline asm
	fma.rn.f32    %f11038, %f11038, 0.9999, 0.01;
	// end inline asm
	// begin inline asm
	fma.rn.f32    %f11040, %f11040, 0.9999, 0.01;
	// end inline asm
	// begin inline asm
	fma.rn.f64    %fd11038, %fd11038, 0.9999, 0.01;
	// end inline asm
	// begin inline asm
	fma.rn.f64    %fd11040, %fd11040, 0.9999, 0.01;
	// end inline asm
	// begin inline asm
	fma.rn.f32    %f11038, %f11038, 0.9999, 0.01;
	// end inline asm
	// begin inline asm
	fma.rn.f32    %f11040, %f11040, 0.9999, 0.01;
	// end inline asm
	// begin inline asm
	fma.rn.f64    %fd11038, %fd11038, 0.9999, 0.01;
	// end inline asm
	// begin inline asm
	fma.rn.f64    %fd11040, %fd11040, 0.9999, 0.01;
	// end inline asm
	// begin inline asm
	fma.rn.f32    %f11038, %f11038, 0.9999, 0.01;
	// end inline asm
	// begin inline asm
	fma.rn.f32    %f11040, %f11040, 0.9999, 0.01;
	// end inline asm
	// begin inline asm
	fma.rn.f64    %fd11038, %fd11038, 0.9999, 0.01;
	// end inline asm
	// begin inline asm
	fma.rn.f64    %fd11040, %fd11040, 0.9999, 0.01;
	// end inline asm
	// begin inline asm
	fma.rn.f32    %f11038, %f11038, 0.9999, 0.01;
	// end inline asm
	// begin inline asm
	fma.rn.f32    %f11040, %f11040, 0.9999, 0.01;
	// end inline asm
	// begin inline asm
	fma.rn.f64    %fd11038, %fd11038, 0.9999, 0.01;
	// end inline asm
	// begin inline asm
	fma.rn.f64    %fd11040, %fd11040, 0.9999, 0.01;
	// end inline asm
	// begin inline asm
	fma.rn.f32    %f11038, %f11038, 0.9999, 0.01;
	// end inline asm
	// begin inline asm
	fma.rn.f32    %f11040, %f11040, 0.9999, 0.01;
	// end inline asm
	// begin inline asm
	fma.rn.f64    %fd11038, %fd11038, 0.9999, 0.01;
	// end inline asm
	// begin inline asm
	fma.rn.f64    %fd11040, %fd11040, 0.9999, 0.01;
	// end inline asm
	// begin inline asm
	fma.rn.f32    %f11038, %f11038, 0.9999, 0.01;
	// end inline asm
	// begin inline asm
	fma.rn.f32    %f11040, %f11040, 0.9999, 0.01;
	// end inline asm
	// begin inline asm
	fma.rn.f64    %fd11038, %fd11038, 0.9999, 0.01;
	// end inline asm
	// begin inline asm
	fma.rn.f64    %fd11040, %fd11040, 0.9999, 0.01;
	// end inline asm
	// begin inline asm
	fma.rn.f32    %f11038, %f11038, 0.9999, 0.01;
	// end inline asm
	// begin inline asm
	fma.rn.f32    %f11040, %f11040, 0.9999, 0.01;
	// end inline asm
	// begin inline asm
	fma.rn.f64    %fd11038, %fd11038, 0.9999, 0.01;
	// end inline asm
	// begin inline asm
	fma.rn.f64    %fd11040, %fd11040, 0.9999, 0.01;
	// end inline asm
	// begin inline asm
	fma.rn.f32    %f11038, %f11038, 0.9999, 0.01;
	// end inline asm
	// begin inline asm
	fma.rn.f32    %f11040, %f11040, 0.9999, 0.01;
	// end inline asm
	// begin inline asm
	fma.rn.f64    %fd11038, %fd11038, 0.9999, 0.01;
	// end inline asm
	// begin inline asm
	fma.rn.f64    %fd11040, %fd11040, 0.9999, 0.01;
	// end inline asm
	// begin inline asm
	fma.rn.f32    %f11038, %f11038, 0.9999, 0.01;
	// end inline asm
	// begin inline asm
	fma.rn.f32    %f11040, %f11040, 0.9999, 0.01;
	// end inline asm
	// begin inline asm
	fma.rn.f64    %fd11038, %fd11038, 0.9999, 0.01;
	// end inline asm
	// begin inline asm
	fma.rn.f64    %fd11040, %fd11040, 0.9999, 0.01;
	// end inline asm
	// begin inline asm
	fma.rn.f32    %f11038, %f11038, 0.9999, 0.01;
	// end inline asm
	// begin inline asm
	fma.rn.f32    %f11040, %f11040, 0.9999, 0.01;
	// end inline asm
	// begin inline asm
	fma.rn.f64    %fd11038, %fd11038, 0.9999, 0.01;
	// end inline asm
	// begin inline asm
	fma.rn.f64    %fd11040, %fd11040, 0.9999, 0.01;
	// end inline asm
	// begin inline asm
	fma.rn.f32    %f11038, %f11038, 0.9999, 0.01;
	// end inline asm
	// begin inline asm
	fma.rn.f32    %f11040, %f11040, 0.9999, 0.01;
	// end inline asm
	// begin inline asm
	fma.rn.f64    %fd11038, %fd11038, 0.9999, 0.01;
	// end inline asm
	// begin inline asm
	fma.rn.f64    %fd11040, %fd11040, 0.9999, 0.01;
	// end inline asm
	// begin inline asm
	fma.rn.f32    %f11038, %f11038, 0.9999, 0.01;
	// end inline asm
	// begin inline asm
	fma.rn.f32    %f11040, %f11040, 0.9999, 0.01;
	// end inline asm
	// begin inline asm
	fma.rn.f64    %fd11038, %fd11038, 0.9999, 0.01;
	// end inline asm
	// begin inline asm
	fma.rn.f64    %fd11040, %fd11040, 0.9999, 0.01;
	// end inline asm
	// begin inline asm
	fma.rn.f32    %f11038, %f11038, 0.9999, 0.01;
	// end inline asm
	// begin inline asm
	fma.rn.f32    %f11040, %f11040, 0.9999, 0.01;
	// end inline asm
	// begin inline asm
	fma.rn.f64    %fd11038, %fd11038, 0.9999, 0.01;
	// end inline asm
	// begin inline asm
	fma.rn.f64    %fd11040, %fd11040, 0.9999, 0.01;
	// end inline asm
	// begin inline asm
	fma.rn.f32    %f11038, %f11038, 0.9999, 0.01;
	// end inline asm
	// begin inline asm
	fma.rn.f32    %f11040, %f11040, 0.9999, 0.01;
	// end inline asm
	// begin inline asm
	fma.rn.f64    %fd11038, %fd11038, 0.9999, 0.01;
	// end inline asm
	// begin inline asm
	fma.rn.f64    %fd11040, %fd11040, 0.9999, 0.01;
	// end inline asm
	// begin inline asm
	fma.rn.f32    %f11038, %f11038, 0.9999, 0.01;
	// end inline asm
	// begin inline asm
	fma.rn.f32    %f11040, %f11040, 0.9999, 0.01;
	// end inline asm
	// begin inline asm
	fma.rn.f64    %fd11038, %fd11038, 0.9999, 0.01;
	// end inline asm
	// begin inline asm
	fma.rn.f64    %fd11040, %fd11040, 0.9999, 0.01;
	// end inline asm
	// begin inline asm
	fma.rn.f32    %f11038, %f11038, 0.9999, 0.01;
	// end inline asm
	// begin inline asm
	fma.rn.f32    %f11040, %f11040, 0.9999, 0.01;
	// end inline asm
	// begin inline asm
	fma.rn.f64    %fd11038, %fd11038, 0.9999, 0.01;
	// end inline asm
	// begin inline asm
	fma.rn.f64    %fd11040, %fd11040, 0.9999, 0.01;
	// end inline asm
	// begin inline asm
	fma.rn.f32    %f11038, %f11038, 0.9999, 0.01;
	// end inline asm
	// begin inline asm
	fma.rn.f32    %f11040, %f11040, 0.9999, 0.01;
	// end inline asm
	// begin inline asm
	fma.rn.f64    %fd11038, %fd11038, 0.9999, 0.01;
	// end inline asm
	// begin inline asm
	fma.rn.f64    %fd11040, %fd11040, 0.9999, 0.01;
	// end inline asm
	// begin inline asm
	fma.rn.f32    %f11038, %f11038, 0.9999, 0.01;
	// end inline asm
	// begin inline asm
	fma.rn.f32    %f11040, %f11040, 0.9999, 0.01;
	// end inline asm
	// begin inline asm
	fma.rn.f64    %fd11038, %fd11038, 0.9999, 0.01;
	// end inline asm
	// begin inline asm
	fma.rn.f64    %fd11040, %fd11040, 0.9999, 0.01;
	// end inline asm
	// begin inline asm
	fma.rn.f32    %f11038, %f11038, 0.9999, 0.01;
	// end inline asm
	// begin inline asm
	fma.rn.f32    %f11040, %f11040, 0.9999, 0.01;
	// end inline asm
	// begin inline asm
	fma.rn.f64    %fd11038, %fd11038, 0.9999, 0.01;
	// end inline asm
	// begin inline asm
	fma.rn.f64    %fd11040, %fd11040, 0.9999, 0.01;
	// end inline asm
	// begin inline asm
	fma.rn.f32    %f11038, %f11038, 0.9999, 0.01;
	// end inline asm
	// begin inline asm
	fma.rn.f32    %f11040, %f11040, 0.9999, 0.01;
	// end inline asm
	// begin inline asm
	fma.rn.f64    %fd11038, %fd11038, 0.9999, 0.01;
	// end inline asm
	// begin inline asm
	fma.rn.f64    %fd11040, %fd11040, 0.9999, 0.01;
	// end inline asm
	// begin inline asm
	fma.rn.f32    %f11038, %f11038, 0.9999, 0.01;
	// end inline asm
	// begin inline asm
	fma.rn.f32    %f11040, %f11040, 0.9999, 0.01;
	// end inline asm
	// begin inline asm
	fma.rn.f64    %fd11038, %fd11038, 0.9999, 0.01;
	// end inline asm
	// begin inline asm
	fma.rn.f64    %fd11040, %fd11040, 0.9999, 0.01;
	// end inline asm
	// begin inline asm
	fma.rn.f32    %f11038, %f11038, 0.9999, 0.01;
	// end inline asm
	// begin inline asm
	fma.rn.f32    %f11040, %f11040, 0.9999, 0.01;
	// end inline asm
	// begin inline asm
	fma.rn.f64    %fd11038, %fd11038, 0.9999, 0.01;
	// end inline asm
	// begin inline asm
	fma.rn.f64    %fd11040, %fd11040, 0.9999, 0.01;
	// end inline asm
	// begin inline asm
	fma.rn.f32    %f11038, %f11038, 0.9999, 0.01;
	// end inline asm
	// begin inline asm
	fma.rn.f32    %f11040, %f11040, 0.9999, 0.01;
	// end inline asm
	// begin inline asm
	fma.rn.f64    %fd11038, %fd11038, 0.9999, 0.01;
	// end inline asm
	// begin inline asm
	fma.rn.f64    %fd11040, %fd11040, 0.9999, 0.01;
	// end inline asm
	// begin inline asm
	fma.rn.f32    %f11038, %f11038, 0.9999, 0.01;
	// end inline asm
	// begin inline asm
	fma.rn.f32    %f11040, %f11040, 0.9999, 0.01;
	// end inline asm
	// begin inline asm
	fma.rn.f64    %fd11038, %fd11038, 0.9999, 0.01;
	// end inline asm
	// begin inline asm
	fma.rn.f64    %fd11040, %fd11040, 0.9999, 0.01;
	// end inline asm
	// begin inline asm
	fma.rn.f32    %f11038, %f11038, 0.9999, 0.01;
	// end inline asm
	// begin inline asm
	fma.rn.f32    %f11040, %f11040, 0.9999, 0.01;
	// end inline asm
	// begin inline asm
	fma.rn.f64    %fd11038, %fd11038, 0.9999, 0.01;
	// end inline asm
	// begin inline asm
	fma.rn.f64    %fd11040, %fd11040, 0.9999, 0.01;
	// end inline asm
	// begin inline asm
	fma.rn.f32    %f11038, %f11038, 0.9999, 0.01;
	// end inline asm
	// begin inline asm
	fma.rn.f32    %f11040, %f11040, 0.9999, 0.01;
	// end inline asm
	// begin inline asm
	fma.rn.f64    %fd11038, %fd11038, 0.9999, 0.01;
	// end inline asm
	// begin inline asm
	fma.rn.f64    %fd11040, %fd11040, 0.9999, 0.01;
	// end inline asm
	// begin inline asm
	fma.rn.f32    %f11038, %f11038, 0.9999, 0.01;
	// end inline asm
	// begin inline asm
	fma.rn.f32    %f11040, %f11040, 0.9999, 0.01;
	// end inline asm
	// begin inline asm
	fma.rn.f64    %fd11038, %fd11038, 0.9999, 0.01;
	// end inline asm
	// begin inline asm
	fma.rn.f64    %fd11040, %fd11040, 0.9999, 0.01;
	// end inline asm
	// begin inline asm
	fma.rn.f32    %f11038, %f11038, 0.9999, 0.01;
	// end inline asm
	// begin inline asm
	fma.rn.f32    %f11040, %f11040, 0.9999, 0.01;
	// end inline asm
	// begin inline asm
	fma.rn.f64    %fd11038, %fd11038, 0.9999, 0.01;
	// end inline asm
	// begin inline asm
	fma.rn.f64    %fd11040, %fd11040, 0.9999, 0.01;
	// end inline asm
	// begin inline asm
	fma.rn.f32    %f11038, %f11038, 0.9999, 0.01;
	// end inline asm
	// begin inline asm
	fma.rn.f32    %f11040, %f11040, 0.9999, 0.01;
	// end inline asm
	// begin inline asm
	fma.rn.f64    %fd11038, %fd11038, 0.9999, 0.01;
	// end inline asm
	// begin inline asm
	fma.rn.f64    %fd11040, %fd11040, 0.9999, 0.01;
	// end inline asm
	// begin inline asm
	fma.rn.f32    %f11038, %f11038, 0.9999, 0.01;
	// end inline asm
	// begin inline asm
	fma.rn.f32    %f11040, %f11040, 0.9999, 0.01;
	// end inline asm
	// begin inline asm
	fma.rn.f64    %fd11038, %fd11038, 0.9999, 0.01;
	// end inline asm
	// begin inline asm
	fma.rn.f64    %fd11040, %fd11040, 0.9999, 0.01;
	// end inline asm
	// begin inline asm
	fma.rn.f32    %f11038, %f11038, 0.9999, 0.01;
	// end inline asm
	// begin inline asm
	fma.rn.f32    %f11040, %f11040, 0.9999, 0.01;
	// end inline asm
	// begin inline asm
	fma.rn.f64    %fd11038, %fd11038, 0.9999, 0.01;
	// end inline asm
	// begin inline asm
	fma.rn.f64    %fd11040, %fd11040, 0.9999, 0.01;
	// end inline asm
	// begin inline asm
	fma.rn.f32    %f11038, %f11038, 0.9999, 0.01;
	// end inline asm
	// begin inline asm
	fma.rn.f32    %f11040, %f11040, 0.9999, 0.01;
	// end inline asm
	// begin inline asm
	fma.rn.f64    %fd11038, %fd11038, 0.9999, 0.01;
	// end inline asm
	// begin inline asm
	fma.rn.f64    %fd11040, %fd11040, 0.9999, 0.01;
	// end inline asm
	// begin inline asm
	fma.rn.f32    %f11038, %f11038, 0.9999, 0.01;
	// end inline asm
	// begin inline asm
	fma.rn.f32    %f11040, %f11040, 0.9999, 0.01;
	// end inline asm
	// begin inline asm
	fma.rn.f64    %fd11038, %fd11038, 0.9999, 0.01;
	// end inline asm
	// begin inline asm
	fma.rn.f64    %fd11040, %fd11040, 0.9999, 0.01;
	// end inline asm
	// begin inline asm
	fma.rn.f32    %f11038, %f11038, 0.9999, 0.01;
	// end inline asm
	// begin inline asm
	fma.rn.f32    %f11040, %f11040, 0.9999, 0.01;
	// end inline asm
	// begin inline asm
	fma.rn.f64    %fd11038, %fd11038, 0.9999, 0.01;
	// end inline asm
	// begin inline asm
	fma.rn.f64    %fd11040, %fd11040, 0.9999, 0.01;
	// end inline asm
	// begin inline asm
	fma.rn.f32    %f11038, %f11038, 0.9999, 0.01;
	// end inline asm
	// begin inline asm
	fma.rn.f32    %f11040, %f11040, 0.9999, 0.01;
	// end inline asm
	// begin inline asm
	fma.rn.f64    %fd11038, %fd11038, 0.9999, 0.01;
	// end inline asm
	// begin inline asm
	fma.rn.f64    %fd11040, %fd11040, 0.9999, 0.01;
	// end inline asm
	// begin inline asm
	fma.rn.f32    %f11038, %f11038, 0.9999, 0.01;
	// end inline asm
	// begin inline asm
	fma.rn.f32    %f11040, %f11040, 0.9999, 0.01;
	// end inline asm
	// begin inline asm
	fma.rn.f64    %fd11038, %fd11038, 0.9999, 0.01;
	// end inline asm
	// begin inline asm
	fma.rn.f64    %fd11040, %fd11040, 0.9999, 0.01;
	// end inline asm
	// begin inline asm
	fma.rn.f32    %f11038, %f11038, 0.9999, 0.01;
	// end inline asm
	// begin inline asm
	fma.rn.f32    %f11040, %f11040, 0.9999, 0.01;
	// end inline asm
	// begin inline asm
	fma.rn.f64    %fd11038, %fd11038, 0.9999, 0.01;
	// end inline asm
	// begin inline asm
	fma.rn.f64    %fd11040, %fd11040, 0.9999, 0.01;
	// end inline asm
	// begin inline asm
	fma.rn.f32    %f11038, %f11038, 0.9999, 0.01;
	// end inline asm
	// begin inline asm
	fma.rn.f32    %f11040, %f11040, 0.9999, 0.01;
	// end inline asm
	// begin inline asm
	fma.rn.f64    %fd11038, %fd11038, 0.9999, 0.01;
	// end inline asm
	// begin inline asm
	fma.rn.f64    %fd11040, %fd11040, 0.9999, 0.01;
	// end inline asm
	// begin inline asm
	fma.rn.f32    %f11038, %f11038, 0.9999, 0.01;
	// end inline asm
	// begin inline asm
	fma.rn.f32    %f11040, %f11040, 0.9999, 0.01;
	// end inline asm
	// begin inline asm
	fma.rn.f64    %fd11038, %fd11038, 0.9999, 0.01;
	// end inline asm
	// begin inline asm
	fma.rn.f64    %fd11040, %fd11040, 0.9999, 0.01;
	// end inline asm
	// begin inline asm
	fma.rn.f32    %f11038, %f11038, 0.9999, 0.01;
	// end inline asm
	// begin inline asm
	fma.rn.f32    %f11040, %f11040, 0.9999, 0.01;
	// end inline asm
	// begin inline asm
	fma.rn.f64    %fd11038, %fd11038, 0.9999, 0.01;
	// end inline asm
	// begin inline asm
	fma.rn.f64    %fd11040, %fd11040, 0.9999, 0.01;
	// end inline asm
	// begin inline asm
	fma.rn.f32    %f11038, %f11038, 0.9999, 0.01;
	// end inline asm
	// begin inline asm
	fma.rn.f32    %f11040, %f11040, 0.9999, 0.01;
	// end inline asm
	// begin inline asm
	fma.rn.f64    %fd11038, %fd11038, 0.9999, 0.01;
	// end inline asm
	// begin inline asm
	fma.rn.f64    %fd11040, %fd11040, 0.9999, 0.01;
	// end inline asm
	// begin inline asm
	fma.rn.f32    %f11038, %f11038, 0.9999, 0.01;
	// end inline asm
	// begin inline asm
	fma.rn.f32    %f11040, %f11040, 0.9999, 0.01;
	// end inline asm
	// begin inline asm
	fma.rn.f64    %fd11038, %fd11038, 0.9999, 0.01;
	// end inline asm
	// begin inline asm
	fma.rn.f64    %fd11040, %fd11040, 0.9999, 0.01;
	// end inline asm
	// begin inline asm
	fma.rn.f32    %f11038, %f11038, 0.9999, 0.01;
	// end inline asm
	// begin inline asm
	fma.rn.f32    %f11040, %f11040, 0.9999, 0.01;
	// end inline asm
	// begin inline asm
	fma.rn.f64    %fd11038, %fd11038, 0.9999, 0.01;
	// end inline asm
	// begin inline asm
	fma.rn.f64    %fd11040, %fd11040, 0.9999, 0.01;
	// end inline asm
	// begin inline asm
	fma.rn.f32    %f11038, %f11038, 0.9999, 0.01;
	// end inline asm
	// begin inline asm
	fma.rn.f32    %f11040, %f11040, 0.9999, 0.01;
	// end inline asm
	// begin inline asm
	fma.rn.f64    %fd11038, %fd11038, 0.9999, 0.01;
	// end inline asm
	// begin inline asm
	fma.rn.f64    %fd11040, %fd11040, 0.9999, 0.01;
	// end inline asm
	// begin inline asm
	fma.rn.f32    %f11038, %f11038, 0.9999, 0.01;
	// end inline asm
	// begin inline asm
	fma.rn.f32    %f11040, %f11040, 0.9999, 0.01;
	// end inline asm
	// begin inline asm
	fma.rn.f64    %fd11038, %fd11038, 0.9999, 0.01;
	// end inline asm
	// begin inline asm
	fma.rn.f64    %fd11040, %fd11040, 0.9999, 0.01;
	// end inline asm
	// begin inline asm
	fma.rn.f32    %f11038, %f11038, 0.9999, 0.01;
	// end inline asm
	// begin inline asm
	fma.rn.f32    %f11040, %f11040, 0.9999, 0.01;
	// end inline asm
	// begin inline asm
	fma.rn.f64    %fd11038, %fd11038, 0.9999, 0.01;
	// end inline asm
	// begin inline asm
	fma.rn.f64    %fd11040, %fd11040, 0.9999, 0.01;
	// end inline asm
	// begin inline asm
	fma.rn.f32    %f11038, %f11038, 0.9999, 0.01;
	// end inline asm
	// begin inline asm
	fma.rn.f32    %f11040, %f11040, 0.9999, 0.01;
	// end inline asm
	// begin inline asm
	fma.rn.f64    %fd11038, %fd11038, 0.9999, 0.01;
	// end inline asm
	// begin inline asm
	fma.rn.f64    %fd11040, %fd11040, 0.9999, 0.01;
	// end inline asm
	// begin inline asm
	fma.rn.f32    %f11038, %f11038, 0.9999, 0.01;
	// end inline asm
	// begin inline asm
	fma.rn.f32    %f11040, %f11040, 0.9999, 0.01;
	// end inline asm
	// begin inline asm
	fma.rn.f64    %fd11038, %fd11038, 0.9999, 0.01;
	// end inline asm
	// begin inline asm
	fma.rn.f64    %fd11040, %fd11040, 0.9999, 0.01;
	// end inline asm
	// begin inline asm
	fma.rn.f32    %f11038, %f11038, 0.9999, 0.01;
	// end inline asm
	// begin inline asm
	fma.rn.f32    %f11040, %f11040, 0.9999, 0.01;
	// end inline asm
	// begin inline asm
	fma.rn.f64    %fd11038, %fd11038, 0.9999, 0.01;
	// end inline asm
	// begin inline asm
	fma.rn.f64    %fd11040, %fd11040, 0.9999, 0.01;
	// end inline asm
	// begin inline asm
	fma.rn.f32    %f11038, %f11038, 0.9999, 0.01;
	// end inline asm
	// begin inline asm
	fma.rn.f32    %f11040, %f11040, 0.9999, 0.01;
	// end inline asm
	// begin inline asm
	fma.rn.f64    %fd11038, %fd11038, 0.9999, 0.01;
	// end inline asm
	// begin inline asm
	fma.rn.f64    %fd11040, %fd11040, 0.9999, 0.01;
	// end inline asm
	// begin inline asm
	fma.rn.f32    %f11038, %f11038, 0.9999, 0.01;
	// end inline asm
	// begin inline asm
	fma.rn.f32    %f11040, %f11040, 0.9999, 0.01;
	// end inline asm
	// begin inline asm
	fma.rn.f64    %fd11038, %fd11038, 0.9999, 0.01;
	// end inline asm
	// begin inline asm
	fma.rn.f64    %fd11040, %fd11040, 0.9999, 0.01;
	// end inline asm
	// begin inline asm
	fma.rn.f32    %f11038, %f11038, 0.9999, 0.01;
	// end inline asm
	// begin inline asm
	fma.rn.f32    %f11040, %f11040, 0.9999, 0.01;
	// end inline asm
	// begin inline asm
	fma.rn.f64    %fd11038, %fd11038, 0.9999, 0.01;
	// end inline asm
	// begin inline asm
	fma.rn.f64    %fd11040, %fd11040, 0.9999, 0.01;
	// end inline asm
	// begin inline asm
	fma.rn.f32    %f11038, %f11038, 0.9999, 0.01;
	// end inline asm
	// begin inline asm
	fma.rn.f32    %f11040, %f11040, 0.9999, 0.01;
	// end inline asm
	// begin inline asm
	fma.rn.f64    %fd11038, %fd11038, 0.9999, 0.01;
	// end inline asm
	// begin inline asm
	fma.rn.f64    %fd11040, %fd11040, 0.9999, 0.01;
	// end inline asm
	// begin inline asm
	fma.rn.f32    %f11038, %f11038, 0.9999, 0.01;
	// end inline asm
	// begin inline asm
	fma.rn.f32    %f11040, %f11040, 0.9999, 0.01;
	// end inline asm
	// begin inline asm
	fma.rn.f64    %fd11038, %fd11038, 0.9999, 0.01;
	// end inline asm
	// begin inline asm
	fma.rn.f64    %fd11040, %fd11040, 0.9999, 0.01;
	// end inline asm
	// begin inline asm
	fma.rn.f32    %f11038, %f11038, 0.9999, 0.01;
	// end inline asm
	// begin inline asm
	fma.rn.f32    %f11040, %f11040, 0.9999, 0.01;
	// end inline asm
	// begin inline asm
	fma.rn.f64    %fd11038, %fd11038, 0.9999, 0.01;
	// end inline asm
	// begin inline asm
	fma.rn.f64    %fd11040, %fd11040, 0.9999, 0.01;
	// end inline asm
	// begin inline asm
	fma.rn.f32    %f11038, %f11038, 0.9999, 0.01;
	// end inline asm
	// begin inline asm
	fma.rn.f32    %f11040, %f11040, 0.9999, 0.01;
	// end inline asm
	// begin inline asm
	fma.rn.f64    %fd11038, %fd11038, 0.9999, 0.01;
	// end inline asm
	// begin inline asm
	fma.rn.f64    %fd11040, %fd11040, 0.9999, 0.01;
	// end inline asm
	// begin inline asm
	fma.rn.f32    %f11038, %f11038, 0.9999, 0.01;
	// end inline asm
	// begin inline asm
	fma.rn.f32    %f11040, %f11040, 0.9999, 0.01;
	// end inline asm
	// begin inline asm
	fma.rn.f64    %fd11038, %fd11038, 0.9999, 0.01;
	// end inline asm
	// begin inline asm
	fma.rn.f64    %fd11040, %fd11040, 0.9999, 0.01;
	// end inline asm
	// begin inline asm
	fma.rn.f32    %f11038, %f11038, 0.9999, 0.01;
	// end inline asm
	// begin inline asm
	fma.rn.f32    %f11040, %f11040, 0.9999, 0.01;
	// end inline asm
	// begin inline asm
	fma.rn.f64    %fd11038, %fd11038, 0.9999, 0.01;
	// end inline asm
	// begin inline asm
	fma.rn.f64    %fd11040, %fd11040, 0.9999, 0.01;
	// end inline asm
	// begin inline asm
	fma.rn.f32    %f11038, %f11038, 0.9999, 0.01;
	// end inline asm
	// begin inline asm
	fma.rn.f32    %f11040, %f11040, 0.9999, 0.01;
	// end inline asm
	// begin inline asm
	fma.rn.f64    %fd11038, %fd11038, 0.9999, 0.01;
	// end inline asm
	// begin inline asm
	fma.rn.f64    %fd11040, %fd11040, 0.9999, 0.01;
	// end inline asm
	// begin inline asm
	fma.rn.f32    %f11038, %f11038, 0.9999, 0.01;
	// end inline asm
	// begin inline asm
	fma.rn.f32    %f11040, %f11040, 0.9999, 0.01;
	// end inline asm
	// begin inline asm
	fma.rn.f64    %fd11038, %fd11038, 0.9999, 0.01;
	// end inline asm
	// begin inline asm
	fma.rn.f64    %fd11040, %fd11040, 0.9999, 0.01;
	// end inline asm
	// begin inline asm
	fma.rn.f32    %f11038, %f11038, 0.9999, 0.01;
	// end inline asm
	// begin inline asm
	fma.rn.f32    %f11040, %f11040, 0.9999, 0.01;
	// end inline asm
	// begin inline asm
	fma.rn.f64    %fd11038, %fd11038, 0.9999, 0.01;
	// end inline asm
	// begin inline asm
	fma.rn.f64    %fd11040, %fd11040, 0.9999, 0.01;
	// end inline asm
	// begin inline asm
	fma.rn.f32    %f11038, %f11038, 0.9999, 0.01;
	// end inline asm
	// begin inline asm
	fma.rn.f32    %f11040, %f11040, 0.9999, 0.01;
	// end inline asm
	// begin inline asm
	fma.rn.f64    %fd11038, %fd11038, 0.9999, 0.01;
	// end inline asm
	// begin inline asm
	fma.rn.f64    %fd11040, %fd11040, 0.9999, 0.01;
	// end inline asm
	// begin inline asm
	fma.rn.f32    %f11038, %f11038, 0.9999, 0.01;
	// end inline asm
	// begin inline asm
	fma.rn.f32    %f11040, %f11040, 0.9999, 0.01;
	// end inline asm
	// begin inline asm
	fma.rn.f64    %fd11038, %fd11038, 0.9999, 0.01;
	// end inline asm
	// begin inline asm
	fma.rn.f64    %fd11040, %fd11040, 0.9999, 0.01;
	// end inline asm
	// begin inline asm
	fma.rn.f32    %f11038, %f11038, 0.9999, 0.01;
	// end inline asm
	// begin inline asm
	fma.rn.f32    %f11040, %f11040, 0.9999, 0.01;
	// end inline asm
	// begin inline asm
	fma.rn.f64    %fd11038, %fd11038, 0.9999, 0.01;
	// end inline asm
	// begin inline asm
	fma.rn.f64    %fd11040, %fd11040, 0.9999, 0.01;
	// end inline asm
	// begin inline asm
	fma.rn.f32    %f11038, %f11038, 0.9999, 0.01;
	// end inline asm
	// begin inline asm
	fma.rn.f32    %f11040, %f11040, 0.9999, 0.01;
	// end inline asm
	// begin inline asm
	fma.rn.f64    %fd11038, %fd11038, 0.9999, 0.01;
	// end inline asm
	// begin inline asm
	fma.rn.f64    %fd11040, %fd11040, 0.9999, 0.01;
	// end inline asm
	// begin inline asm
	fma.rn.f32    %f11038, %f11038, 0.9999, 0.01;
	// end inline asm
	// begin inline asm
	fma.rn.f32    %f11040, %f11040, 0.9999, 0.01;
	// end inline asm
	// begin inline asm
	fma.rn.f64    %fd11038, %fd11038, 0.9999, 0.01;
	// end inline asm
	// begin inline asm
	fma.rn.f64    %fd11040, %fd11040, 0.9999, 0.01;
	// end inline asm
	// begin inline asm
	fma.rn.f32    %f11038, %f11038, 0.9999, 0.01;
	// end inline asm
	// begin inline asm
	fma.rn.f32    %f11040, %f11040, 0.9999, 0.01;
	// end inline asm
	// begin inline asm
	fma.rn.f64    %fd11038, %fd11038, 0.9999, 0.01;
	// end inline asm
	// begin inline asm
	fma.rn.f64    %fd11040, %fd11040, 0.9999, 0.01;
	// end inline asm
	// begin inline asm
	fma.rn.f32    %f11038, %f11038, 0.9999, 0.01;
	// end inline asm
	// begin inline asm
	fma.rn.f32    %f11040, %f11040, 0.9999, 0.01;
	// end inline asm
	// begin inline asm
	fma.rn.f64    %fd11038, %fd11038, 0.9999, 0.01;
	// end inline asm
	// begin inline asm
	fma.rn.f64    %fd11040, %fd11040, 0.9999, 0.01;
	// end inline asm
	// begin inline asm
	fma.rn.f32    %f11038, %f11038, 0.9999, 0.01;
	// end inline asm
	// begin inline asm
	fma.rn.f32    %f11040, %f11040, 0.9999, 0.01;
	// end inline asm
	// begin inline asm
	fma.rn.f64    %fd11038, %fd11038, 0.9999, 0.01;
	// end inline asm
	// begin inline asm
	fma.rn.f64    %fd11040, %fd11040, 0.9999, 0.01;
	// end inline asm
	// begin inline asm
	fma.rn.f32    %f11038, %f11038, 0.9999, 0.01;
	// end inline asm
	// begin inline asm
	fma.rn.f32    %f11040, %f11040, 0.9999, 0.01;
	// end inline asm
	// begin inline asm
	fma.rn.f64    %fd11038, %fd11038, 0.9999, 0.01;
	// end inline asm
	// begin inline asm
	fma.rn.f64    %fd11040, %fd11040, 0.9999, 0.01;
	// end inline asm
	// begin inline asm
	fma.rn.f32    %f11038, %f11038, 0.9999, 0.01;
	// end inline asm
	// begin inline asm
	fma.rn.f32    %f11040, %f11040, 0.9999, 0.01;
	// end inline asm
	// begin inline asm
	fma.rn.f64    %fd11038, %fd11038, 0.9999, 0.01;
	// end inline asm
	// begin inline asm
	fma.rn.f64    %fd11040, %fd11040, 0.9999, 0.01;
	// end inline asm
	// begin inline asm
	fma.rn.f32    %f11038, %f11038, 0.9999, 0.01;
	// end inline asm
	// begin inline asm
	fma.rn.f32    %f11040, %f11040, 0.9999, 0.01;
	// end inline asm
	// begin inline asm
	fma.rn.f64    %fd11038, %fd11038, 0.9999, 0.01;
	// end inline asm
	// begin inline asm
	fma.rn.f64    %fd11040, %fd11040, 0.9999, 0.01;
	// end inline asm
	// begin inline asm
	fma.rn.f32    %f11038, %f11038, 0.9999, 0.01;
	// end inline asm
	// begin inline asm
	fma.rn.f32    %f11040, %f11040, 0.9999, 0.01;
	// end inline asm
	// begin inline asm
	fma.rn.f64    %fd11038, %fd11038, 0.9999, 0.01;
	// end inline asm
	// begin inline asm
	fma.rn.f64    %fd11040, %fd11040, 0.9999, 0.01;
	// end inline asm
	// begin inline asm
	fma.rn.f32    %f11038, %f11038, 0.9999, 0.01;
	// end inline asm
	// begin inline asm
	fma.rn.f32    %f11040, %f11040, 0.9999, 0.01;
	// end inline asm
	// begin inline asm
	fma.rn.f64    %fd11038, %fd11038, 0.9999, 0.01;
	// end inline asm
	// begin inline asm
	fma.rn.f64    %fd11040, %fd11040, 0.9999, 0.01;
	// end inline asm
	// begin inline asm
	fma.rn.f32    %f11038, %f11038, 0.9999, 0.01;
	// end inline asm
	// begin inline asm
	fma.rn.f32    %f11040, %f11040, 0.9999, 0.01;
	// end inline asm
	// begin inline asm
	fma.rn.f64    %fd11038, %fd11038, 0.9999, 0.01;
	// end inline asm
	// begin inline asm
	fma.rn.f64    %fd11040, %fd11040, 0.9999, 0.01;
	// end inline asm
	// begin inline asm
	fma.rn.f32    %f11038, %f11038, 0.9999, 0.01;
	// end inline asm
	// begin inline asm
	fma.rn.f32    %f11040, %f11040, 0.9999, 0.01;
	// end inline asm
	// begin inline asm
	fma.rn.f64    %fd11038, %fd11038, 0.9999, 0.01;
	// end inline asm
	// begin inline asm
	fma.rn.f64    %fd11040, %fd11040, 0.9999, 0.01;
	// end inline asm
	// begin inline asm
	fma.rn.f32    %f11038, %f11038, 0.9999, 0.01;
	// end inline asm
	// begin inline asm
	fma.rn.f32    %f11040, %f11040, 0.9999, 0.01;
	// end inline asm
	// begin inline asm
	fma.rn.f64    %fd11038, %fd11038, 0.9999, 0.01;
	// end inline asm
	// begin inline asm
	fma.rn.f64    %fd11040, %fd11040, 0.9999, 0.01;
	// end inline asm
	// begin inline asm
	fma.rn.f32    %f11038, %f11038, 0.9999, 0.01;
	// end inline asm
	// begin inline asm
	fma.rn.f32    %f11040, %f11040, 0.9999, 0.01;
	// end inline asm
	// begin inline asm
	fma.rn.f64    %fd11038, %fd11038, 0.9999, 0.01;
	// end inline asm
	// begin inline asm
	fma.rn.f64    %fd11040, %fd11040, 0.9999, 0.01;
	// end inline asm
	// begin inline asm
	fma.rn.f32    %f11038, %f11038, 0.9999, 0.01;
	// end inline asm
	// begin inline asm
	fma.rn.f32    %f11040, %f11040, 0.9999, 0.01;
	// end inline asm
	// begin inline asm
	fma.rn.f64    %fd11038, %fd11038, 0.9999, 0.01;
	// end inline asm
	// begin inline asm
	fma.rn.f64    %fd11040, %fd11040, 0.9999, 0.01;
	// end inline asm
	// begin inline asm
	fma.rn.f32    %f11038, %f11038, 0.9999, 0.01;
	// end inline asm
	// begin inline asm
	fma.rn.f32    %f11040, %f11040, 0.9999, 0.01;
	// end inline asm
	// begin inline asm
	fma.rn.f64    %fd11038, %fd11038, 0.9999, 0.01;
	// end inline asm
	// begin inline asm
	fma.rn.f64    %fd11040, %fd11040, 0.9999, 0.01;
	// end inline asm
	// begin inline asm
	fma.rn.f32    %f11038, %f11038, 0.9999, 0.01;
	// end inline asm
	// begin inline asm
	fma.rn.f32    %f11040, %f11040, 0.9999, 0.01;
	// end inline asm
	// begin inline asm
	fma.rn.f64    %fd11038, %fd11038, 0.9999, 0.01;
	// end inline asm
	// begin inline asm
	fma.rn.f64    %fd11040, %fd11040, 0.9999, 0.01;
	// end inline asm
	// begin inline asm
	fma.rn.f32    %f11038, %f11038, 0.9999, 0.01;
	// end inline asm
	// begin inline asm
	fma.rn.f32    %f11040, %f11040, 0.9999, 0.01;
	// end inline asm
	// begin inline asm
	fma.rn.f64    %fd11038, %fd11038, 0.9999, 0.01;
	// end inline asm
	// begin inline asm
	fma.rn.f64    %fd11040, %fd11040, 0.9999, 0.01;
	// end inline asm
	// begin inline asm
	fma.rn.f32    %f11038, %f11038, 0.9999, 0.01;
	// end inline asm
	// begin inline asm
	fma.rn.f32    %f11040, %f11040, 0.9999, 0.01;
	// end inline asm
	// begin inline asm
	fma.rn.f64    %fd11038, %fd11038, 0.9999, 0.01;
	// end inline asm
	// begin inline asm
	fma.rn.f64    %fd11040, %fd11040, 0.9999, 0.01;
	// end inline asm
	// begin inline asm
	fma.rn.f32    %f11038, %f11038, 0.9999, 0.01;
	// end inline asm
	// begin inline asm
	fma.rn.f32    %f11040, %f11040, 0.9999, 0.01;
	// end inline asm
	// begin inline asm
	fma.rn.f64    %fd11038, %fd11038, 0.9999, 0.01;
	// end inline asm
	// begin inline asm
	fma.rn.f64    %fd11040, %fd11040, 0.9999, 0.01;
	// end inline asm
	// begin inline asm
	fma.rn.f32    %f11038, %f11038, 0.9999, 0.01;
	// end inline asm
	// begin inline asm
	fma.rn.f32    %f11040, %f11040, 0.9999, 0.01;
	// end inline asm
	// begin inline asm
	fma.rn.f64    %fd11038, %fd11038, 0.9999, 0.01;
	// end inline asm
	// begin inline asm
	fma.rn.f64    %fd11040, %fd11040, 0.9999, 0.01;
	// end inline asm
	// begin inline asm
	fma.rn.f32    %f11038, %f11038, 0.9999, 0.01;
	// end inline asm
	// begin inline asm
	fma.rn.f32    %f11040, %f11040, 0.9999, 0.01;
	// end inline asm
	// begin inline asm
	fma.rn.f64    %fd11038, %fd11038, 0.9999, 0.01;
	// end inline asm
	// begin inline asm
	fma.rn.f64    %fd11040, %fd11040, 0.9999, 0.01;
	// end inline asm
	// begin inline asm
	fma.rn.f32    %f11038, %f11038, 0.9999, 0.01;
	// end inline asm
	// begin inline asm
	fma.rn.f32    %f11040, %f11040, 0.9999, 0.01;
	// end inline asm
	// begin inline asm
	fma.rn.f64    %fd11038, %fd11038, 0.9999, 0.01;
	// end inline asm
	// begin inline asm
	fma.rn.f64    %fd11040, %fd11040, 0.9999, 0.01;
	// end inline asm
	// begin inline asm
	fma.rn.f32    %f11038, %f11038, 0.9999, 0.01;
	// end inline asm
	// begin inline asm
	fma.rn.f32    %f11040, %f11040, 0.9999, 0.01;
	// end inline asm
	// begin inline asm
	fma.rn.f64    %fd11038, %fd11038, 0.9999, 0.01;
	// end inline asm
	// begin inline asm
	fma.rn.f64    %fd11040, %fd11040, 0.9999, 0.01;
	// end inline asm
	// begin inline asm
	fma.rn.f32    %f11038, %f11038, 0.9999, 0.01;
	// end inline asm
	// begin inline asm
	fma.rn.f32    %f11040, %f11040, 0.9999, 0.01;
	// end inline asm
	// begin inline asm
	fma.rn.f64    %fd11038, %fd11038, 0.9999, 0.01;
	// end inline asm
	// begin inline asm
	fma.rn.f64    %fd11040, %fd11040, 0.9999, 0.01;
	// end inline asm
	// begin inline asm
	fma.rn.f32    %f11038, %f11038, 0.9999, 0.01;
	// end inline asm
	// begin inline asm
	fma.rn.f32    %f11040, %f11040, 0.9999, 0.01;
	// end inline asm
	// begin inline asm
	fma.rn.f64    %fd11038, %fd11038, 0.9999, 0.01;
	// end inline asm
	// begin inline asm
	fma.rn.f64    %fd11040, %fd11040, 0.9999, 0.01;
	// end inline asm
	// begin inline asm
	fma.rn.f32    %f11038, %f11038, 0.9999, 0.01;
	// end inline asm
	// begin inline asm
	fma.rn.f32    %f11040, %f11040, 0.9999, 0.01;
	// end inline asm
	// begin inline asm
	fma.rn.f64    %fd11038, %fd11038, 0.9999, 0.01;
	// end inline asm
	// begin inline asm
	fma.rn.f64    %fd11040, %fd11040, 0.9999, 0.01;
	// end inline asm
	// begin inline asm
	fma.rn.f32    %f11038, %f11038, 0.9999, 0.01;
	// end inline asm
	// begin inline asm
	fma.rn.f32    %f11040, %f11040, 0.9999, 0.01;
	// end inline asm
	// begin inline asm
	fma.rn.f64    %fd11038, %fd11038, 0.9999, 0.01;
	// end inline asm
	// begin inline asm
	fma.rn.f64    %fd11040, %fd11040, 0.9999, 0.01;
	// end inline asm
	// begin inline asm
	fma.rn.f32    %f11038, %f11038, 0.9999, 0.01;
	// end inline asm
	// begin inline asm
	fma.rn.f32    %f11040, %f11040, 0.9999, 0.01;
	// end inline asm
	// begin inline asm
	fma.rn.f64    %fd11038, %fd11038, 0.9999, 0.01;
	// end inline asm
	// begin inline asm
	fma.rn.f64    %fd11040, %fd11040, 0.9999, 0.01;
	// end inline asm
	// begin inline asm
	fma.rn.f32    %f11038, %f11038, 0.9999, 0.01;
	// end inline asm
	// begin inline asm
	fma.rn.f32    %f11040, %f11040, 0.9999, 0.01;
	// end inline asm
	// begin inline asm
	fma.rn.f64    %fd11038, %fd11038, 0.9999, 0.01;
	// end inline asm
	// begin inline asm
	fma.rn.f64    %fd11040, %fd11040, 0.9999, 0.01;
	// end inline asm
	// begin inline asm
	fma.rn.f32    %f11038, %f11038, 0.9999, 0.01;
	// end inline asm
	// begin inline asm
	fma.rn.f32    %f11040, %f11040, 0.9999, 0.01;
	// end inline asm
	// begin inline asm
	fma.rn.f64    %fd11038, %fd11038, 0.9999, 0.01;
	// end inline asm
	// begin inline asm
	fma.rn.f64    %fd11040, %fd11040, 0.9999, 0.01;
	// end inline asm
	// begin inline asm
	fma.rn.f32    %f11038, %f11038, 0.9999, 0.01;
	// end inline asm
	// begin inline asm
	fma.rn.f32    %f11040, %f11040, 0.9999, 0.01;
	// end inline asm
	// begin inline asm
	fma.rn.f64    %fd11038, %fd11038, 0.9999, 0.01;
	// end inline asm
	// begin inline asm
	fma.rn.f64    %fd11040, %fd11040, 0.9999, 0.01;
	// end inline asm
	// begin inline asm
	fma.rn.f32    %f11038, %f11038, 0.9999, 0.01;
	// end inline asm
	// begin inline asm
	fma.rn.f32    %f11040, %f11040, 0.9999, 0.01;
	// end inline asm
	// begin inline asm
	fma.rn.f64    %fd11038, %fd11038, 0.9999, 0.01;
	// end inline asm
	// begin inline asm
	fma.rn.f64    %fd11040, %fd11040, 0.9999, 0.01;
	// end inline asm
	// begin inline asm
	fma.rn.f32    %f11038, %f11038, 0.9999, 0.01;
	// end inline asm
	// begin inline asm
	fma.rn.f32    %f11040, %f11040, 0.9999, 0.01;
	// end inline asm
	// begin inline asm
	fma.rn.f64    %fd11038, %fd11038, 0.9999, 0.01;
	// end inline asm
	// begin inline asm
	fma.rn.f64    %fd11040, %fd11040, 0.9999, 0.01;
	// end inline asm
	// begin inline asm
	fma.rn.f32    %f11038, %f11038, 0.9999, 0.01;
	// end inline asm
	// begin inline asm
	fma.rn.f32    %f11040, %f11040, 0.9999, 0.01;
	// end inline asm
	mov.f64 	%fd12458, %fd11038;
	// begin inline asm
	fma.rn.f64    %fd12458, %fd12458, 0.9999, 0.01;
	// end inline asm
	mov.f64 	%fd12460, %fd11040;
	// begin inline asm
	fma.rn.f64    %fd12460, %fd12460, 0.9999, 0.01;
	// end inline asm
	mov.f32 	%f12458, %f11038;
	// begin inline asm
	fma.rn.f32    %f12458, %f12458, 0.9999, 0.01;
	// end inline asm
	mov.f32 	%f12460, %f11040;
	// begin inline asm
	fma.rn.f32    %f12460, %f12460, 0.9999, 0.01;
	// end inline asm
	// begin inline asm
	fma.rn.f64    %fd12458, %fd12458, 0.9999, 0.01;
	// end inline asm
	// begin inline asm
	fma.rn.f64    %fd12460, %fd12460, 0.9999, 0.01;
	// end inline asm
	// begin inline asm
	fma.rn.f32    %f12458, %f12458, 0.9999, 0.01;
	// end inline asm
	// begin inline asm
	fma.rn.f32    %f12460, %f12460, 0.9999, 0.01;
	// end inline asm
	// begin inline asm
	fma.rn.f64    %fd12458, %fd12458, 0.9999, 0.01;
	// end inline asm
	// begin inline asm
	fma.rn.f64    %fd12460, %fd12460, 0.9999, 0.01;
	// end inline asm
	// begin inline asm
	fma.rn.f32    %f12458, %f12458, 0.9999, 0.01;
	// end inline asm
	// begin inline asm
	fma.rn.f32    %f12460, %f12460, 0.9999, 0.01;
	// end inline asm
	// begin inline asm
	fma.rn.f64    %fd12458, %fd12458, 0.9999, 0.01;
	// end inline asm
	// begin inline asm
	fma.rn.f64    %fd12460, %fd12460, 0.9999, 0.01;
	// end inline asm
	// begin inline asm
	fma.rn.f32    %f12458, %f12458, 0.9999, 0.01;
	// end inline asm
	// begin inline asm
	fma.rn.f32    %f12460, %f12460, 0.9999, 0.01;
	// end inline asm
	// begin inline asm
	fma.rn.f64    %fd12458, %fd12458, 0.9999, 0.01;
	// end inline asm
	// begin inline asm
	fma.rn.f64    %fd12460, %fd12460, 0.9999, 0.01;
	// end inline asm
	// begin inline asm
	fma.rn.f32    %f12458, %f12458, 0.9999, 0.01;
	// end inline asm
	// begin inline asm
	fma.rn.f32    %f12460, %f12460, 0.9999, 0.01;
	// end inline asm
	// begin inline asm
	fma.rn.f64    %fd12458, %fd12458, 0.9999, 0.01;
	// end inline asm
	// begin inline asm
	fma.rn.f64    %fd12460, %fd12460, 0.9999, 0.01;
	// end inline asm
	// begin inline asm
	fma.rn.f32    %f12458, %f12458, 0.9999, 0.01;
	// end inline asm
	// begin inline asm
	fma.rn.f32    %f12460, %f12460, 0.9999, 0.01;
	// end inline asm
	// begin inline asm
	fma.rn.f64    %fd12458, %fd12458, 0.9999, 0.01;
	// end inline asm
	// begin inline asm
	fma.rn.f64    %fd12460, %fd12460, 0.9999, 0.01;
	// end inline asm
	// begin inline asm
	fma.rn.f32    %f12458, %f12458, 0.9999, 0.01;
	// end inline asm
	// begin inline asm
	fma.rn.f32    %f12460, %f12460, 0.9999, 0.01;
	// end inline asm
	// begin inline asm
	fma.rn.f64    %fd12458, %fd12458, 0.9999, 0.01;
	// end inline asm
	// begin inline asm
	fma.rn.f64    %fd12460, %fd12460, 0.9999, 0.01;
	// end inline asm
	// begin inline asm
	fma.rn.f32    %f12458, %f12458, 0.9999, 0.01;
	// end inline asm
	// begin inline asm
	fma.rn.f32    %f12460, %f12460, 0.9999, 0.01;
	// end inline asm
	// begin inline asm
	fma.rn.f64    %fd12458, %fd12458, 0.9999, 0.01;
	// end inline asm
	// begin inline asm
	fma.rn.f64    %fd12460, %fd12460, 0.9999, 0.01;
	// end inline asm
	// begin inline asm
	fma.rn.f32    %f12458, %f12458, 0.9999, 0.01;
	// end inline asm
	// begin inline asm
	fma.rn.f32    %f12460, %f12460, 0.9999, 0.01;
	// end inline asm
	// begin inline asm
	fma.rn.f64    %fd12458, %fd12458, 0.9999, 0.01;
	// end inline asm
	// begin inline asm
	fma.rn.f64    %fd12460, %fd12460, 0.9999, 0.01;
	// end inline asm
	// begin inline asm
	fma.rn.f32    %f12458, %f12458, 0.9999, 0.01;
	// end inline asm
	// begin inline asm
	fma.rn.f32    %f12460, %f12460, 0.9999, 0.01;
	// end inline asm
	// begin inline asm
	fma.rn.f64    %fd12458, %fd12458, 0.9999, 0.01;
	// end inline asm
	// begin inline asm
	fma.rn.f64    %fd12460, %fd12460, 0.9999, 0.01;
	// end inline asm
	// begin inline asm
	fma.rn.f32    %f12458, %f12458, 0.9999, 0.01;
	// end inline asm
	// begin inline asm
	fma.rn.f32    %f12460, %f12460, 0.9999, 0.01;
	// end inline asm
	// begin inline asm
	fma.rn.f64    %fd12458, %fd12458, 0.9999, 0.01;
	// end inline asm
	// begin inline asm
	fma.rn.f64    %fd12460, %fd12460, 0.9999, 0.01;
	// end inline asm
	// begin inline asm
	fma.rn.f32    %f12458, %f12458, 0.9999, 0.01;
	// end inline asm
	// begin inline asm
	fma.rn.f32    %f12460, %f12460, 0.9999, 0.01;
	// end inline asm
	// begin inline asm
	fma.rn.f64    %fd12458, %fd12458, 0.9999, 0.01;
	// end inline asm
	// begin inline asm
	fma.rn.f64    %fd12460, %fd12460, 0.9999, 0.01;
	// end inline asm
	// begin inline asm
	fma.rn.f32    %f12458, %f12458, 0.9999, 0.01;
	// end inline asm
	// begin inline asm
	fma.rn.f32    %f12460, %f12460, 0.9999, 0.01;
	// end inline asm
	// begin inline asm
	fma.rn.f64    %fd12458, %fd12458, 0.9999, 0.01;
	// end inline asm
	// begin inline asm
	fma.rn.f64    %fd12460, %fd12460, 0.9999, 0.01;
	// end inline asm
	// begin inline asm
	fma.rn.f32    %f12458, %f12458, 0.9999, 0.01;
	// end inline asm
	// begin inline asm
	fma.rn.f32    %f12460, %f12460, 0.9999, 0.01;
	// end inline asm
	// begin inline asm
	fma.rn.f64    %fd12458, %fd12458, 0.9999, 0.01;
	// end inline asm
	// begin inline asm
	fma.rn.f64    %fd12460, %fd12460, 0.9999, 0.01;
	// end inline asm
	// begin inline asm
	fma.rn.f32    %f12458, %f12458, 0.9999, 0.01;
	// end inline asm
	// begin inline asm
	fma.rn.f32    %f12460, %f12460, 0.9999, 0.01;
	// end inline asm
	// begin inline asm
	fma.rn.f64    %fd12458, %fd12458, 0.9999, 0.01;
	// end inline asm
	// begin inline asm
	fma.rn.f64    %fd12460, %fd12460, 0.9999, 0.01;
	// end inline asm
	// begin inline asm
	fma.rn.f32    %f12458, %f12458, 0.9999, 0.01;
	// end inline asm
	// begin inline asm
	fma.rn.f32    %f12460, %f12460, 0.9999, 0.01;
	// end inline asm
	// begin inline asm
	fma.rn.f64    %fd12458, %fd12458, 0.9999, 0.01;
	// end inline asm
	// begin inline asm
	fma.rn.f64    %fd12460, %fd12460, 0.9999, 0.01;
	// end inline asm
	// begin inline asm
	fma.rn.f32    %f12458, %f12458, 0.9999, 0.01;
	// end inline asm
	// begin inline asm
	fma.rn.f32    %f12460, %f12460, 0.9999, 0.01;
	// end inline asm
	// begin inline asm
	fma.rn.f64    %fd12458, %fd12458, 0.9999, 0.01;
	// end inline asm
	// begin inline asm
	fma.rn.f64    %fd12460, %fd12460, 0.9999, 0.01;
	// end inline asm
	// begin inline asm
	fma.rn.f32    %f12458, %f12458, 0.9999, 0.01;
	// end inline asm
	// begin inline asm
	fma.rn.f32    %f12460, %f12460, 0.9999, 0.01;
	// end inline asm
	// begin inline asm
	fma.rn.f64    %fd12458, %fd12458, 0.9999, 0.01;
	// end inline asm
	// begin inline asm
	fma.rn.f64    %fd12460, %fd12460, 0.9999, 0.01;
	// end inline asm
	// begin inline asm
	fma.rn.f32    %f12458, %f12458, 0.9999, 0.01;
	// end inline asm
	// begin inline asm
	fma.rn.f32    %f12460, %f12460, 0.9999, 0.01;
	// end inline asm
	// begin inline asm
	fma.rn.f64    %fd12458, %fd12458, 0.9999, 0.01;
	// end inline asm
	// begin inline asm
	fma.rn.f64    %fd12460, %fd12460, 0.9999, 0.01;
	// end inline asm
	// begin inline asm
	fma.rn.f32    %f12458, %f12458, 0.9999, 0.01;
	// end inline asm
	// begin inline asm
	fma.rn.f32    %f12460, %f12460, 0.9999, 0.01;
	// end inline asm
	// begin inline asm
	fma.rn.f64    %fd12458, %fd12458, 0.9999, 0.01;
	// end inline asm
	// begin inline asm
	fma.rn.f64    %fd12460, %fd12460, 0.9999, 0.01;
	// end inline asm
	// begin inline asm
	fma.rn.f32    %f12458, %f12458, 0.9999, 0.01;
	// end inline asm
	// begin inline asm
	fma.rn.f32    %f12460, %f12460, 0.9999, 0.01;
	// end inline asm
	// begin inline asm
	fma.rn.f64    %fd12458, %fd12458, 0.9999, 0.01;
	// end inline asm
	// begin inline asm
	fma.rn.f64    %fd12460, %fd12460, 0.9999, 0.01;
	// end inline asm
	// begin inline asm
	fma.rn.f32    %f12458, %f12458, 0.9999, 0.01;
	// end inline asm
	// begin inline asm
	fma.rn.f32    %f12460, %f12460, 0.9999, 0.01;
	// end inline asm
	// begin inline asm
	fma.rn.f64    %fd12458, %fd12458, 0.9999, 0.01;
	// end inline asm
	// begin inline asm
	fma.rn.f64    %fd12460, %fd12460, 0.9999, 0.01;
	// end inline asm
	// begin inline asm
	fma.rn.f32    %f12458, %f12458, 0.9999, 0.01;
	// end inline asm
	// begin inline asm
	fma.rn.f32    %f12460, %f12460, 0.9999, 0.01;
	// end inline asm
	// begin inline asm
	fma.rn.f64    %fd12458, %fd12458, 0.9999, 0.01;
	// end inline asm
	// begin inline asm
	fma.rn.f64    %fd12460, %fd12460, 0.9999, 0.01;
	// end inline asm
	// begin inline asm
	fma.rn.f32    %f12458, %f12458, 0.9999, 0.01;
	// end inline asm
	// begin inline asm
	fma.rn.f32    %f12460, %f12460, 0.9999, 0.01;
	// end inline asm
	// begin inline asm
	fma.rn.f64    %fd12458, %fd12458, 0.9999, 0.01;
	// end inline asm
	// begin inline asm
	fma.rn.f64    %fd12460, %fd12460, 0.9999, 0.01;
	// end inline asm
	// begin inline asm
	fma.rn.f32    %f12458, %f12458, 0.9999, 0.01;
	// end inline asm
	// begin inline asm
	fma.rn.f32    %f12460, %f12460, 0.9999, 0.01;
	// end inline asm
	// begin inline asm
	fma.rn.f64    %fd12458, %fd12458, 0.9999, 0.01;
	// end inline asm
	// begin inline asm
	fma.rn.f64    %fd12460, %fd12460, 0.9999, 0.01;
	// end inline asm
	// begin inline asm
	fma.rn.f32    %f12458, %f12458, 0.9999, 0.01;
	// end inline asm
	// begin inline asm
	fma.rn.f32    %f12460, %f12460, 0.9999, 0.01;
	// end inline asm
	// begin inline asm
	fma.rn.f64    %fd12458, %fd12458, 0.9999, 0.01;
	// end inline asm
	// begin inline asm
	fma.rn.f64    %fd12460, %fd12460, 0.9999, 0.01;
	// end inline asm
	// begin inline asm
	fma.rn.f32    %f12458, %f12458, 0.9999, 0.01;
	// end inline asm
	// begin inline asm
	fma.rn.f32    %f12460, %f12460, 0.9999, 0.01;
	// end inline asm
	// begin inline asm
	fma.rn.f64    %fd12458, %fd12458, 0.9999, 0.01;
	// end inline asm
	// begin inline asm
	fma.rn.f64    %fd12460, %fd12460, 0.9999, 0.01;
	// end inline asm
	// begin inline asm
	fma.rn.f32    %f12458, %f12458, 0.9999, 0.01;
	// end inline asm
	// begin inline asm
	fma.rn.f32    %f12460, %f12460, 0.9999, 0.01;
	// end inline asm
	// begin inline asm
	fma.rn.f64    %fd12458, %fd12458, 0.9999, 0.01;
	// end inline asm
	// begin inline asm
	fma.rn.f64    %fd12460, %fd12460, 0.9999, 0.01;
	// end inline asm
	// begin inline asm
	fma.rn.f32    %f12458, %f12458, 0.9999, 0.01;
	// end inline asm
	// begin inline asm
	fma.rn.f32    %f12460, %f12460, 0.9999, 0.01;
	// end inline asm
	// begin inline asm
	fma.rn.f64    %fd12458, %fd12458, 0.9999, 0.01;
	// end inline asm
	// begin inline asm
	fma.rn.f64    %fd12460, %fd12460, 0.9999, 0.01;
	// end inline asm
	// begin inline asm
	fma.rn.f32    %f12458, %f12458, 0.9999, 0.01;
	// end inline asm
	// begin inline asm
	fma.rn.f32    %f12460, %f12460, 0.9999, 0.01;
	// end inline asm
	// begin inline asm
	fma.rn.f64    %fd12458, %fd12458, 0.9999, 0.01;
	// end inline asm
	// begin inline asm
	fma.rn.f64    %fd12460, %fd12460, 0.9999, 0.01;
	// end inline asm
	// begin inline asm
	fma.rn.f32    %f12458, %f12458, 0.9999, 0.01;
	// end inline asm
	// begin inline asm
	fma.rn.f32    %f12460, %f12460, 0.9999, 0.01;
	// end inline asm
	// begin inline asm
	fma.rn.f64    %fd12458, %fd12458, 0.9999, 0.01;
	// end inline asm
	// begin inline asm
	fma.rn.f64    %fd12460, %fd12460, 0.9999, 0.01;
	// end inline asm
	// begin inline asm
	fma.rn.f32    %f12458, %f12458, 0.9999, 0.01;
	// end inline asm
	// begin inline asm
	fma.rn.f32    %f12460, %f12460, 0.9999, 0.01;
	// end inline asm
	// begin inline asm
	fma.rn.f64    %fd12458, %fd12458, 0.9999, 0.01;
	// end inline asm
	// begin inline asm
	fma.rn.f64    %fd12460, %fd12460, 0.9999, 0.01;
	// end inline asm
	// begin inline asm
	fma.rn.f32    %f12458, %f12458, 0.9999, 0.01;
	// end inline asm
	// begin inline asm
	fma.rn.f32    %f12460, %f12460, 0.9999, 0.01;
	// end inline asm
	// begin inline asm
	fma.rn.f64    %fd12458, %fd12458, 0.9999, 0.01;
	// end inline asm
	// begin inline asm
	fma.rn.f64    %fd12460, %fd12460, 0.9999, 0.01;
	// end inline asm
	// begin inline asm
	fma.rn.f32    %f12458, %f12458, 0.9999, 0.01;
	// end inline asm
	// begin inline asm
	fma.rn.f32    %f12460, %f12460, 0.9999, 0.01;
	// end inline asm
	// begin inline asm
	fma.rn.f64    %fd12458, %fd12458, 0.9999, 0.01;
	// end inline asm
	// begin inline asm
	fma.rn.f64    %fd12460, %fd12460, 0.9999, 0.01;
	// end inline asm
	// begin inline asm
	fma.rn.f32    %f12458, %f12458, 0.9999, 0.01;
	// end inline asm
	// begin inline asm
	fma.rn.f32    %f12460, %f12460, 0.9999, 0.01;
	// end inline asm
	// begin inline asm
	fma.rn.f64    %fd12458, %fd12458, 0.9999, 0.01;
	// end inline asm
	// begin inline asm
	fma.rn.f64    %fd12460, %fd12460, 0.9999, 0.01;
	// end inline asm
	// begin inline asm
	fma.rn.f32    %f12458, %f12458, 0.9999, 0.01;
	// end inline asm
	// begin inline asm
	fma.rn.f32    %f12460, %f12460, 0.9999, 0.01;
	// end inline asm
	// begin inline asm
	fma.rn.f64    %fd12458, %fd12458, 0.9999, 0.01;
	// end inline asm
	// begin inline asm
	fma.rn.f64    %fd12460, %fd12460, 0.9999, 0.01;
	// end inline asm
	// begin inline asm
	fma.rn.f32    %f12458, %f12458, 0.9999, 0.01;
	// end inline asm
	// begin inline asm
	fma.rn.f32    %f12460, %f12460, 0.9999, 0.01;
	// end inline asm
	// begin inline asm
	fma.rn.f64    %fd12458, %fd12458, 0.9999, 0.01;
	// end inline asm
	// begin inline asm
	fma.rn.f64    %fd12460, %fd12460, 0.9999, 0.01;
	// end inline asm
	// begin inline asm
	fma.rn.f32    %f12458, %f12458, 0.9999, 0.01;
	// end inline asm
	// begin inline asm
	fma.rn.f32    %f12460, %f12460, 0.9999, 0.01;
	// end inline asm
	// begin inline asm
	fma.rn.f64    %fd12458, %fd12458, 0.9999, 0.01;
	// end inline asm
	// begin inline asm
	fma.rn.f64    %fd12460, %fd12460, 0.9999, 0.01;
	// end inline asm
	// begin inline asm
	fma.rn.f32    %f12458, %f12458, 0.9999, 0.01;
	// end inline asm
	// begin inline asm
	fma.rn.f32    %f12460, %f12460, 0.9999, 0.01;
	// end inline asm
	// begin inline asm
	fma.rn.f64    %fd12458, %fd12458, 0.9999, 0.01;
	// end inline asm
	// begin inline asm
	fma.rn.f64    %fd12460, %fd12460, 0.9999, 0.01;
	// end inline asm
	// begin inline asm
	fma.rn.f32    %f12458, %f12458, 0.9999, 0.01;
	// end inline asm
	// begin inline asm
	fma.rn.f32    %f12460, %f12460, 0.9999, 0.01;
	// end inline asm
	// begin inline asm
	fma.rn.f64    %fd12458, %fd12458, 0.9999, 0.01;
	// end inline asm
	// begin inline asm
	fma.rn.f64    %fd12460, %fd12460, 0.9999, 0.01;
	// end inline asm
	// begin inline asm
	fma.rn.f32    %f12458, %f12458, 0.9999, 0.01;
	// end inline asm
	// begin inline asm
	fma.rn.f32    %f12460, %f12460, 0.9999, 0.01;
	// end inline asm
	// begin inline asm
	fma.rn.f64    %fd12458, %fd12458, 0.9999, 0.01;
	// end inline asm
	// begin inline asm
	fma.rn.f64    %fd12460, %fd12460, 0.9999, 0.01;
	// end inline asm
	// begin inline asm
	fma.rn.f32    %f12458, %f12458, 0.9999, 0.01;
	// end inline asm
	// begin inline asm
	fma.rn.f32    %f12460, %f12460, 0.9999, 0.01;
	// end inline asm
	// begin inline asm
	fma.rn.f64    %fd12458, %fd12458, 0.9999, 0.01;
	// end inline asm
	// begin inline asm
	fma.rn.f64    %fd12460, %fd12460, 0.9999, 0.01;
	// end inline asm
	// begin inline asm
	fma.rn.f32    %f12458, %f12458, 0.9999, 0.01;
	// end inline asm
	// begin inline asm
	fma.rn.f32    %f12460, %f12460, 0.9999, 0.01;
	// end inline asm
	// begin inline asm
	fma.rn.f64    %fd12458, %fd12458, 0.9999, 0.01;
	// end inline asm
	// begin inline asm
	fma.rn.f64    %fd12460, %fd12460, 0.9999, 0.01;
	// end inline asm
	// begin inline asm
	fma.rn.f32    %f12458, %f12458, 0.9999, 0.01;
	// end inline asm
	// begin inline asm
	fma.rn.f32    %f12460, %f12460, 0.9999, 0.01;
	// end inline asm
	// begin inline asm
	fma.rn.f64    %fd12458, %fd12458, 0.9999, 0.01;
	// end inline asm
	// begin inline asm
	fma.rn.f64    %fd12460, %fd12460, 0.9999, 0.01;
	// end inline asm
	// begin inline asm
	fma.rn.f32    %f12458, %f12458, 0.9999, 0.01;
	// end inline asm
	// begin inline asm
	fma.rn.f32    %f12460, %f12460, 0.9999, 0.01;
	// end inline asm
	// begin inline asm
	fma.rn.f64    %fd12458, %fd12458, 0.9999, 0.01;
	// end inline asm
	// begin inline asm
	fma.rn.f64    %fd12460, %fd12460, 0.9999, 0.01;
	// end inline asm
	// begin inline asm
	fma.rn.f32    %f12458, %f12458, 0.9999, 0.01;
	// end inline asm
	// begin inline asm
	fma.rn.f32    %f12460, %f12460, 0.9999, 0.01;
	// end inline asm
	// begin inline asm
	fma.rn.f64    %fd12458, %fd12458, 0.9999, 0.01;
	// end inline asm
	// begin inline asm
	fma.rn.f64    %fd12460, %fd12460, 0.9999, 0.01;
	// end inline asm
	// begin inline asm
	fma.rn.f32    %f12458, %f12458, 0.9999, 0.01;
	// end inline asm
	// begin inline asm
	fma.rn.f32    %f12460, %f12460, 0.9999, 0.01;
	// end inline asm
	// begin inline asm
	fma.rn.f64    %fd12458, %fd12458, 0.9999, 0.01;
	// end inline asm
	// begin inline asm
	fma.rn.f64    %fd12460, %fd12460, 0.9999, 0.01;
	// end inline asm
	// begin inline asm
	fma.rn.f32    %f12458, %f12458, 0.9999, 0.01;
	// end inline asm
	// begin inline asm
	fma.rn.f32    %f12460, %f12460, 0.9999, 0.01;
	// end inline asm
	// begin inline asm
	fma.rn.f64    %fd12458, %fd12458, 0.9999, 0.01;
	// end inline asm
	// begin inline asm
	fma.rn.f64    %fd12460, %fd12460, 0.9999, 0.01;
	// end inline asm
	// begin inline asm
	fma.rn.f32    %f12458, %f12458, 0.9999, 0.01;
	// end inline asm
	// begin inline asm
	fma.rn.f32    %f12460, %f12460, 0.9999, 0.01;
	// end inline asm
	// begin inline asm
	fma.rn.f64    %fd12458, %fd12458, 0.9999, 0.01;
	// end inline asm
	// begin inline asm
	fma.rn.f64    %fd12460, %fd12460, 0.9999, 0.01;
	// end inline asm
	// begin inline asm
	fma.rn.f32    %f12458, %f12458, 0.9999, 0.01;
	// end inline asm
	// begin inline asm
	fma.rn.f32    %f12460, %f12460, 0.9999, 0.01;
	// end inline asm
	// begin inline asm
	fma.rn.f64    %fd12458, %fd12458, 0.9999, 0.01;
	// end inline asm
	// begin inline asm
	fma.rn.f64    %fd12460, %fd12460, 0.9999, 0.01;
	// end inline asm
	// begin inline asm
	fma.rn.f32    %f12458, %f12458, 0.9999, 0.01;
	// end inline asm
	// begin inline asm
	fma.rn.f32    %f12460, %f12460, 0.9999, 0.01;
	// end inline asm
	// begin inline asm
	fma.rn.f64    %fd12458, %fd12458, 0.9999, 0.01;
	// end inline asm
	// begin inline asm
	fma.rn.f64    %fd12460, %fd12460, 0.9999, 0.01;
	// end inline asm
	// begin inline asm
	fma.rn.f32    %f12458, %f12458, 0.9999, 0.01;
	// end inline asm
	// begin inline asm
	fma.rn.f32    %f12460, %f12460, 0.9999, 0.01;
	// end inline asm
	// begin inline asm
	fma.rn.f64    %fd12458, %fd12458, 0.9999, 0.01;
	// end inline asm
	// begin inline asm
	fma.rn.f64    %fd12460, %fd12460, 0.9999, 0.01;
	// end inline asm
	// begin inline asm
	fma.rn.f32    %f12458, %f12458, 0.9999, 0.01;
	// end inline asm
	// begin inline asm
	fma.rn.f32    %f12460, %f12460, 0.9999, 0.01;
	// end inline asm
	// begin inline asm
	fma.rn.f64    %fd12458, %fd12458, 0.9999, 0.01;
	// end inline asm
	// begin inline asm
	fma.rn.f64    %fd12460, %fd12460, 0.9999, 0.01;
	// end inline asm
	// begin inline asm
	fma.rn.f32    %f12458, %f12458, 0.9999, 0.01;
	// end inline asm
	// begin inline asm
	fma.rn.f32    %f12460, %f12460, 0.9999, 0.01;
	// end inline asm
	// begin inline asm
	fma.rn.f64    %fd12458, %fd12458, 0.9999, 0.01;
	// end inline asm
	// begin inline asm
	fma.rn.f64    %fd12460, %fd12460, 0.9999, 0.01;
	// end inline asm
	// begin inline asm
	fma.rn.f32    %f12458, %f12458, 0.9999, 0.01;
	// end inline asm
	// begin inline asm
	fma.rn.f32    %f12460, %f12460, 0.9999, 0.01;
	// end inline asm
	// begin inline asm
	fma.rn.f64    %fd12458, %fd12458, 0.9999, 0.01;
	// end inline asm
	// begin inline asm
	fma.rn.f64    %fd12460, %fd12460, 0.9999, 0.01;
	// end inline asm
	// begin inline asm
	fma.rn.f32    %f12458, %f12458, 0.9999, 0.01;
	// end inline asm
	// begin inline asm
	fma.rn.f32    %f12460, %f12460, 0.9999, 0.01;
	// end inline asm
	// begin inline asm
	fma.rn.f64    %fd12458, %fd12458, 0.9999, 0.01;
	// end inline asm
	// begin inline asm
	fma.rn.f64    %fd12460, %fd12460, 0.9999, 0.01;
	// end inline asm
	// begin inline asm
	fma.rn.f32    %f12458, %f12458, 0.9999, 0.01;
	// end inline asm
	// begin inline asm
	fma.rn.f32    %f12460, %f12460, 0.9999, 0.01;
	// end inline asm
	// begin inline asm
	fma.rn.f64    %fd12458, %fd12458, 0.9999, 0.01;
	// end inline asm
	// begin inline asm
	fma.rn.f64    %fd12460, %fd12460, 0.9999, 0.01;
	// end inline asm
	// begin inline asm
	fma.rn.f32    %f12458, %f12458, 0.9999, 0.01;
	// end inline asm
	// begin inline asm
	fma.rn.f32    %f12460, %f12460, 0.9999, 0.01;
	// end inline asm
	// begin inline asm
	fma.rn.f64    %fd12458, %fd12458, 0.9999, 0.01;
	// end inline asm
	// begin inline asm
	fma.rn.f64    %fd12460, %fd12460, 0.9999, 0.01;
	// end inline asm
	// begin inline asm
	fma.rn.f32    %f12458, %f12458, 0.9999, 0.01;
	// end inline asm
	// begin inline asm
	fma.rn.f32    %f12460, %f12460, 0.9999, 0.01;
	// end inline asm
	// begin inline asm
	fma.rn.f64    %fd12458, %fd12458, 0.9999, 0.01;
	// end inline asm
	// begin inline asm
	fma.rn.f64    %fd12460, %fd12460, 0.9999, 0.01;
	// end inline asm
	// begin inline asm
	fma.rn.f32    %f12458, %f12458, 0.9999, 0.01;
	// end inline asm
	// begin inline asm
	fma.rn.f32    %f12460, %f12460, 0.9999, 0.01;
	// end inline asm
	// begin inline asm
	fma.rn.f64    %fd12458, %fd12458, 0.9999, 0.01;
	// end inline asm
	// begin inline asm
	fma.rn.f64    %fd12460, %fd12460, 0.9999, 0.01;
	// end inline asm
	// begin inline asm
	fma.rn.f32    %f12458, %f12458, 0.9999, 0.01;
	// end inline asm
	// begin inline asm
	fma.rn.f32    %f12460, %f12460, 0.9999, 0.01;
	// end inline asm
	// begin inline asm
	fma.rn.f64    %fd12458, %fd12458, 0.9999, 0.01;
	// end inline asm
	// begin inline asm
	fma.rn.f64    %fd12460, %fd12460, 0.9999, 0.01;
	// end inline asm
	// begin inline asm
	fma.rn.f32    %f12458, %f12458, 0.9999, 0.01;
	// end inline asm
	// begin inline asm
	fma.rn.f32    %f12460, %f12460, 0.9999, 0.01;
	// end inline asm
	// begin inline asm
	fma.rn.f64    %fd12458, %fd12458, 0.9999, 0.01;
	// end inline asm
	// begin inline asm
	fma.rn.f64    %fd12460, %fd12460, 0.9999, 0.01;
	// end inline asm
	// begin inline asm
	fma.rn.f32    %f12458, %f12458, 0.9999, 0.01;
	// end inline asm
	// begin inline asm
	fma.rn.f32    %f12460, %f12460, 0.9999, 0.01;
	// end inline asm
	// begin inline asm
	fma.rn.f64    %fd12458, %fd12458, 0.9999, 0.01;
	// end inline asm
	// begin inline asm
	fma.rn.f64    %fd12460, %fd12460, 0.9999, 0.01;
	// end inline asm
	// begin inline asm
	fma.rn.f32    %f12458, %f12458, 0.9999, 0.01;
	// end inline asm
	// begin inline asm
	fma.rn.f32    %f12460, %f12460, 0.9999, 0.01;
	// end inline asm
	// begin inline asm
	fma.rn.f64    %fd12458, %fd12458, 0.9999, 0.01;
	// end inline asm
	// begin inline asm
	fma.rn.f64    %fd12460, %fd12460, 0.9999, 0.01;
	// end inline asm
	// begin inline asm
	fma.rn.f32    %f12458, %f12458, 0.9999, 0.01;
	// end inline asm
	// begin inline asm
	fma.rn.f32    %f12460, %f12460, 0.9999, 0.01;
	// end inline asm
	// begin inline asm
	fma.rn.f64    %fd12458, %fd12458, 0.9999, 0.01;
	// end inline asm
	// begin inline asm
	fma.rn.f64    %fd12460, %fd12460, 0.9999, 0.01;
	// end inline asm
	// begin inline asm
	fma.rn.f32    %f12458, %f12458, 0.9999, 0.01;
	// end inline asm
	// begin inline asm
	fma.rn.f32    %f12460, %f12460, 0.9999, 0.01;
	// end inline asm
	// begin inline asm
	fma.rn.f64    %fd12458, %fd12458, 0.9999, 0.01;
	// end inline asm
	// begin inline asm
	fma.rn.f64    %fd12460, %fd12460, 0.9999, 0.01;
	// end inline asm
	// begin inline asm
	fma.rn.f32    %f12458, %f12458, 0.9999, 0.01;
	// end inline asm
	// begin inline asm
	fma.rn.f32    %f12460, %f12460, 0.9999, 0.01;
	// end inline asm
	// begin inline asm
	fma.rn.f64    %fd12458, %fd12458, 0.9999, 0.01;
	// end inline asm
	// begin inline asm
	fma.rn.f64    %fd12460, %fd12460, 0.9999, 0.01;
	// end inline asm
	// begin inline asm
	fma.rn.f32    %f12458, %f12458, 0.9999, 0.01;
	// end inline asm
	// begin inline asm
	fma.rn.f32    %f12460, %f12460, 0.9999, 0.01;
	// end inline asm
	// begin inline asm
	fma.rn.f64    %fd12458, %fd12458, 0.9999, 0.01;
	// end inline asm
	// begin inline asm
	fma.rn.f64    %fd12460, %fd12460, 0.9999, 0.01;
	// end inline asm
	// begin inline asm
	fma.rn.f32    %f12458, %f12458, 0.9999, 0.01;
	// end inline asm
	// begin inline asm
	fma.rn.f32    %f12460, %f12460, 0.9999, 0.01;
	// end inline asm
	// begin inline asm
	fma.rn.f64    %fd12458, %fd12458, 0.9999, 0.01;
	// end inline asm
	// begin inline asm
	fma.rn.f64    %fd12460, %fd12460, 0.9999, 0.01;
	// end inline asm
	// begin inline asm
	fma.rn.f32    %f12458, %f12458, 0.9999, 0.01;
	// end inline asm
	// begin inline asm
	fma.rn.f32    %f12460, %f12460, 0.9999, 0.01;
	// end inline asm
	// begin inline asm
	fma.rn.f64    %fd12458, %fd12458, 0.9999, 0.01;
	// end inline asm
	// begin inline asm
	fma.rn.f64    %fd12460, %fd12460, 0.9999, 0.01;
	// end inline asm
	// begin inline asm
	fma.rn.f32    %f12458, %f12458, 0.9999, 0.01;
	// end inline asm
	// begin inline asm
	fma.rn.f32    %f12460, %f12460, 0.9999, 0.01;
	// end inline asm
	// begin inline asm
	fma.rn.f64    %fd12458, %fd12458, 0.9999, 0.01;
	// end inline asm
	// begin inline asm
	fma.rn.f64    %fd12460, %fd12460, 0.9999, 0.01;
	// end inline asm
	// begin inline asm
	fma.rn.f32    %f12458, %f12458, 0.9999, 0.01;
	// end inline asm
	// begin inline asm
	fma.rn.f32    %f12460, %f12460, 0.9999, 0.01;
	// end inline asm
	// begin inline asm
	fma.rn.f64    %fd12458, %fd12458, 0.9999, 0.01;
	// end inline asm
	// begin inline asm
	fma.rn.f64    %fd12460, %fd12460, 0.9999, 0.01;
	// end inline asm
	// begin inline asm
	fma.rn.f32    %f12458, %f12458, 0.9999, 0.01;
	// end inline asm
	// begin inline asm
	fma.rn.f32    %f12460, %f12460, 0.9999, 0.01;
	// end inline asm
	// begin inline asm
	fma.rn.f64    %fd12458, %fd12458, 0.9999, 0.01;
	// end inline asm
	// begin inline asm
	fma.rn.f64    %fd12460, %fd12460, 0.9999, 0.01;
	// end inline asm
	// begin inline asm
	fma.rn.f32    %f12458, %f12458, 0.9999, 0.01;
	// end inline asm
	// begin inline asm
	fma.rn.f32    %f12460, %f12460, 0.9999, 0.01;
	// end inline asm
	// begin inline asm
	fma.rn.f64    %fd12458, %fd12458, 0.9999, 0.01;
	// end inline asm
	// begin inline asm
	fma.rn.f64    %fd12460, %fd12460, 0.9999, 0.01;
	// end inline asm
	// begin inline asm
	fma.rn.f32    %f12458, %f12458, 0.9999, 0.01;
	// end inline asm
	// begin inline asm
	fma.rn.f32    %f12460, %f12460, 0.9999, 0.01;
	// end inline asm
	// begin inline asm
	fma.rn.f64    %fd12458, %fd12458, 0.9999, 0.01;
	// end inline asm
	// begin inline asm
	fma.rn.f64    %fd12460, %fd12460, 0.9999, 0.01;
	// end inline asm
	// begin inline asm
	fma.rn.f32    %f12458, %f12458, 0.9999, 0.01;
	// end inline asm
	// begin inline asm
	fma.rn.f32    %f12460, %f12460, 0.9999, 0.01;
	// end inline asm
	// begin inline asm
	fma.rn.f64    %fd12458, %fd12458, 0.9999, 0.01;
	// end inline asm
	// begin inline asm
	fma.rn.f64    %fd12460, %fd12460, 0.9999, 0.01;
	// end inline asm
	// begin inline asm
	fma.rn.f32    %f12458, %f12458, 0.9999, 0.01;
	// end inline asm
	// begin inline asm
	fma.rn.f32    %f12460, %f12460, 0.9999, 0.01;
	// end inline asm
	// begin inline asm
	fma.rn.f64    %fd12458, %fd12458, 0.9999, 0.01;
	// end inline asm
	// begin inline asm
	fma.rn.f64    %fd12460, %fd12460, 0.9999, 0.01;
	// end inline asm
	// begin inline asm
	fma.rn.f32    %f12458, %f12458, 0.9999, 0.01;
	// end inline asm
	// begin inline asm
	fma.rn.f32    %f12460, %f12460, 0.9999, 0.01;
	// end inline asm
	// begin inline asm
	fma.rn.f64    %fd12458, %fd12458, 0.9999, 0.01;
	// end inline asm
	// begin inline asm
	fma.rn.f64    %fd12460, %fd12460, 0.9999, 0.01;
	// end inline asm
	// begin inline asm
	fma.rn.f32    %f12458, %f12458, 0.9999, 0.01;
	// end inline asm
	// begin inline asm
	fma.rn.f32    %f12460, %f12460, 0.9999, 0.01;
	// end inline asm
	// begin inline asm
	fma.rn.f64    %fd12458, %fd12458, 0.9999, 0.01;
	// end inline asm
	// begin inline asm
	fma.rn.f64    %fd12460, %fd12460, 0.9999, 0.01;
	// end inline asm
	// begin inline asm
	fma.rn.f32    %f12458, %f12458, 0.9999, 0.01;
	// end inline asm
	// begin inline asm
	fma.rn.f32    %f12460, %f12460, 0.9999, 0.01;
	// end inline asm
	// begin inline asm
	fma.rn.f64    %fd12458, %fd12458, 0.9999, 0.01;
	// end inline asm
	// begin inline asm
	fma.rn.f64    %fd12460, %fd12460, 0.9999, 0.01;
	// end inline asm
	// begin inline asm
	fma.rn.f32    %f12458, %f12458, 0.9999, 0.01;
	// end inline asm
	// begin inline asm
	fma.rn.f32    %f12460, %f12460, 0.9999, 0.01;
	// end inline asm
	// begin inline asm
	fma.rn.f64    %fd12458, %fd12458, 0.9999, 0.01;
	// end inline asm
	// begin inline asm
	fma.rn.f64    %fd12460, %fd12460, 0.9999, 0.01;
	// end inline asm
	// begin inline asm
	fma.rn.f32    %f12458, %f12458, 0.9999, 0.01;
	// end inline asm
	// begin inline asm
	fma.rn.f32    %f12460, %f12460, 0.9999, 0.01;
	// end inline asm
	// begin inline asm
	fma.rn.f64    %fd12458, %fd12458, 0.9999, 0.01;
	// end inline asm
	// begin inline asm
	fma.rn.f64    %fd12460, %fd12460, 0.9999, 0.01;
	// end inline asm
	// begin inline asm
	fma.rn.f32    %f12458, %f12458, 0.9999, 0.01;
	// end inline asm
	// begin inline asm
	fma.rn.f32    %f12460, %f12460, 0.9999, 0.01;
	// end inline asm
	// begin inline asm
	fma.rn.f64    %fd12458, %fd12458, 0.9999, 0.01;
	// end inline asm
	// begin inline asm
	fma.rn.f64    %fd12460, %fd12460, 0.9999, 0.01;
	// end inline asm
	// begin inline asm
	fma.rn.f32    %f12458, %f12458, 0.9999, 0.01;
	// end inline asm
	// begin inline asm
	fma.rn.f32    %f12460, %f12460, 0.9999, 0.01;
	// end inline asm
	// begin inline asm
	fma.rn.f64    %fd12458, %fd12458, 0.9999, 0.01;
	// end inline asm
	// begin inline asm
	fma.rn.f64    %fd12460, %fd12460, 0.9999, 0.01;
	// end inline asm
	// begin inline asm
	fma.rn.f32    %f12458, %f12458, 0.9999, 0.01;
	// end inline asm
	// begin inline asm
	fma.rn.f32    %f12460, %f12460, 0.9999, 0.01;
	// end inline asm
	// begin inline asm
	fma.rn.f64    %fd12458, %fd12458, 0.9999, 0.01;
	// end inline asm
	// begin inline asm
	fma.rn.f64    %fd12460, %fd12460, 0.9999, 0.01;
	// end inline asm
	// begin inline asm
	fma.rn.f32    %f12458, %f12458, 0.9999, 0.01;
	// end inline asm
	// begin inline asm
	fma.rn.f32    %f12460, %f12460, 0.9999, 0.01;
	// end inline asm
	// begin inline asm
	fma.rn.f64    %fd12458, %fd12458, 0.9999, 0.01;
	// end inline asm
	// begin inline asm
	fma.rn.f64    %fd12460, %fd12460, 0.9999, 0.01;
	// end inline asm
	// begin inline asm
	fma.rn.f32    %f12458, %f12458, 0.9999, 0.01;
	// end inline asm
	// begin inline asm
	fma.rn.f32    %f12460, %f12460, 0.9999, 0.01;
	// end inline asm
	// begin inline asm
	fma.rn.f64    %fd12458, %fd12458, 0.9999, 0.01;
	// end inline asm
	// begin inline asm
	fma.rn.f64    %fd12460, %fd12460, 0.9999, 0.01;
	// end inline asm
	// begin inline asm
	fma.rn.f32    %f12458, %f12458, 0.9999, 0.01;
	// end inline asm
	// begin inline asm
	fma.rn.f32    %f12460, %f12460, 0.9999, 0.01;
	// end inline asm
	// begin inline asm
	fma.rn.f64    %fd12458, %fd12458, 0.9999, 0.01;
	// end inline asm
	// begin inline asm
	fma.rn.f64    %fd12460, %fd12460, 0.9999, 0.01;
	// end inline asm
	// begin inline asm
	fma.rn.f32    %f12458, %f12458, 0.9999, 0.01;
	// end inline asm
	// begin inline asm
	fma.rn.f32    %f12460, %f12460, 0.9999, 0.01;
	// end inline asm
	// begin inline asm
	fma.rn.f64    %fd12458, %fd12458, 0.9999, 0.01;
	// end inline asm
	// begin inline asm
	fma.rn.f64    %fd12460, %fd12460, 0.9999, 0.01;
	// end inline asm
	// begin inline asm
	fma.rn.f32    %f12458, %f12458, 0.9999, 0.01;
	// end inline asm
	// begin inline asm
	fma.rn.f32    %f12460, %f12460, 0.9999, 0.01;
	// end inline asm
	// begin inline asm
	fma.rn.f64    %fd12458, %fd12458, 0.9999, 0.01;
	// end inline asm
	// begin inline asm
	fma.rn.f64    %fd12460, %fd12460, 0.9999, 0.01;
	// end inline asm
	// begin inline asm
	fma.rn.f32    %f12458, %f12458, 0.9999, 0.01;
	// end inline asm
	// begin inline asm
	fma.rn.f32    %f12460, %f12460, 0.9999, 0.01;
	// end inline asm
	// begin inline asm
	fma.rn.f64    %fd12458, %fd12458, 0.9999, 0.01;
	// end inline asm
	// begin inline asm
	fma.rn.f64    %fd12460, %fd12460, 0.9999, 0.01;
	// end inline asm
	// begin inline asm
	fma.rn.f32    %f12458, %f12458, 0.9999, 0.01;
	// end inline asm
	// begin inline asm
	fma.rn.f32    %f12460, %f12460, 0.9999, 0.01;
	// end inline asm
	// begin inline asm
	fma.rn.f64    %fd12458, %fd12458, 0.9999, 0.01;
	// end inline asm
	// begin inline asm
	fma.rn.f64    %fd12460, %fd12460, 0.9999, 0.01;
	// end inline asm
	// begin inline asm
	fma.rn.f32    %f12458, %f12458, 0.9999, 0.01;
	// end inline asm
	// begin inline asm
	fma.rn.f32    %f12460, %f12460, 0.9999, 0.01;
	// end inline asm
	// begin inline asm
	fma.rn.f64    %fd12458, %fd12458, 0.9999, 0.01;
	// end inline asm
	// begin inline asm
	fma.rn.f64    %fd12460, %fd12460, 0.9999, 0.01;
	// end inline asm
	// begin inline asm
	fma.rn.f32    %f12458, %f12458, 0.9999, 0.01;
	// end inline asm
	// begin inline asm
	fma.rn.f32    %f12460, %f12460, 0.9999, 0.01;
	// end inline asm
	// begin inline asm
	fma.rn.f64    %fd12458, %fd12458, 0.9999, 0.01;
	// end inline asm
	// begin inline asm
	fma.rn.f64    %fd12460, %fd12460, 0.9999, 0.01;
	// end inline asm
	// begin inline asm
	fma.rn.f32    %f12458, %f12458, 0.9999, 0.01;
	// end inline asm
	// begin inline asm
	fma.rn.f32    %f12460, %f12460, 0.9999, 0.01;
	// end inline asm
	// begin inline asm
	fma.rn.f64    %fd12458, %fd12458, 0.9999, 0.01;
	// end inline asm
	// begin inline asm
	fma.rn.f64    %fd12460, %fd12460, 0.9999, 0.01;
	// end inline asm
	// begin inline asm
	fma.rn.f32    %f12458, %f12458, 0.9999, 0.01;
	// end inline asm
	// begin inline asm
	fma.rn.f32    %f12460, %f12460, 0.9999, 0.01;
	// end inline asm
	// begin inline asm
	fma.rn.f64    %fd12458, %fd12458, 0.9999, 0.01;
	// end inline asm
	// begin inline asm
	fma.rn.f64    %fd12460, %fd12460, 0.9999, 0.01;
	// end inline asm
	// begin inline asm
	fma.rn.f32    %f12458, %f12458, 0.9999, 0.01;
	// end inline asm
	// begin inline asm
	fma.rn.f32    %f12460, %f12460, 0.9999, 0.01;
	// end inline asm
	// begin inline asm
	fma.rn.f64    %fd12458, %fd12458, 0.9999, 0.01;
	// end inline asm
	// begin inline asm
	fma.rn.f64    %fd12460, %fd12460, 0.9999, 0.01;
	// end inline asm
	// begin inline asm
	fma.rn.f32    %f12458, %f12458, 0.9999, 0.01;
	// end inline asm
	// begin inline asm
	fma.rn.f32    %f12460, %f12460, 0.9999, 0.01;
	// end inline asm
	// begin inline asm
	fma.rn.f64    %fd12458, %fd12458, 0.9999, 0.01;
	// end inline asm
	// begin inline asm
	fma.rn.f64    %fd12460, %fd12460, 0.9999, 0.01;
	// end inline asm
	// begin inline asm
	fma.rn.f32    %f12458, %f12458, 0.9999, 0.01;
	// end inline asm
	// begin inline asm
	fma.rn.f32    %f12460, %f12460, 0.9999, 0.01;
	// end inline asm
	// begin inline asm
	fma.rn.f64    %fd12458, %fd12458, 0.9999, 0.01;
	// end inline asm
	// begin inline asm
	fma.rn.f64    %fd12460, %fd12460, 0.9999, 0.01;
	// end inline asm
	// begin inline asm
	fma.rn.f32    %f12458, %f12458, 0.9999, 0.01;
	// end inline asm
	// begin inline asm
	fma.rn.f32    %f12460, %f12460, 0.9999, 0.01;
	// end inline asm
	// begin inline asm
	fma.rn.f64    %fd12458, %fd12458, 0.9999, 0.01;
	// end inline asm
	// begin inline asm
	fma.rn.f64    %fd12460, %fd12460, 0.9999, 0.01;
	// end inline asm
	// begin inline asm
	fma.rn.f32    %f12458, %f12458, 0.9999, 0.01;
	// end inline asm
	// begin inline asm
	fma.rn.f32    %f12460, %f12460, 0.9999, 0.01;
	// end inline asm
	// begin inline asm
	fma.rn.f64    %fd12458, %fd12458, 0.9999, 0.01;
	// end inline asm
	// begin inline asm
	fma.rn.f64    %fd12460, %fd12460, 0.9999, 0.01;
	// end inline asm
	// begin inline asm
	fma.rn.f32    %f12458, %f12458, 0.9999, 0.01;
	// end inline asm
	// begin inline asm
	fma.rn.f32    %f12460, %f12460, 0.9999, 0.01;
	// end inline asm
	// begin inline asm
	fma.rn.f64    %fd12458, %fd12458, 0.9999, 0.01;
	// end inline asm
	// begin inline asm
	fma.rn.f64    %fd12460, %fd12460, 0.9999, 0.01;
	// end inline asm
	// begin inline asm
	fma.rn.f32    %f12458, %f12458, 0.9999, 0.01;
	// end inline asm
	// begin inline asm
	fma.rn.f32    %f12460, %f12460, 0.9999, 0.01;
	// end inline asm
	// begin inline asm
	fma.rn.f64    %fd12458, %fd12458, 0.9999, 0.01;
	// end inline asm
	// begin inline asm
	fma.rn.f64    %fd12460, %fd12460, 0.9999, 0.01;
	// end inline asm
	// begin inline asm
	fma.rn.f32    %f12458, %f12458, 0.9999, 0.01;
	// end inline asm
	// begin inline asm
	fma.rn.f32    %f12460, %f12460, 0.9999, 0.01;
	// end inline asm
	// begin inline asm
	fma.rn.f64    %fd12458, %fd12458, 0.9999, 0.01;
	// end inline asm
	// begin inline asm
	fma.rn.f64    %fd12460, %fd12460, 0.9999, 0.01;
	// end inline asm
	// begin inline asm
	fma.rn.f32    %f12458, %f12458, 0.9999, 0.01;
	// end inline asm
	// begin inline asm
	fma.rn.f32    %f12460, %f12460, 0.9999, 0.01;
	// end inline asm
	// begin inline asm
	fma.rn.f64    %fd12458, %fd12458, 0.9999, 0.01;
	// end inline asm
	// begin inline asm
	fma.rn.f64    %fd12460, %fd12460, 0.9999, 0.01;
	// end inline asm
	// begin inline asm
	fma.rn.f32    %f12458, %f12458, 0.9999, 0.01;
	// end inline asm
	// begin inline asm
	fma.rn.f32    %f12460, %f12460, 0.9999, 0.01;
	// end inline asm
	// begin inline asm
	fma.rn.f64    %fd12458, %fd12458, 0.9999, 0.01;
	// end inline asm
	// begin inline asm
	fma.rn.f64    %fd12460, %fd12460, 0.9999, 0.01;
	// end inline asm
	// begin inline asm
	fma.rn.f32    %f12458, %f12458, 0.9999, 0.01;
	// end inline asm
	// begin inline asm
	fma.rn.f32    %f12460, %f12460, 0.9999, 0.01;
	// end inline asm
	// begin inline asm
	fma.rn.f64    %fd12458, %fd12458, 0.9999, 0.01;
	// end inline asm
	// begin inline asm
	fma.rn.f64    %fd12460, %fd12460, 0.9999, 0.01;
	// end inline asm
	// begin inline asm
	fma.rn.f32    %f12458, %f12458, 0.9999, 0.01;
	// end inline asm
	// begin inline asm
	fma.rn.f32    %f12460, %f12460, 0.9999, 0.01;
	// end inline asm
	// begin inline asm
	fma.rn.f64    %fd12458, %fd12458, 0.9999, 0.01;
	// end inline asm
	// begin inline asm
	fma.rn.f64    %fd12460, %fd12460, 0.9999, 0.01;
	// end inline asm
	// begin inline asm
	fma.rn.f32    %f12458, %f12458, 0.9999, 0.01;
	// end inline asm
	// begin inline asm
	fma.rn.f32    %f12460, %f12460, 0.9999, 0.01;
	// end inline asm
	// begin inline asm
	fma.rn.f64    %fd12458, %fd12458, 0.9999, 0.01;
	// end inline asm
	// begin inline asm
	fma.rn.f64    %fd12460, %fd12460, 0.9999, 0.01;
	// end inline asm
	// begin inline asm
	fma.rn.f32    %f12458, %f12458, 0.9999, 0.01;
	// end inline asm
	// begin inline asm
	fma.rn.f32    %f12460, %f12460, 0.9999, 0.01;
	// end inline asm
	// begin inline asm
	fma.rn.f64    %fd12458, %fd12458, 0.9999, 0.01;
	// end inline asm
	// begin inline asm
	fma.rn.f64    %fd12460, %fd12460, 0.9999, 0.01;
	// end inline asm
	// begin inline asm
	fma.rn.f32    %f12458, %f12458, 0.9999, 0.01;
	// end inline asm
	// begin inline asm
	fma.rn.f32    %f12460, %f12460, 0.9999, 0.01;
	// end inline asm
	// begin inline asm
	fma.rn.f64    %fd12458, %fd12458, 0.9999, 0.01;
	// end inline asm
	// begin inline asm
	fma.rn.f64    %fd12460, %fd12460, 0.9999, 0.01;
	// end inline asm
	// begin inline asm
	fma.rn.f32    %f12458, %f12458, 0.9999, 0.01;
	// end inline asm
	// begin inline asm
	fma.rn.f32    %f12460, %f12460, 0.9999, 0.01;
	// end inline asm
	// begin inline asm
	fma.rn.f64    %fd12458, %fd12458, 0.9999, 0.01;
	// end inline asm
	// begin inline asm
	fma.rn.f64    %fd12460, %fd12460, 0.9999, 0.01;
	// end inline asm
	// begin inline asm
	fma.rn.f32    %f12458, %f12458, 0.9999, 0.01;
	// end inline asm
	// begin inline asm
	fma.rn.f32    %f12460, %f12460, 0.9999, 0.01;
	// end inline asm
	// begin inline asm
	fma.rn.f64    %fd12458, %fd12458, 0.9999, 0.01;
	// end inline asm
	// begin inline asm
	fma.rn.f64    %fd12460, %fd12460, 0.9999, 0.01;
	// end inline asm
	// begin inline asm
	fma.rn.f32    %f12458, %f12458, 0.9999, 0.01;
	// end inline asm
	// begin inline asm
	fma.rn.f32    %f12460, %f12460, 0.9999, 0.01;
	// end inline asm
	// begin inline asm
	fma.rn.f64    %fd12458, %fd12458, 0.9999, 0.01;
	// end inline asm
	// begin inline asm
	fma.rn.f64    %fd12460, %fd12460, 0.9999, 0.01;
	// end inline asm
	// begin inline asm
	fma.rn.f32    %f12458, %f12458, 0.9999, 0.01;
	// end inline asm
	// begin inline asm
	fma.rn.f32    %f12460, %f12460, 0.9999, 0.01;
	// end inline asm
	// begin inline asm
	fma.rn.f64    %fd12458, %fd12458, 0.9999, 0.01;
	// end inline asm
	// begin inline asm
	fma.rn.f64    %fd12460, %fd12460, 0.9999, 0.01;
	// end inline asm
	// begin inline asm
	fma.rn.f32    %f12458, %f12458, 0.9999, 0.01;
	// end inline asm
	// begin inline asm
	fma.rn.f32    %f12460, %f12460, 0.9999, 0.01;
	// end inline asm
	// begin inline asm
	fma.rn.f64    %fd12458, %fd12458, 0.9999, 0.01;
	// end inline asm
	// begin inline asm
	fma.rn.f64    %fd12460, %fd12460, 0.9999, 0.01;
	// end inline asm
	// begin inline asm
	fma.rn.f32    %f12458, %f12458, 0.9999, 0.01;
	// end inline asm
	// begin inline asm
	fma.rn.f32    %f12460, %f12460, 0.9999, 0.01;
	// end inline asm
	// begin inline asm
	fma.rn.f64    %fd12458, %fd12458, 0.9999, 0.01;
	// end inline asm
	// begin inline asm
	fma.rn.f64    %fd12460, %fd12460, 0.9999, 0.01;
	// end inline asm
	// begin inline asm
	fma.rn.f32    %f12458, %f12458, 0.9999, 0.01;
	// end inline asm
	// begin inline asm
	fma.rn.f32    %f12460, %f12460, 0.9999, 0.01;
	// end inline asm
	// begin inline asm
	fma.rn.f64    %fd12458, %fd12458, 0.9999, 0.01;
	// end inline asm
	// begin inline asm
	fma.rn.f64    %fd12460, %fd12460, 0.9999, 0.01;
	// end inline asm
	// begin inline asm
	fma.rn.f32    %f12458, %f12458, 0.9999, 0.01;
	// end inline asm
	// begin inline asm
	fma.rn.f32    %f12460, %f12460, 0.9999, 0.01;
	// end inline asm
	// begin inline asm
	fma.rn.f64    %fd12458, %fd12458, 0.9999, 0.01;
	// end inline asm
	// begin inline asm
	fma.rn.f64    %fd12460, %fd12460, 0.9999, 0.01;
	// end inline asm
	// begin inline asm
	fma.rn.f32    %f12458, %f12458, 0.9999, 0.01;
	// end inline asm
	// begin inline asm
	fma.rn.f32    %f12460, %f12460, 0.9999, 0.01;
	// end inline asm
	// begin inline asm
	fma.rn.f64    %fd12458, %fd12458, 0.9999, 0.01;
	// end inline asm
	// begin inline asm
	fma.rn.f64    %fd12460, %fd12460, 0.9999, 0.01;
	// end inline asm
	// begin inline asm
	fma.rn.f32    %f12458, %f12458, 0.9999, 0.01;
	// end inline asm
	// begin inline asm
	fma.rn.f32    %f12460, %f12460, 0.9999, 0.01;
	// end inline asm
	// begin inline asm
	fma.rn.f64    %fd12458, %fd12458, 0.9999, 0.01;
	// end inline asm
	// begin inline asm
	fma.rn.f64    %fd12460, %fd12460, 0.9999, 0.01;
	// end inline asm
	// begin inline asm
	fma.rn.f32    %f12458, %f12458, 0.9999, 0.01;
	// end inline asm
	// begin inline asm
	fma.rn.f32    %f12460, %f12460, 0.9999, 0.01;
	// end inline asm
	// begin inline asm
	fma.rn.f64    %fd12458, %fd12458, 0.9999, 0.01;
	// end inline asm
	// begin inline asm
	fma.rn.f64    %fd12460, %fd12460, 0.9999, 0.01;
	// end inline asm
	// begin inline asm
	fma.rn.f32    %f12458, %f12458, 0.9999, 0.01;
	// end inline asm
	// begin inline asm
	fma.rn.f32    %f12460, %f12460, 0.9999, 0.01;
	// end inline asm
	// begin inline asm
	fma.rn.f64    %fd12458, %fd12458, 0.9999, 0.01;
	// end inline asm
	// begin inline asm
	fma.rn.f64    %fd12460, %fd12460, 0.9999, 0.01;
	// end inline asm
	// begin inline asm
	fma.rn.f32    %f12458, %f12458, 0.9999, 0.01;
	// end inline asm
	// begin inline asm
	fma.rn.f32    %f12460, %f12460, 0.9999, 0.01;
	// end inline asm
	// begin inline asm
	fma.rn.f64    %fd12458, %fd12458, 0.9999, 0.01;
	// end inline asm
	// begin inline asm
	fma.rn.f64    %fd12460, %fd12460, 0.9999, 0.01;
	// end inline asm
	// begin inline asm
	fma.rn.f32    %f12458, %f12458, 0.9999, 0.01;
	// end inline asm
	// begin inline asm
	fma.rn.f32    %f12460, %f12460, 0.9999, 0.01;
	// end inline asm
	// begin inline asm
	fma.rn.f64    %fd12458, %fd12458, 0.9999, 0.01;
	// end inline asm
	// begin inline asm
	fma.rn.f64    %fd12460, %fd12460, 0.9999, 0.01;
	// end inline asm
	// begin inline asm
	fma.rn.f32    %f12458, %f12458, 0.9999, 0.01;
	// end inline asm
	// begin inline asm
	fma.rn.f32    %f12460, %f12460, 0.9999, 0.01;
	// end inline asm
	// begin inline asm
	fma.rn.f64    %fd12458, %fd12458, 0.9999, 0.01;
	// end inline asm
	// begin inline asm
	fma.rn.f64    %fd12460, %fd12460, 0.9999, 0.01;
	// end inline asm
	// begin inline asm
	fma.rn.f32    %f12458, %f12458, 0.9999, 0.01;
	// end inline asm
	// begin inline asm
	fma.rn.f32    %f12460, %f12460, 0.9999, 0.01;
	// end inline asm
	// begin inline asm
	fma.rn.f64    %fd12458, %fd12458, 0.9999, 0.01;
	// end inline asm
	// begin inline asm
	fma.rn.f64    %fd12460, %fd12460, 0.9999, 0.01;
	// end inline asm
	// begin inline asm
	fma.rn.f32    %f12458, %f12458, 0.9999, 0.01;
	// end inline asm
	// begin inline asm
	fma.rn.f32    %f12460, %f12460, 0.9999, 0.01;
	// end inline asm
	// begin inline asm
	fma.rn.f64    %fd12458, %fd12458, 0.9999, 0.01;
	// end inline asm
	// begin inline asm
	fma.rn.f64    %fd12460, %fd12460, 0.9999, 0.01;
	// end inline asm
	// begin inline asm
	fma.rn.f32    %f12458, %f12458, 0.9999, 0.01;
	// end inline asm
	// begin inline asm
	fma.rn.f32    %f12460, %f12460, 0.9999, 0.01;
	// end inline asm
	// begin inline asm
	fma.rn.f64    %fd12458, %fd12458, 0.9999, 0.01;
	// end inline asm
	// begin inline asm
	fma.rn.f64    %fd12460, %fd12460, 0.9999, 0.01;
	// end inline asm
	// begin inline asm
	fma.rn.f32    %f12458, %f12458, 0.9999, 0.01;
	// end inline asm
	// begin inline asm
	fma.rn.f32    %f12460, %f12460, 0.9999, 0.01;
	// end inline asm
	// begin inline asm
	fma.rn.f64    %fd12458, %fd12458, 0.9999, 0.01;
	// end inline asm
	// begin inline asm
	fma.rn.f64    %fd12460, %fd12460, 0.9999, 0.01;
	// end inline asm
	// begin inline asm
	fma.rn.f32    %f12458, %f12458, 0.9999, 0.01;
	// end inline asm
	// begin inline asm
	fma.rn.f32    %f12460, %f12460, 0.9999, 0.01;
	// end inline asm
	// begin inline asm
	fma.rn.f64    %fd12458, %fd12458, 0.9999, 0.01;
	// end inline asm
	// begin inline asm
	fma.rn.f64    %fd12460, %fd12460, 0.9999, 0.01;
	// end inline asm
	// begin inline asm
	fma.rn.f32    %f12458, %f12458, 0.9999, 0.01;
	// end inline asm
	// begin inline asm
	fma.rn.f32    %f12460, %f12460, 0.9999, 0.01;
	// end inline asm
	// begin inline asm
	fma.rn.f64    %fd12458, %fd12458, 0.9999, 0.01;
	// end inline asm
	// begin inline asm
	fma.rn.f64    %fd12460, %fd12460, 0.9999, 0.01;
	// end inline asm
	// begin inline asm
	fma.rn.f32    %f12458, %f12458, 0.9999, 0.01;
	// end inline asm
	// begin inline asm
	fma.rn.f32    %f12460, %f12460, 0.9999, 0.01;
	// end inline asm
	// begin inline asm
	fma.rn.f64    %fd12458, %fd12458, 0.9999, 0.01;
	// end inline asm
	// begin inline asm
	fma.rn.f64    %fd12460, %fd12460, 0.9999, 0.01;
	// end inline asm
	// begin inline asm
	fma.rn.f32    %f12458, %f12458, 0.9999, 0.01;
	// end inline asm
	// begin inline asm
	fma.rn.f32    %f12460, %f12460, 0.9999, 0.01;
	// end inline asm
	// begin inline asm
	fma.rn.f64    %fd12458, %fd12458, 0.9999, 0.01;
	// end inline asm
	// begin inline asm
	fma.rn.f64    %fd12460, %fd12460, 0.9999, 0.01;
	// end inline asm
	// begin inline asm
	fma.rn.f32    %f12458, %f12458, 0.9999, 0.01;
	// end inline asm
	// begin inline asm
	fma.rn.f32    %f12460, %f12460, 0.9999, 0.01;
	// end inline asm
	// begin inline asm
	fma.rn.f64    %fd12458, %fd12458, 0.9999, 0.01;
	// end inline asm
	// begin inline asm
	fma.rn.f64    %fd12460, %fd12460, 0.9999, 0.01;
	// end inline asm
	// begin inline asm
	fma.rn.f32    %f12458, %f12458, 0.9999, 0.01;
	// end inline asm
	// begin inline asm
	fma.rn.f32    %f12460, %f12460, 0.9999, 0.01;
	// end inline asm
	// begin inline asm
	fma.rn.f64    %fd12458, %fd12458, 0.9999, 0.01;
	// end inline asm
	// begin inline asm
	fma.rn.f64    %fd12460, %fd12460, 0.9999, 0.01;
	// end inline asm
	// begin inline asm
	fma.rn.f32    %f12458, %f12458, 0.9999, 0.01;
	// end inline asm
	// begin inline asm
	fma.rn.f32    %f12460, %f12460, 0.9999, 0.01;
	// end inline asm
	// begin inline asm
	fma.rn.f64    %fd12458, %fd12458, 0.9999, 0.01;
	// end inline asm
	// begin inline asm
	fma.rn.f64    %fd12460, %fd12460, 0.9999, 0.01;
	// end inline asm
	// begin inline asm
	fma.rn.f32    %f12458, %f12458, 0.9999, 0.01;
	// end inline asm
	// begin inline asm
	fma.rn.f32    %f12460, %f12460, 0.9999, 0.01;
	// end inline asm
	// begin inline asm
	fma.rn.f64    %fd12458, %fd12458, 0.9999, 0.01;
	// end inline asm
	// begin inline asm
	fma.rn.f64    %fd12460, %fd12460, 0.9999, 0.01;
	// end inline asm
	// begin inline asm
	fma.rn.f32    %f12458, %f12458, 0.9999, 0.01;
	// end inline asm
	// begin inline asm
	fma.rn.f32    %f12460, %f12460, 0.9999, 0.01;
	// end inline asm
	// begin inline asm
	fma.rn.f64    %fd12458, %fd12458, 0.9999, 0.01;
	// end inline asm
	// begin inline asm
	fma.rn.f64    %fd12460, %fd12460, 0.9999, 0.01;
	// end inline asm
	// begin inline asm
	fma.rn.f32    %f12458, %f12458, 0.9999, 0.01;
	// end inline asm
	// begin inline asm
	fma.rn.f32    %f12460, %f12460, 0.9999, 0.01;
	// end inline asm
	// begin inline asm
	fma.rn.f64    %fd12458, %fd12458, 0.9999, 0.01;
	// end inline asm
	// begin inline asm
	fma.rn.f64    %fd12460, %fd12460, 0.9999, 0.01;
	// end inline asm
	// begin inline asm
	fma.rn.f32    %f12458, %f12458, 0.9999, 0.01;
	// end inline asm
	// begin inline asm
	fma.rn.f32    %f12460, %f12460, 0.9999, 0.01;
	// end inline asm
	// begin inline asm
	fma.rn.f64    %fd12458, %fd12458, 0.9999, 0.01;
	// end inline asm
	// begin inline asm
	fma.rn.f64    %fd12460, %fd12460, 0.9999, 0.01;
	// end inline asm
	// begin inline asm
	fma.rn.f32    %f12458, %f12458, 0.9999, 0.01;
	// end inline asm
	// begin inline asm
	fma.rn.f32    %f12460, %f12460, 0.9999, 0.01;
	// end inline asm
	// begin inline asm
	fma.rn.f64    %fd12458, %fd12458, 0.9999, 0.01;
	// end inline asm
	// begin inline asm
	fma.rn.f64    %fd12460, %fd12460, 0.9999, 0.01;
	// end inline asm
	// begin inline asm
	fma.rn.f32    %f12458, %f12458, 0.9999, 0.01;
	// end inline asm
	// begin inline asm
	fma.rn.f32    %f12460, %f12460, 0.9999, 0.01;
	// end inline asm
	// begin inline asm
	fma.rn.f64    %fd12458, %fd12458, 0.9999, 0.01;
	// end inline asm
	// begin inline asm
	fma.rn.f64    %fd12460, %fd12460, 0.9999, 0.01;
	// end inline asm
	// begin inline asm
	fma.rn.f32    %f12458, %f12458, 0.9999, 0.01;
	// end inline asm
	// begin inline asm
	fma.rn.f32    %f12460, %f12460, 0.9999, 0.01;
	// end inline asm
	// begin inline asm
	fma.rn.f64    %fd12458, %fd12458, 0.9999, 0.01;
	// end inline asm
	// begin inline asm
	fma.rn.f64    %fd12460, %fd12460, 0.9999, 0.01;
	// end inline asm
	// begin inline asm
	fma.rn.f32    %f12458, %f12458, 0.9999, 0.01;
	// end inline asm
	// begin inline asm
	fma.rn.f32    %f12460, %f12460, 0.9999, 0.01;
	// end inline asm
	// begin inline asm
	fma.rn.f64    %fd12458, %fd12458, 0.9999, 0.01;
	// end inline asm
	// begin inline asm
	fma.rn.f64    %fd12460, %fd12460, 0.9999, 0.01;
	// end inline asm
	// begin inline asm
	fma.rn.f32    %f12458, %f12458, 0.9999, 0.01;
	// end inline asm
	// begin inline asm
	fma.rn.f32    %f12460, %f12460, 0.9999, 0.01;
	// end inline asm
	// begin inline asm
	fma.rn.f64    %fd12458, %fd12458, 0.9999, 0.01;
	// end inline asm
	// begin inline asm
	fma.rn.f64    %fd12460, %fd12460, 0.9999, 0.01;
	// end inline asm
	// begin inline asm
	fma.rn.f32    %f12458, %f12458, 0.9999, 0.01;
	// end inline asm
	// begin inline asm
	fma.rn.f32    %f12460, %f12460, 0.9999, 0.01;
	// end inline asm
	// begin inline asm
	fma.rn.f64    %fd12458, %fd12458, 0.9999, 0.01;
	// end inline asm
	// begin inline asm
	fma.rn.f64    %fd12460, %fd12460, 0.9999, 0.01;
	// end inline asm
	// begin inline asm
	fma.rn.f32    %f12458, %f12458, 0.9999, 0.01;
	// end inline asm
	// begin inline asm
	fma.rn.f32    %f12460, %f12460, 0.9999, 0.01;
	// end inline asm
	// begin inline asm
	fma.rn.f64    %fd12458, %fd12458, 0.9999, 0.01;
	// end inline asm
	// begin inline asm
	fma.rn.f64    %fd12460, %fd12460, 0.9999, 0.01;
	// end inline asm
	// begin inline asm
	fma.rn.f32    %f12458, %f12458, 0.9999, 0.01;
	// end inline asm
	// begin inline asm
	fma.rn.f32    %f12460, %f12460, 0.9999, 0.01;
	// end inline asm
	// begin inline asm
	fma.rn.f64    %fd12458, %fd12458, 0.9999, 0.01;
	// end inline asm
	// begin inline asm
	fma.rn.f64    %fd12460, %fd12460, 0.9999, 0.01;
	// end inline asm
	// begin inline asm
	fma.rn.f32    %f12458, %f12458, 0.9999, 0.01;
	// end inline asm
	// begin inline asm
	fma.rn.f32    %f12460, %f12460, 0.9999, 0.01;
	// end inline asm
	// begin inline asm
	fma.rn.f64    %fd12458, %fd12458, 0.9999, 0.01;
	// end inline asm
	// begin inline asm
	fma.rn.f64    %fd12460, %fd12460, 0.9999, 0.01;
	// end inline asm
	// begin inline asm
	fma.rn.f32    %f12458, %f12458, 0.9999, 0.01;
	// end inline asm
	// begin inline asm
	fma.rn.f32    %f12460, %f12460, 0.9999, 0.01;
	// end inline asm
	// begin inline asm
	fma.rn.f64    %fd12458, %fd12458, 0.9999, 0.01;
	// end inline asm
	// begin inline asm
	fma.rn.f64    %fd12460, %fd12460, 0.9999, 0.01;
	// end inline asm
	// begin inline asm
	fma.rn.f32    %f12458, %f12458, 0.9999, 0.01;
	// end inline asm
	// begin inline asm
	fma.rn.f32    %f12460, %f12460, 0.9999, 0.01;
	// end inline asm
	// begin inline asm
	fma.rn.f64    %fd12458, %fd12458, 0.9999, 0.01;
	// end inline asm
	// begin inline asm
	fma.rn.f64    %fd12460, %fd12460, 0.9999, 0.01;
	// end inline asm
	// begin inline asm
	fma.rn.f32    %f12458, %f12458, 0.9999, 0.01;
	// end inline asm
	// begin inline asm
	fma.rn.f32    %f12460, %f12460, 0.9999, 0.01;
	// end inline asm
	// begin inline asm
	fma.rn.f64    %fd12458, %fd12458, 0.9999, 0.01;
	// end inline asm
	// begin inline asm
	fma.rn.f64    %fd12460, %fd12460, 0.9999, 0.01;
	// end inline asm
	// begin inline asm
	fma.rn.f32    %f12458, %f12458, 0.9999, 0.01;
	// end inline asm
	// begin inline asm
	fma.rn.f32    %f12460, %f12460, 0.9999, 0.01;
	// end inline asm
	// begin inline asm
	fma.rn.f64    %fd12458, %fd12458, 0.9999, 0.01;
	// end inline asm
	// begin inline asm
	fma.rn.f64    %fd12460, %fd12460, 0.9999, 0.01;
	// end inline asm
	// begin inline asm
	fma.rn.f32    %f12458, %f12458, 0.9999, 0.01;
	// end inline asm
	// begin inline asm
	fma.rn.f32    %f12460, %f12460, 0.9999, 0.01;
	// end inline asm
	// begin inline asm
	fma.rn.f64    %fd12458, %fd12458, 0.9999, 0.01;
	// end inline asm
	// begin inline asm
	fma.rn.f64    %fd12460, %fd12460, 0.9999, 0.01;
	// end inline asm
	// begin inline asm
	fma.rn.f32    %f12458, %f12458, 0.9999, 0.01;
	// end inline asm
	// begin inline asm
	fma.rn.f32    %f12460, %f12460, 0.9999, 0.01;
	// end inline asm
	// begin inline asm
	fma.rn.f64    %fd12458, %fd12458, 0.9999, 0.01;
	// end inline asm
	// begin inline asm
	fma.rn.f64    %fd12460, %fd12460, 0.9999, 0.01;
	// end inline asm
	// begin inline asm
	fma.rn.f32    %f12458, %f12458, 0.9999, 0.01;
	// end inline asm
	// begin inline asm
	fma.rn.f32    %f12460, %f12460, 0.9999, 0.01;
	// end inline asm
	// begin inline asm
	fma.rn.f64    %fd12458, %fd12458, 0.9999, 0.01;
	// end inline asm
	// begin inline asm
	fma.rn.f64    %fd12460, %fd12460, 0.9999, 0.01;
	// end inline asm
	// begin inline asm
	fma.rn.f32    %f12458, %f12458, 0.9999, 0.01;
	// end inline asm
	// begin inline asm
	fma.rn.f32    %f12460, %f12460, 0.9999, 0.01;
	// end inline asm
	// begin inline asm
	fma.rn.f64    %fd12458, %fd12458, 0.9999, 0.01;
	// end inline asm
	// begin inline asm
	fma.rn.f64    %fd12460, %fd12460, 0.9999, 0.01;
	// end inline asm
	// begin inline asm
	fma.rn.f32    %f12458, %f12458, 0.9999, 0.01;
	// end inline asm
	// begin inline asm
	fma.rn.f32    %f12460, %f12460, 0.9999, 0.01;
	// end inline asm
	// begin inline asm
	fma.rn.f64    %fd12458, %fd12458, 0.9999, 0.01;
	// end inline asm
	// begin inline asm
	fma.rn.f64    %fd12460, %fd12460, 0.9999, 0.01;
	// end inline asm
	// begin inline asm
	fma.rn.f32    %f12458, %f12458, 0.9999, 0.01;
	// end inline asm
	// begin inline asm
	fma.rn.f32    %f12460, %f12460, 0.9999, 0.01;
	// end inline asm
	// begin inline asm
	fma.rn.f64    %fd12458, %fd12458, 0.9999, 0.01;
	// end inline asm
	// begin inline asm
	fma.rn.f64    %fd12460, %fd12460, 0.9999, 0.01;
	// end inline asm
	// begin inline asm
	fma.rn.f32    %f12458, %f12458, 0.9999, 0.01;
	// end inline asm
	// begin inline asm
	fma.rn.f32    %f12460, %f12460, 0.9999, 0.01;
	// end inline asm
	// begin inline asm
	fma.rn.f64    %fd12458, %fd12458, 0.9999, 0.01;
	// end inline asm
	// begin inline asm
	fma.rn.f64    %fd12460, %fd12460, 0.9999, 0.01;
	// end inline asm
	// begin inline asm
	fma.rn.f32    %f12458, %f12458, 0.9999, 0.01;
	// end inline asm
	// begin inline asm
	fma.rn.f32    %f12460, %f12460, 0.9999, 0.01;
	// end inline asm
	// begin inline asm
	fma.rn.f64    %fd12458, %fd12458, 0.9999, 0.01;
	// end inline asm
	// begin inline asm
	fma.rn.f64    %fd12460, %fd12460, 0.9999, 0.01;
	// end inline asm
	// begin inline asm
	fma.rn.f32    %f12458, %f12458, 0.9999, 0.01;
	// end inline asm
	// begin inline asm
	fma.rn.f32    %f12460, %f12460, 0.9999, 0.01;
	// end inline asm
	// begin inline asm
	fma.rn.f64    %fd12458, %fd12458, 0.9999, 0.01;
	// end inline asm
	// begin inline asm
	fma.rn.f64    %fd12460, %fd12460, 0.9999, 0.01;
	// end inline asm
	// begin inline asm
	fma.rn.f32    %f12458, %f12458, 0.9999, 0.01;
	// end inline asm
	// begin inline asm
	fma.rn.f32    %f12460, %f12460, 0.9999, 0.01;
	// end inline asm
	// begin inline asm
	fma.rn.f64    %fd12458, %fd12458, 0.9999, 0.01;
	// end inline asm
	// begin inline asm
	fma.rn.f64    %fd12460, %fd12460, 0.9999, 0.01;
	// end inline asm
	// begin inline asm
	fma.rn.f32    %f12458, %f12458, 0.9999, 0.01;
	// end inline asm
	// begin inline asm
	fma.rn.f32    %f12460, %f12460, 0.9999, 0.01;
	// end inline asm
	// begin inline asm
	fma.rn.f64    %fd12458, %fd12458, 0.9999, 0.01;
	// end inline asm
	// begin inline asm
	fma.rn.f64    %fd12460, %fd12460, 0.9999, 0.01;
	// end inline asm
	// begin inline asm
	fma.rn.f32    %f12458, %f12458, 0.9999, 0.01;
	// end inline asm
	// begin inline asm
	fma.rn.f32    %f12460, %f12460, 0.9999, 0.01;
	// end inline asm
	// begin inline asm
	fma.rn.f64    %fd12458, %fd12458, 0.9999, 0.01;
	// end inline asm
	// begin inline asm
	fma.rn.f64    %fd12460, %fd12460, 0.9999, 0.01;
	// end inline asm
	// begin inline asm
	fma.rn.f32    %f12458, %f12458, 0.9999, 0.01;
	// end inline asm
	// begin inline asm
	fma.rn.f32    %f12460, %f12460, 0.9999, 0.01;
	// end inline asm
	// begin inline asm
	fma.rn.f64    %fd12458, %fd12458, 0.9999, 0.01;
	// end inline asm
	// begin inline asm
	fma.rn.f64    %fd12460, %fd12460, 0.9999, 0.01;
	// end inline asm
	// begin inline asm
	fma.rn.f32    %f12458, %f12458, 0.9999, 0.01;
	// end inline asm
	// begin inline asm
	fma.rn.f32    %f12460, %f12460, 0.9999, 0.01;
	// end inline asm
	// begin inline asm
	fma.rn.f64    %fd12458, %fd12458, 0.9999, 0.01;
	// end inline asm
	// begin inline asm
	fma.rn.f64    %fd12460, %fd12460, 0.9999, 0.01;
	// end inline asm
	// begin inline asm
	fma.rn.f32    %f12458, %f12458, 0.9999, 0.01;
	// end inline asm
	// begin inline asm
	fma.rn.f32    %f12460, %f12460, 0.9999, 0.01;
	// end inline asm
	// begin inline asm
	fma.rn.f64    %fd12458, %fd12458, 0.9999, 0.01;
	// end inline asm
	// begin inline asm
	fma.rn.f64    %fd12460, %fd12460, 0.9999, 0.01;
	// end inline asm
	// begin inline asm
	fma.rn.f32    %f12458, %f12458, 0.9999, 0.01;
	// end inline asm
	// begin inline asm
	fma.rn.f32    %f12460, %f12460, 0.9999, 0.01;
	// end inline asm
	// begin inline asm
	fma.rn.f64    %fd12458, %fd12458, 0.9999, 0.01;
	// end inline asm
	// begin inline asm
	fma.rn.f64    %fd12460, %fd12460, 0.9999, 0.01;
	// end inline asm
	// begin inline asm
	fma.rn.f32    %f12458, %f12458, 0.9999, 0.01;
	// end inline asm
	// begin inline asm
	fma.rn.f32    %f12460, %f12460, 0.9999, 0.01;
	// end inline asm
	// begin inline asm
	fma.rn.f64    %fd12458, %fd12458, 0.9999, 0.01;
	// end inline asm
	// begin inline asm
	fma.rn.f64    %fd12460, %fd12460, 0.9999, 0.01;
	// end inline asm
	// begin inline asm
	fma.rn.f32    %f12458, %f12458, 0.9999, 0.01;
	// end inline asm
	// begin inline asm
	fma.rn.f32    %f12460, %f12460, 0.9999, 0.01;
	// end inline asm
	// begin inline asm
	fma.rn.f64    %fd12458, %fd12458, 0.9999, 0.01;
	// end inline asm
	// begin inline asm
	fma.rn.f64    %fd12460, %fd12460, 0.9999, 0.01;
	// end inline asm
	// begin inline asm
	fma.rn.f32    %f12458, %f12458, 0.9999, 0.01;
	// end inline asm
	// begin inline asm
	fma.rn.f32    %f12460, %f12460, 0.9999, 0.01;
	// end inline asm
	// begin inline asm
	fma.rn.f64    %fd12458, %fd12458, 0.9999, 0.01;
	// end inline asm
	// begin inline asm
	fma.rn.f64    %fd12460, %fd12460, 0.9999, 0.01;
	// end inline asm
	// begin inline asm
	fma.rn.f32    %f12458, %f12458, 0.9999, 0.01;
	// end inline asm
	// begin inline asm
	fma.rn.f32    %f12460, %f12460, 0.9999, 0.01;
	// end inline asm
	// begin inline asm
	fma.rn.f64    %fd12458, %fd12458, 0.9999, 0.01;
	// end inline asm
	// begin inline asm
	fma.rn.f64    %fd12460, %fd12460, 0.9999, 0.01;
	// end inline asm
	// begin inline asm
	fma.rn.f32    %f12458, %f12458, 0.9999, 0.01;
	// end inline asm
	// begin inline asm
	fma.rn.f32    %f12460, %f12460, 0.9999, 0.01;
	// end inline asm
	// begin inline asm
	fma.rn.f64    %fd12458, %fd12458, 0.9999, 0.01;
	// end inline asm
	// begin inline asm
	fma.rn.f64    %fd12460, %fd12460, 0.9999, 0.01;
	// end inline asm
	// begin inline asm
	fma.rn.f32    %f12458, %f12458, 0.9999, 0.01;
	// end inline asm
	// begin inline asm
	fma.rn.f32    %f12460, %f12460, 0.9999, 0.01;
	// end inline asm
	// begin inline asm
	fma.rn.f64    %fd12458, %fd12458, 0.9999, 0.01;
	// end inline asm
	// begin inline asm
	fma.rn.f64    %fd12460, %fd12460, 0.9999, 0.01;
	// end inline asm
	// begin inline asm
	fma.rn.f32    %f12458, %f12458, 0.9999, 0.01;
	// end inline asm
	// begin inline asm
	fma.rn.f32    %f12460, %f12460, 0.9999, 0.01;
	// end inline asm
	// begin inline asm
	fma.rn.f64    %fd12458, %fd12458, 0.9999, 0.01;
	// end inline asm
	// begin inline asm
	fma.rn.f64    %fd12460, %fd12460, 0.9999, 0.01;
	// end inline asm
	// begin inline asm
	fma.rn.f32    %f12458, %f12458, 0.9999, 0.01;
	// end inline asm
	// begin inline asm
	fma.rn.f32    %f12460, %f12460, 0.9999, 0.01;
	// end inline asm
	// begin inline asm
	fma.rn.f64    %fd12458, %fd12458, 0.9999, 0.01;
	// end inline asm
	// begin inline asm
	fma.rn.f64    %fd12460, %fd12460, 0.9999, 0.01;
	// end inline asm
	// begin inline asm
	fma.rn.f32    %f12458, %f12458, 0.9999, 0.01;
	// end inline asm
	// begin inline asm
	fma.rn.f32    %f12460, %f12460, 0.9999, 0.01;
	// end inline asm
	// begin inline asm
	fma.rn.f64    %fd12458, %fd12458, 0.9999, 0.01;
	// end inline asm
	// begin inline asm
	fma.rn.f64    %fd12460, %fd12460, 0.9999, 0.01;
	// end inline asm
	// begin inline asm
	fma.rn.f32    %f12458, %f12458, 0.9999, 0.01;
	// end inline asm
	// begin inline asm
	fma.rn.f32    %f12460, %f12460, 0.9999, 0.01;
	// end inline asm
	// begin inline asm
	fma.rn.f64    %fd12458, %fd12458, 0.9999, 0.01;
	// end inline asm
	// begin inline asm
	fma.rn.f64    %fd12460, %fd12460, 0.9999, 0.01;
	// end inline asm
	// begin inline asm
	fma.rn.f32    %f12458, %f12458, 0.9999, 0.01;
	// end inline asm
	// begin inline asm
	fma.rn.f32    %f12460, %f12460, 0.9999, 0.01;
	// end inline asm
	// begin inline asm
	fma.rn.f64    %fd12458, %fd12458, 0.9999, 0.01;
	// end inline asm
	// begin inline asm
	fma.rn.f64    %fd12460, %fd12460, 0.9999, 0.01;
	// end inline asm
	// begin inline asm
	fma.rn.f32    %f12458, %f12458, 0.9999, 0.01;
	// end inline asm
	// begin inline asm
	fma.rn.f32    %f12460, %f12460, 0.9999, 0.01;
	// end inline asm
	// begin inline asm
	fma.rn.f64    %fd12458, %fd12458, 0.9999, 0.01;
	// end inline asm
	// begin inline asm
	fma.rn.f64    %fd12460, %fd12460, 0.9999, 0.01;
	// end inline asm
	// begin inline asm
	fma.rn.f32    %f12458, %f12458, 0.9999, 0.01;
	// end inline asm
	// begin inline asm
	fma.rn.f32    %f12460, %f12460, 0.9999, 0.01;
	// end inline asm
	// begin inline asm
	fma.rn.f64    %fd12458, %fd12458, 0.9999, 0.01;
	// end inline asm
	// begin inline asm
	fma.rn.f64    %fd12460, %fd12460, 0.9999, 0.01;
	// end inline asm
	// begin inline asm
	fma.rn.f32    %f12458, %f12458, 0.9999, 0.01;
	// end inline asm
	// begin inline asm
	fma.rn.f32    %f12460, %f12460, 0.9999, 0.01;
	// end inline asm
	// begin inline asm
	fma.rn.f64    %fd12458, %fd12458, 0.9999, 0.01;
	// end inline asm
	// begin inline asm
	fma.rn.f64    %fd12460, %fd12460, 0.9999, 0.01;
	// end inline asm
	// begin inline asm
	fma.rn.f32    %f12458, %f12458, 0.9999, 0.01;
	// end inline asm
	// begin inline asm
	fma.rn.f32    %f12460, %f12460, 0.9999, 0.01;
	// end inline asm
	// begin inline asm
	fma.rn.f64    %fd12458, %fd12458, 0.9999, 0.01;
	// end inline asm
	// begin inline asm
	fma.rn.f64    %fd12460, %fd12460, 0.9999, 0.01;
	// end inline asm
	// begin inline asm
	fma.rn.f32    %f12458, %f12458, 0.9999, 0.01;
	// end inline asm
	// begin inline asm
	fma.rn.f32    %f12460, %f12460, 0.9999, 0.01;
	// end inline asm
	// begin inline asm
	fma.rn.f64    %fd12458, %fd12458, 0.9999, 0.01;
	// end inline asm
	// begin inline asm
	fma.rn.f64    %fd12460, %fd12460, 0.9999, 0.01;
	// end inline asm
	// begin inline asm
	fma.rn.f32    %f12458, %f12458, 0.9999, 0.01;
	// end inline asm
	// begin inline asm
	fma.rn.f32    %f12460, %f12460, 0.9999, 0.01;
	// end inline asm
	// begin inline asm
	fma.rn.f64    %fd12458, %fd12458, 0.9999, 0.01;
	// end inline asm
	// begin inline asm
	fma.rn.f64    %fd12460, %fd12460, 0.9999, 0.01;
	// end inline asm
	// begin inline asm
	fma.rn.f32    %f12458, %f12458, 0.9999, 0.01;
	// end inline asm
	// begin inline asm
	fma.rn.f32    %f12460, %f12460, 0.9999, 0.01;
	// end inline asm
	// begin inline asm
	fma.rn.f64    %fd12458, %fd12458, 0.9999, 0.01;
	// end inline asm
	// begin inline asm
	fma.rn.f64    %fd12460, %fd12460, 0.9999, 0.01;
	// end inline asm
	// begin inline asm
	fma.rn.f32    %f12458, %f12458, 0.9999, 0.01;
	// end inline asm
	// begin inline asm
	fma.rn.f32    %f12460, %f12460, 0.9999, 0.01;
	// end inline asm
	// begin inline asm
	fma.rn.f64    %fd12458, %fd12458, 0.9999, 0.01;
	// end inline asm
	// begin inline asm
	fma.rn.f64    %fd12460, %fd12460, 0.9999, 0.01;
	// end inline asm
	// begin inline asm
	fma.rn.f32    %f12458, %f12458, 0.9999, 0.01;
	// end inline asm
	// begin inline asm
	fma.rn.f32    %f12460, %f12460, 0.9999, 0.01;
	// end inline asm
	// begin inline asm
	fma.rn.f64    %fd12458, %fd12458, 0.9999, 0.01;
	// end inline asm
	// begin inline asm
	fma.rn.f64    %fd12460, %fd12460, 0.9999, 0.01;
	// end inline asm
	// begin inline asm
	fma.rn.f32    %f12458, %f12458, 0.9999, 0.01;
	// end inline asm
	// begin inline asm
	fma.rn.f32    %f12460, %f12460, 0.9999, 0.01;
	// end inline asm
	// begin inline asm
	fma.rn.f64    %fd12458, %fd12458, 0.9999, 0.01;
	// end inline asm
	// begin inline asm
	fma.rn.f64    %fd12460, %fd12460, 0.9999, 0.01;
	// end inline asm
	// begin inline asm
	fma.rn.f32    %f12458, %f12458, 0.9999, 0.01;
	// end inline asm
	// begin inline asm
	fma.rn.f32    %f12460, %f12460, 0.9999, 0.01;
	// end inline asm
	// begin inline asm
	fma.rn.f64    %fd12458, %fd12458, 0.9999, 0.01;
	// end inline asm
	// begin inline asm
	fma.rn.f64    %fd12460, %fd12460, 0.9999, 0.01;
	// end inline asm
	// begin inline asm
	fma.rn.f32    %f12458, %f12458, 0.9999, 0.01;
	// end inline asm
	// begin inline asm
	fma.rn.f32    %f12460, %f12460, 0.9999, 0.01;
	// end inline asm
	// begin inline asm
	fma.rn.f64    %fd12458, %fd12458, 0.9999, 0.01;
	// end inline asm
	// begin inline asm
	fma.rn.f64    %fd12460, %fd12460, 0.9999, 0.01;
	// end inline asm
	// begin inline asm
	fma.rn.f32    %f12458, %f12458, 0.9999, 0.01;
	// end inline asm
	// begin inline asm
	fma.rn.f32    %f12460, %f12460, 0.9999, 0.01;
	// end inline asm
	// begin inline asm
	fma.rn.f64    %fd12458, %fd12458, 0.9999, 0.01;
	// end inline asm
	// begin inline asm
	fma.rn.f64    %fd12460, %fd12460, 0.9999, 0.01;
	// end inline asm
	// begin inline asm
	fma.rn.f32    %f12458, %f12458, 0.9999, 0.01;
	// end inline asm
	// begin inline asm
	fma.rn.f32    %f12460, %f12460, 0.9999, 0.01;
	// end inline asm
	// begin inline asm
	fma.rn.f64    %fd12458, %fd12458, 0.9999, 0.01;
	// end inline asm
	// begin inline asm
	fma.rn.f64    %fd12460, %fd12460, 0.9999, 0.01;
	// end inline asm
	// begin inline asm
	fma.rn.f32    %f12458, %f12458, 0.9999, 0.01;
	// end inline asm
	// begin inline asm
	fma.rn.f32    %f12460, %f12460, 0.9999, 0.01;
	// end inline asm
	// begin inline asm
	fma.rn.f64    %fd12458, %fd12458, 0.9999, 0.01;
	// end inline asm
	// begin inline asm
	fma.rn.f64    %fd12460, %fd12460, 0.9999, 0.01;
	// end inline asm
	// begin inline asm
	fma.rn.f32    %f12458, %f12458, 0.9999, 0.01;
	// end inline asm
	// begin inline asm
	fma.rn.f32    %f12460, %f12460, 0.9999, 0.01;
	// end inline asm
	// begin inline asm
	fma.rn.f64    %fd12458, %fd12458, 0.9999, 0.01;
	// end inline asm
	// begin inline asm
	fma.rn.f64    %fd12460, %fd12460, 0.9999, 0.01;
	// end inline asm
	// begin inline asm
	fma.rn.f32    %f12458, %f12458, 0.9999, 0.01;
	// end inline asm
	// begin inline asm
	fma.rn.f32    %f12460, %f12460, 0.9999, 0.01;
	// end inline asm
	// begin inline asm
	fma.rn.f64    %fd12458, %fd12458, 0.9999, 0.01;
	// end inline asm
	// begin inline asm
	fma.rn.f64    %fd12460, %fd12460, 0.9999, 0.01;
	// end inline asm
	// begin inline asm
	fma.rn.f32    %f12458, %f12458, 0.9999, 0.01;
	// end inline asm
	// begin inline asm
	fma.rn.f32    %f12460, %f12460, 0.9999, 0.01;
	// end inline asm
	// begin inline asm
	fma.rn.f64    %fd12458, %fd12458, 0.9999, 0.01;
	// end inline asm
	// begin inline asm
	fma.rn.f64    %fd12460, %fd12460, 0.9999, 0.01;
	// end inline asm
	// begin inline asm
	fma.rn.f32    %f12458, %f12458, 0.9999, 0.01;
	// end inline asm
	// begin inline asm
	fma.rn.f32    %f12460, %f12460, 0.9999, 0.01;
	// end inline asm
	// begin inline asm
	fma.rn.f64    %fd12458, %fd12458, 0.9999, 0.01;
	// end inline asm
	// begin inline asm
	fma.rn.f64    %fd12460, %fd12460, 0.9999, 0.01;
	// end inline asm
	// begin inline asm
	fma.rn.f32    %f12458, %f12458, 0.9999, 0.01;
	// end inline asm
	// begin inline asm
	fma.rn.f32    %f12460, %f12460, 0.9999, 0.01;
	// end inline asm
	// begin inline asm
	fma.rn.f64    %fd12458, %fd12458, 0.9999, 0.01;
	// end inline asm
	// begin inline asm
	fma.rn.f64    %fd12460, %fd12460, 0.9999, 0.01;
	// end inline asm
	// begin inline asm
	fma.rn.f32    %f12458, %f12458, 0.9999, 0.01;
	// end inline asm
	// begin inline asm
	fma.rn.f32    %f12460, %f12460, 0.9999, 0.01;
	// end inline asm
	// begin inline asm
	fma.rn.f64    %fd12458, %fd12458, 0.9999, 0.01;
	// end inline asm
	// begin inline asm
	fma.rn.f64    %fd12460, %fd12460, 0.9999, 0.01;
	// end inline asm
	// begin inline asm
	fma.rn.f32    %f12458, %f12458, 0.9999, 0.01;
	// end inline asm
	// begin inline asm
	fma.rn.f32    %f12460, %f12460, 0.9999, 0.01;
	// end inline asm
	// begin inline asm
	fma.rn.f64    %fd12458, %fd12458, 0.9999, 0.01;
	// end inline asm
	// begin inline asm
	fma.rn.f64    %fd12460, %fd12460, 0.9999, 0.01;
	// end inline asm
	// begin inline asm
	fma.rn.f32    %f12458, %f12458, 0.9999, 0.01;
	// end inline asm
	// begin inline asm
	fma.rn.f32    %f12460, %f12460, 0.9999, 0.01;
	// end inline asm
	// begin inline asm
	fma.rn.f64    %fd12458, %fd12458, 0.9999, 0.01;
	// end inline asm
	// begin inline asm
	fma.rn.f64    %fd12460, %fd12460, 0.9999, 0.01;
	// end inline asm
	// begin inline asm
	fma.rn.f32    %f12458, %f12458, 0.9999, 0.01;
	// end inline asm
	// begin inline asm
	fma.rn.f32    %f12460, %f12460, 0.9999, 0.01;
	// end inline asm
	// begin inline asm
	fma.rn.f64    %fd12458, %fd12458, 0.9999, 0.01;
	// end inline asm
	// begin inline asm
	fma.rn.f64    %fd12460, %fd12460, 0.9999, 0.01;
	// end inline asm
	// begin inline asm
	fma.rn.f32    %f12458, %f12458, 0.9999, 0.01;
	// end inline asm
	// begin inline asm
	fma.rn.f32    %f12460, %f12460, 0.9999, 0.01;
	// end inline asm
	// begin inline asm
	fma.rn.f64    %fd12458, %fd12458, 0.9999, 0.01;
	// end inline asm
	// begin inline asm
	fma.rn.f64    %fd12460, %fd12460, 0.9999, 0.01;
	// end inline asm
	// begin inline asm
	fma.rn.f32    %f12458, %f12458, 0.9999, 0.01;
	// end inline asm
	// begin inline asm
	fma.rn.f32    %f12460, %f12460, 0.9999, 0.01;
	// end inline asm
	// begin inline asm
	fma.rn.f64    %fd12458, %fd12458, 0.9999, 0.01;
	// end inline asm
	// begin inline asm
	fma.rn.f64    %fd12460, %fd12460, 0.9999, 0.01;
	// end inline asm
	// begin inline asm
	fma.rn.f32    %f12458, %f12458, 0.9999, 0.01;
	// end inline asm
	// begin inline asm
	fma.rn.f32    %f12460, %f12460, 0.9999, 0.01;
	// end inline asm
	// begin inline asm
	fma.rn.f64    %fd12458, %fd12458, 0.9999, 0.01;
	// end inline asm
	// begin inline asm
	fma.rn.f64    %fd12460, %fd12460, 0.9999, 0.01;
	// end inline asm
	// begin inline asm
	fma.rn.f32    %f12458, %f12458, 0.9999, 0.01;
	// end inline asm
	// begin inline asm
	fma.rn.f32    %f12460, %f12460, 0.9999, 0.01;
	// end inline asm
	// begin inline asm
	fma.rn.f64    %fd12458, %fd12458, 0.9999, 0.01;
	// end inline asm
	// begin inline asm
	fma.rn.f64    %fd12460, %fd12460, 0.9999, 0.01;
	// end inline asm
	// begin inline asm
	fma.rn.f32    %f12458, %f12458, 0.9999, 0.01;
	// end inline asm
	// begin inline asm
	fma.rn.f32    %f12460, %f12460, 0.9999, 0.01;
	// end inline asm
	// begin inline asm
	fma.rn.f64    %fd12458, %fd12458, 0.9999, 0.01;
	// end inline asm
	// begin inline asm
	fma.rn.f64    %fd12460, %fd12460, 0.9999, 0.01;
	// end inline asm
	// begin inline asm
	fma.rn.f32    %f12458, %f12458, 0.9999, 0.01;
	// end inline asm
	// begin inline asm
	fma.rn.f32    %f12460, %f12460, 0.9999, 0.01;
	// end inline asm
	// begin inline asm
	fma.rn.f64    %fd12458, %fd12458, 0.9999, 0.01;
	// end inline asm
	// begin inline asm
	fma.rn.f64    %fd12460, %fd12460, 0.9999, 0.01;
	// end inline asm
	// begin inline asm
	fma.rn.f32    %f12458, %f12458, 0.9999, 0.01;
	// end inline asm
	// begin inline asm
	fma.rn.f32    %f12460, %f12460, 0.9999, 0.01;
	// end inline asm
	// begin inline asm
	fma.rn.f64    %fd12458, %fd12458, 0.9999, 0.01;
	// end inline asm
	// begin inline asm
	fma.rn.f64    %fd12460, %fd12460, 0.9999, 0.01;
	// end inline asm
	// begin inline asm
	fma.rn.f32    %f12458, %f12458, 0.9999, 0.01;
	// end inline asm
	// begin inline asm
	fma.rn.f32    %f12460, %f12460, 0.9999, 0.01;
	// end inline asm
	// begin inline asm
	fma.rn.f64    %fd12458, %fd12458, 0.9999, 0.01;
	// end inline asm
	// begin inline asm
	fma.rn.f64    %fd12460, %fd12460, 0.9999, 0.01;
	// end inline asm
	// begin inline asm
	fma.rn.f32    %f12458, %f12458, 0.9999, 0.01;
	// end inline asm
	// begin inline asm
	fma.rn.f32    %f12460, %f12460, 0.9999, 0.01;
	// end inline asm
	// begin inline asm
	fma.rn.f64    %fd12458, %fd12458, 0.9999, 0.01;
	// end inline asm
	// begin inline asm
	fma.rn.f64    %fd12460, %fd12460, 0.9999, 0.01;
	// end inline asm
	// begin inline asm
	fma.rn.f32    %f12458, %f12458, 0.9999, 0.01;
	// end inline asm
	// begin inline asm
	fma.rn.f32    %f12460, %f12460, 0.9999, 0.01;
	// end inline asm
	// begin inline asm
	fma.rn.f64    %fd12458, %fd12458, 0.9999, 0.01;
	// end inline asm
	// begin inline asm
	fma.rn.f64    %fd12460, %fd12460, 0.9999, 0.01;
	// end inline asm
	// begin inline asm
	fma.rn.f32    %f12458, %f12458, 0.9999, 0.01;
	// end inline asm
	// begin inline asm
	fma.rn.f32    %f12460, %f12460, 0.9999, 0.01;
	// end inline asm
	// begin inline asm
	fma.rn.f64    %fd12458, %fd12458, 0.9999, 0.01;
	// end inline asm
	// begin inline asm
	fma.rn.f64    %fd12460, %fd12460, 0.9999, 0.01;
	// end inline asm
	// begin inline asm
	fma.rn.f32    %f12458, %f12458, 0.9999, 0.01;
	// end inline asm
	// begin inline asm
	fma.rn.f32    %f12460, %f12460, 0.9999, 0.01;
	// end inline asm
	// begin inline asm
	fma.rn.f64    %fd12458, %fd12458, 0.9999, 0.01;
	// end inline asm
	// begin inline asm
	fma.rn.f64    %fd12460, %fd12460, 0.9999, 0.01;
	// end inline asm
	// begin inline asm
	fma.rn.f32    %f12458, %f12458, 0.9999, 0.01;
	// end inline asm
	// begin inline asm
	fma.rn.f32    %f12460, %f12460, 0.9999, 0.01;
	// end inline asm
	// begin inline asm
	fma.rn.f64    %fd12458, %fd12458, 0.9999, 0.01;
	// end inline asm
	// begin inline asm
	fma.rn.f64    %fd12460, %fd12460, 0.9999, 0.01;
	// end inline asm
	// begin inline asm
	fma.rn.f32    %f12458, %f12458, 0.9999, 0.01;
	// end inline asm
	// begin inline asm
	fma.rn.f32    %f12460, %f12460, 0.9999, 0.01;
	// end inline asm
	// begin inline asm
	fma.rn.f64    %fd12458, %fd12458, 0.9999, 0.01;
	// end inline asm
	// begin inline asm
	fma.rn.f64    %fd12460, %fd12460, 0.9999, 0.01;
	// end inline asm
	// begin inline asm
	fma.rn.f32    %f12458, %f12458, 0.9999, 0.01;
	// end inline asm
	// begin inline asm
	fma.rn.f32    %f12460, %f12460, 0.9999, 0.01;
	// end inline asm
	// begin inline asm
	fma.rn.f64    %fd12458, %fd12458, 0.9999, 0.01;
	// end inline asm
	// begin inline asm
	fma.rn.f64    %fd12460, %fd12460, 0.9999, 0.01;
	// end inline asm
	// begin inline asm
	fma.rn.f32    %f12458, %f12458, 0.9999, 0.01;
	// end inline asm
	// begin inline asm
	fma.rn.f32    %f12460, %f12460, 0.9999, 0.01;
	// end inline asm
	// begin inline asm
	fma.rn.f64    %fd12458, %fd12458, 0.9999, 0.01;
	// end inline asm
	// begin inline asm
	fma.rn.f64    %fd12460, %fd12460, 0.9999, 0.01;
	// end inline asm
	// begin inline asm
	fma.rn.f32    %f12458, %f12458, 0.9999, 0.01;
	// end inline asm
	// begin inline asm
	fma.rn.f32    %f12460, %f12460, 0.9999, 0.01;
	// end inline asm
	// begin inline asm
	fma.rn.f64    %fd12458, %fd12458, 0.9999, 0.01;
	// end inline asm
	// begin inline asm
	fma.rn.f64    %fd12460, %fd12460, 0.9999, 0.01;
	// end inline asm
	// begin inline asm
	fma.rn.f32    %f12458, %f12458, 0.9999, 0.01;
	// end inline asm
	// begin inline asm
	fma.rn.f32    %f12460, %f12460, 0.9999, 0.01;
	// end inline asm
	// begin inline asm
	fma.rn.f64    %fd12458, %fd12458, 0.9999, 0.01;
	// end inline asm
	// begin inline asm
	fma.rn.f64    %fd12460, %fd12460, 0.9999, 0.01;
	// end inline asm
	// begin inline asm
	fma.rn.f32    %f12458, %f12458, 0.9999, 0.01;
	// end inline asm
	// begin inline asm
	fma.rn.f32    %f12460, %f12460, 0.9999, 0.01;
	// end inline asm
	// begin inline asm
	fma.rn.f64    %fd12458, %fd12458, 0.9999, 0.01;
	// end inline asm
	// begin inline asm
	fma.rn.f64    %fd12460, %fd12460, 0.9999, 0.01;
	// end inline asm
	// begin inline asm
	fma.rn.f32    %f12458, %f12458, 0.9999, 0.01;
	// end inline asm
	// begin inline asm
	fma.rn.f32    %f12460, %f12460, 0.9999, 0.01;
	// end inline asm
	// begin inline asm
	fma.rn.f64    %fd12458, %fd12458, 0.9999, 0.01;
	// end inline asm
	// begin inline asm
	fma.rn.f64    %fd12460, %fd12460, 0.9999, 0.01;
	// end inline asm
	// begin inline asm
	fma.rn.f32    %f12458, %f12458, 0.9999, 0.01;
	// end inline asm
	// begin inline asm
	fma.rn.f32    %f12460, %f12460, 0.9999, 0.01;
	// end inline asm
	// begin inline asm
	fma.rn.f64    %fd12458, %fd12458, 0.9999, 0.01;
	// end inline asm
	// begin inline asm
	fma.rn.f64    %fd12460, %fd12460, 0.9999, 0.01;
	// end inline asm
	// begin inline asm
	fma.rn.f32    %f12458, %f12458, 0.9999, 0.01;
	// end inline asm
	// begin inline asm
	fma.rn.f32    %f12460, %f12460, 0.9999, 0.01;
	// end inline asm
	// begin inline asm
	fma.rn.f64    %fd12458, %fd12458, 0.9999, 0.01;
	// end inline asm
	// begin inline asm
	fma.rn.f64    %fd12460, %fd12460, 0.9999, 0.01;
	// end inline asm
	// begin inline asm
	fma.rn.f32    %f12458, %f12458, 0.9999, 0.01;
	// end inline asm
	// begin inline asm
	fma.rn.f32    %f12460, %f12460, 0.9999, 0.01;
	// end inline asm
	// begin inline asm
	fma.rn.f64    %fd12458, %fd12458, 0.9999, 0.01;
	// end inline asm
	// begin inline asm
	fma.rn.f64    %fd12460, %fd12460, 0.9999, 0.01;
	// end inline asm
	// begin inline asm
	fma.rn.f32    %f12458, %f12458, 0.9999, 0.01;
	// end inline asm
	// begin inline asm
	fma.rn.f32    %f12460, %f12460, 0.9999, 0.01;
	// end inline asm
	// begin inline asm
	fma.rn.f64    %fd12458, %fd12458, 0.9999, 0.01;
	// end inline asm
	// begin inline asm
	fma.rn.f64    %fd12460, %fd12460, 0.9999, 0.01;
	// end inline asm
	// begin inline asm
	fma.rn.f32    %f12458, %f12458, 0.9999, 0.01;
	// end inline asm
	// begin inline asm
	fma.rn.f32    %f12460, %f12460, 0.9999, 0.01;
	// end inline asm
	// begin inline asm
	fma.rn.f64    %fd12458, %fd12458, 0.9999, 0.01;
	// end inline asm
	// begin inline asm
	fma.rn.f64    %fd12460, %fd12460, 0.9999, 0.01;
	// end inline asm
	// begin inline asm
	fma.rn.f32    %f12458, %f12458, 0.9999, 0.01;
	// end inline asm
	// begin inline asm
	fma.rn.f32    %f12460, %f12460, 0.9999, 0.01;
	// end inline asm
	// begin inline asm
	fma.rn.f64    %fd12458, %fd12458, 0.9999, 0.01;
	// end inline asm
	// begin inline asm
	fma.rn.f64    %fd12460, %fd12460, 0.9999, 0.01;
	// end inline asm
	// begin inline asm
	fma.rn.f32    %f12458, %f12458, 0.9999, 0.01;
	// end inline asm
	// begin inline asm
	fma.rn.f32    %f12460, %f12460, 0.9999, 0.01;
	// end inline asm
	// begin inline asm
	fma.rn.f64    %fd12458, %fd12458, 0.9999, 0.01;
	// end inline asm
	// begin inline asm
	fma.rn.f64    %fd12460, %fd12460, 0.9999, 0.01;
	// end inline asm
	// begin inline asm
	fma.rn.f32    %f12458, %f12458, 0.9999, 0.01;
	// end inline asm
	// begin inline asm
	fma.rn.f32    %f12460, %f12460, 0.9999, 0.01;
	// end inline asm
	// begin inline asm
	fma.rn.f64    %fd12458, %fd12458, 0.9999, 0.01;
	// end inline asm
	// begin inline asm
	fma.rn.f64    %fd12460, %fd12460, 0.9999, 0.01;
	// end inline asm
	// begin inline asm
	fma.rn.f32    %f12458, %f12458, 0.9999, 0.01;
	// end inline asm
	// begin inline asm
	fma.rn.f32    %f12460, %f12460, 0.9999, 0.01;
	// end inline asm
	// begin inline asm
	fma.rn.f64    %fd12458, %fd12458, 0.9999, 0.01;
	// end inline asm
	// begin inline asm
	fma.rn.f64    %fd12460, %fd12460, 0.9999, 0.01;
	// end inline asm
	// begin inline asm
	fma.rn.f32    %f12458, %f12458, 0.9999, 0.01;
	// end inline asm
	// begin inline asm
	fma.rn.f32    %f12460, %f12460, 0.9999, 0.01;
	// end inline asm
	// begin inline asm
	fma.rn.f64    %fd12458, %fd12458, 0.9999, 0.01;
	// end inline asm
	// begin inline asm
	fma.rn.f64    %fd12460, %fd12460, 0.9999, 0.01;
	// end inline asm
	// begin inline asm
	fma.rn.f32    %f12458, %f12458, 0.9999, 0.01;
	// end inline asm
	// begin inline asm
	fma.rn.f32    %f12460, %f12460, 0.9999, 0.01;
	// end inline asm
	// begin inline asm
	fma.rn.f64    %fd12458, %fd12458, 0.9999, 0.01;
	// end inline asm
	// begin inline asm
	fma.rn.f64    %fd12460, %fd12460, 0.9999, 0.01;
	// end inline asm
	// begin inline asm
	fma.rn.f32    %f12458, %f12458, 0.9999, 0.01;
	// end inline asm
	// begin inline asm
	fma.rn.f32    %f12460, %f12460, 0.9999, 0.01;
	// end inline asm
	// begin inline asm
	fma.rn.f64    %fd12458, %fd12458, 0.9999, 0.01;
	// end inline asm
	// begin inline asm
	fma.rn.f64    %fd12460, %fd12460, 0.9999, 0.01;
	// end inline asm
	// begin inline asm
	fma.rn.f32    %f12458, %f12458, 0.9999, 0.01;
	// end inline asm
	// begin inline asm
	fma.rn.f32    %f12460, %f12460, 0.9999, 0.01;
	// end inline asm
	// begin inline asm
	fma.rn.f64    %fd12458, %fd12458, 0.9999, 0.01;
	// end inline asm
	// begin inline asm
	fma.rn.f64    %fd12460, %fd12460, 0.9999, 0.01;
	// end inline asm
	// begin inline asm
	fma.rn.f32    %f12458, %f12458, 0.9999, 0.01;
	// end inline asm
	// begin inline asm
	fma.rn.f32    %f12460, %f12460, 0.9999, 0.01;
	// end inline asm
	// begin inline asm
	fma.rn.f64    %fd12458, %fd12458, 0.9999, 0.01;
	// end inline asm
	// begin inline asm
	fma.rn.f64    %fd12460, %fd12460, 0.9999, 0.01;
	// end inline asm
	// begin inline asm
	fma.rn.f32    %f12458, %f12458, 0.9999, 0.01;
	// end inline asm
	// begin inline asm
	fma.rn.f32    %f12460, %f12460, 0.9999, 0.01;
	// end inline asm
	// begin inline asm
	fma.rn.f64    %fd12458, %fd12458, 0.9999, 0.01;
	// end inline asm
	// begin inline asm
	fma.rn.f64    %fd12460, %fd12460, 0.9999, 0.01;
	// end inline asm
	// begin inline asm
	fma.rn.f32    %f12458, %f12458, 0.9999, 0.01;
	// end inline asm
	// begin inline asm
	fma.rn.f32    %f12460, %f12460, 0.9999, 0.01;
	// end inline asm
	// begin inline asm
	fma.rn.f64    %fd12458, %fd12458, 0.9999, 0.01;
	// end inline asm
	// begin inline asm
	fma.rn.f64    %fd12460, %fd12460, 0.9999, 0.01;
	// end inline asm
	// begin inline asm
	fma.rn.f32    %f12458, %f12458, 0.9999, 0.01;
	// end inline asm
	// begin inline asm
	fma.rn.f32    %f12460, %f12460, 0.9999, 0.01;
	// end inline asm
	// begin inline asm
	fma.rn.f64    %fd12458, %fd12458, 0.9999, 0.01;
	// end inline asm
	// begin inline asm
	fma.rn.f64    %fd12460, %fd12460, 0.9999, 0.01;
	// end inline asm
	// begin inline asm
	fma.rn.f32    %f12458, %f12458, 0.9999, 0.01;
	// end inline asm
	// begin inline asm
	fma.rn.f32    %f12460, %f12460, 0.9999, 0.01;
	// end inline asm
	// begin inline asm
	fma.rn.f64    %fd12458, %fd12458, 0.9999, 0.01;
	// end inline asm
	// begin inline asm
	fma.rn.f64    %fd12460, %fd12460, 0.9999, 0.01;
	// end inline asm
	// begin inline asm
	fma.rn.f32    %f12458, %f12458, 0.9999, 0.01;
	// end inline asm
	// begin inline asm
	fma.rn.f32    %f12460, %f12460, 0.9999, 0.01;
	// end inline asm
	// begin inline asm
	fma.rn.f64    %fd12458, %fd12458, 0.9999, 0.01;
	// end inline asm
	// begin inline asm
	fma.rn.f64    %fd12460, %fd12460, 0.9999, 0.01;
	// end inline asm
	// begin inline asm
	fma.rn.f32    %f12458, %f12458, 0.9999, 0.01;
	// end inline asm
	// begin inline asm
	fma.rn.f32    %f12460, %f12460, 0.9999, 0.01;
	// end inline asm
	// begin inline asm
	fma.rn.f64    %fd12458, %fd12458, 0.9999, 0.01;
	// end inline asm
	// begin inline asm
	fma.rn.f64    %fd12460, %fd12460, 0.9999, 0.01;
	// end inline asm
	// begin inline asm
	fma.rn.f32    %f12458, %f12458, 0.9999, 0.01;
	// end inline asm
	// begin inline asm
	fma.rn.f32    %f12460, %f12460, 0.9999, 0.01;
	// end inline asm
	// begin inline asm
	fma.rn.f64    %fd12458, %fd12458, 0.9999, 0.01;
	// end inline asm
	// begin inline asm
	fma.rn.f64    %fd12460, %fd12460, 0.9999, 0.01;
	// end inline asm
	// begin inline asm
	fma.rn.f32    %f12458, %f12458, 0.9999, 0.01;
	// end inline asm
	// begin inline asm
	fma.rn.f32    %f12460, %f12460, 0.9999, 0.01;
	// end inline asm
	// begin inline asm
	fma.rn.f64    %fd12458, %fd12458, 0.9999, 0.01;
	// end inline asm
	// begin inline asm
	fma.rn.f64    %fd12460, %fd12460, 0.9999, 0.01;
	// end inline asm
	// begin inline asm
	fma.rn.f32    %f12458, %f12458, 0.9999, 0.01;
	// end inline asm
	// begin inline asm
	fma.rn.f32    %f12460, %f12460, 0.9999, 0.01;
	// end inline asm
	// begin inline asm
	fma.rn.f64    %fd12458, %fd12458, 0.9999, 0.01;
	// end inline asm
	// begin inline asm
	fma.rn.f64    %fd12460, %fd12460, 0.9999, 0.01;
	// end inline asm
	// begin inline asm
	fma.rn.f32    %f12458, %f12458, 0.9999, 0.01;
	// end inline asm
	// begin inline asm
	fma.rn.f32    %f12460, %f12460, 0.9999, 0.01;
	// end inline asm
	// begin inline asm
	fma.rn.f64    %fd12458, %fd12458, 0.9999, 0.01;
	// end inline asm
	// begin inline asm
	fma.rn.f64    %fd12460, %fd12460, 0.9999, 0.01;
	// end inline asm
	// begin inline asm
	fma.rn.f32    %f12458, %f12458, 0.9999, 0.01;
	// end inline asm
	// begin inline asm
	fma.rn.f32    %f12460, %f12460, 0.9999, 0.01;
	// end inline asm
	// begin inline asm
	fma.rn.f64    %fd12458, %fd12458, 0.9999, 0.01;
	// end inline asm
	// begin inline asm
	fma.rn.f64    %fd12460, %fd12460, 0.9999, 0.01;
	// end inline asm
	// begin inline asm
	fma.rn.f32    %f12458, %f12458, 0.9999, 0.01;
	// end inline asm
	// begin inline asm
	fma.rn.f32    %f12460, %f12460, 0.9999, 0.01;
	// end inline asm
	// begin inline asm
	fma.rn.f64    %fd12458, %fd12458, 0.9999, 0.01;
	// end inline asm
	// begin inline asm
	fma.rn.f64    %fd12460, %fd12460, 0.9999, 0.01;
	// end inline asm
	// begin inline asm
	fma.rn.f32    %f12458, %f12458, 0.9999, 0.01;
	// end inline asm
	// begin inline asm
	fma.rn.f32    %f12460, %f12460, 0.9999, 0.01;
	// end inline asm
	// begin inline asm
	fma.rn.f64    %fd12458, %fd12458, 0.9999, 0.01;
	// end inline asm
	// begin inline asm
	fma.rn.f64    %fd12460, %fd12460, 0.9999, 0.01;
	// end inline asm
	// begin inline asm
	fma.rn.f32    %f12458, %f12458, 0.9999, 0.01;
	// end inline asm
	// begin inline asm
	fma.rn.f32    %f12460, %f12460, 0.9999, 0.01;
	// end inline asm
	// begin inline asm
	fma.rn.f64    %fd12458, %fd12458, 0.9999, 0.01;
	// end inline asm
	// begin inline asm
	fma.rn.f64    %fd12460, %fd12460, 0.9999, 0.01;
	// end inline asm
	// begin inline asm
	fma.rn.f32    %f12458, %f12458, 0.9999, 0.01;
	// end inline asm
	// begin inline asm
	fma.rn.f32    %f12460, %f12460, 0.9999, 0.01;
	// end inline asm
	// begin inline asm
	fma.rn.f64    %fd12458, %fd12458, 0.9999, 0.01;
	// end inline asm
	// begin inline asm
	fma.rn.f64    %fd12460, %fd12460, 0.9999, 0.01;
	// end inline asm
	// begin inline asm
	fma.rn.f32    %f12458, %f12458, 0.9999, 0.01;
	// end inline asm
	// begin inline asm
	fma.rn.f32    %f12460, %f12460, 0.9999, 0.01;
	// end inline asm
	// begin inline asm
	fma.rn.f64    %fd12458, %fd12458, 0.9999, 0.01;
	// end inline asm
	// begin inline asm
	fma.rn.f64    %fd12460, %fd12460, 0.9999, 0.01;
	// end inline asm
	// begin inline asm
	fma.rn.f32    %f12458, %f12458, 0.9999, 0.01;
	// end inline asm
	// begin inline asm
	fma.rn.f32    %f12460, %f12460, 0.9999, 0.01;
	// end inline asm
	// begin inline asm
	fma.rn.f64    %fd12458, %fd12458, 0.9999, 0.01;
	// end inline asm
	// begin inline asm
	fma.rn.f64    %fd12460, %fd12460, 0.9999, 0.01;
	// end inline asm
	// begin inline asm
	fma.rn.f32    %f12458, %f12458, 0.9999, 0.01;
	// end inline asm
	// begin inline asm
	fma.rn.f32    %f12460, %f12460, 0.9999, 0.01;
	// end inline asm
	// begin inline asm
	fma.rn.f64    %fd12458, %fd12458, 0.9999, 0.01;
	// end inline asm
	// begin inline asm
	fma.rn.f64    %fd12460, %fd12460, 0.9999, 0.01;
	// end inline asm
	// begin inline asm
	fma.rn.f32    %f12458, %f12458, 0.9999, 0.01;
	// end inline asm
	// begin inline asm
	fma.rn.f32    %f12460, %f12460, 0.9999, 0.01;
	// end inline asm
	// begin inline asm
	fma.rn.f64    %fd12458, %fd12458, 0.9999, 0.01;
	// end inline asm
	// begin inline asm
	fma.rn.f64    %fd12460, %fd12460, 0.9999, 0.01;
	// end inline asm
	// begin inline asm
	fma.rn.f32    %f12458, %f12458, 0.9999, 0.01;
	// end inline asm
	// begin inline asm
	fma.rn.f32    %f12460, %f12460, 0.9999, 0.01;
	// end inline asm
	// begin inline asm
	fma.rn.f64    %fd12458, %fd12458, 0.9999, 0.01;
	// end inline asm
	// begin inline asm
	fma.rn.f64    %fd12460, %fd12460, 0.9999, 0.01;
	// end inline asm
	// begin inline asm
	fma.rn.f32    %f12458, %f12458, 0.9999, 0.01;
	// end inline asm
	// begin inline asm
	fma.rn.f32    %f12460, %f12460, 0.9999, 0.01;
	// end inline asm
	// begin inline asm
	fma.rn.f64    %fd12458, %fd12458, 0.9999, 0.01;
	// end inline asm
	// begin inline asm
	fma.rn.f64    %fd12460, %fd12460, 0.9999, 0.01;
	// end inline asm
	// begin inline asm
	fma.rn.f32    %f12458, %f12458, 0.9999, 0.01;
	// end inline asm
	// begin inline asm
	fma.rn.f32    %f12460, %f12460, 0.9999, 0.01;
	// end inline asm
	// begin inline asm
	fma.rn.f64    %fd12458, %fd12458, 0.9999, 0.01;
	// end inline asm
	// begin inline asm
	fma.rn.f64    %fd12460, %fd12460, 0.9999, 0.01;
	// end inline asm
	// begin inline asm
	fma.rn.f32    %f12458, %f12458, 0.9999, 0.01;
	// end inline asm
	// begin inline asm
	fma.rn.f32    %f12460, %f12460, 0.9999, 0.01;
	// end inline asm
	// begin inline asm
	fma.rn.f64    %fd12458, %fd12458, 0.9999, 0.01;
	// end inline asm
	// begin inline asm
	fma.rn.f64    %fd12460, %fd12460, 0.9999, 0.01;
	// end inline asm
	// begin inline asm
	fma.rn.f32    %f12458, %f12458, 0.9999, 0.01;
	// end inline asm
	// begin inline asm
	fma.rn.f32    %f12460, %f12460, 0.9999, 0.01;
	// end inline asm
	// begin inline asm
	fma.rn.f64    %fd12458, %fd12458, 0.9999, 0.01;
	// end inline asm
	// begin inline asm
	fma.rn.f64    %fd12460, %fd12460, 0.9999, 0.01;
	// end inline asm
	// begin inline asm
	fma.rn.f32    %f12458, %f12458, 0.9999, 0.01;
	// end inline asm
	// begin inline asm
	fma.rn.f32    %f12460, %f12460, 0.9999, 0.01;
	// end inline asm
	// begin inline asm
	fma.rn.f64    %fd12458, %fd12458, 0.9999, 0.01;
	// end inline asm
	// begin inline asm
	fma.rn.f64    %fd12460, %fd12460, 0.9999, 0.01;
	// end inline asm
	// begin inline asm
	fma.rn.f32    %f12458, %f12458, 0.9999, 0.01;
	// end inline asm
	// begin inline asm
	fma.rn.f32    %f12460, %f12460, 0.9999, 0.01;
	// end inline asm
	// begin inline asm
	fma.rn.f64    %fd12458, %fd12458, 0.9999, 0.01;
	// end inline asm
	// begin inline asm
	fma.rn.f64    %fd12460, %fd12460, 0.9999, 0.01;
	// end inline asm
	// begin inline asm
	fma.rn.f32    %f12458, %f12458, 0.9999, 0.01;
	// end inline asm
	// begin inline asm
	fma.rn.f32    %f12460, %f12460, 0.9999, 0.01;
	// end inline asm
	// begin inline asm
	fma.rn.f64    %fd12458, %fd12458, 0.9999, 0.01;
	// end inline asm
	// begin inline asm
	fma.rn.f64    %fd12460, %fd12460, 0.9999, 0.01;
	// end inline asm
	// begin inline asm
	fma.rn.f32    %f12458, %f12458, 0.9999, 0.01;
	// end inline asm
	// begin inline asm
	fma.rn.f32    %f12460, %f12460, 0.9999, 0.01;
	// end inline asm
	// begin inline asm
	fma.rn.f64    %fd12458, %fd12458, 0.9999, 0.01;
	// end inline asm
	// begin inline asm
	fma.rn.f64    %fd12460, %fd12460, 0.9999, 0.01;
	// end inline asm
	// begin inline asm
	fma.rn.f32    %f12458, %f12458, 0.9999, 0.01;
	// end inline asm
	// begin inline asm
	fma.rn.f32    %f12460, %f12460, 0.9999, 0.01;
	// end inline asm
	// begin inline asm
	fma.rn.f64    %fd12458, %fd12458, 0.9999, 0.01;
	// end inline asm
	// begin inline asm
	fma.rn.f64    %fd12460, %fd12460, 0.9999, 0.01;
	// end inline asm
	// begin inline asm
	fma.rn.f32    %f12458, %f12458, 0.9999, 0.01;
	// end inline asm
	// begin inline asm
	fma.rn.f32    %f12460, %f12460, 0.9999, 0.01;
	// end inline asm
	// begin inline asm
	fma.rn.f64    %fd12458, %fd12458, 0.9999, 0.01;
	// end inline asm
	// begin inline asm
	fma.rn.f64    %fd12460, %fd12460, 0.9999, 0.01;
	// end inline asm
	// begin inline asm
	fma.rn.f32    %f12458, %f12458, 0.9999, 0.01;
	// end inline asm
	// begin inline asm
	fma.rn.f32    %f12460, %f12460, 0.9999, 0.01;
	// end inline asm
	// begin inline asm
	fma.rn.f64    %fd12458, %fd12458, 0.9999, 0.01;
	// end inline asm
	// begin inline asm
	fma.rn.f64    %fd12460, %fd12460, 0.9999, 0.01;
	// end inline asm
	// begin inline asm
	fma.rn.f32    %f12458, %f12458, 0.9999, 0.01;
	// end inline asm
	// begin inline asm
	fma.rn.f32    %f12460, %f12460, 0.9999, 0.01;
	// end inline asm
	// begin inline asm
	fma.rn.f64    %fd12458, %fd12458, 0.9999, 0.01;
	// end inline asm
	// begin inline asm
	fma.rn.f64    %fd12460, %fd12460, 0.9999, 0.01;
	// end inline asm
	// begin inline asm
	fma.rn.f32    %f12458, %f12458, 0.9999, 0.01;
	// end inline asm
	// begin inline asm
	fma.rn.f32    %f12460, %f12460, 0.9999, 0.01;
	// end inline asm
	// begin inline asm
	fma.rn.f64    %fd12458, %fd12458, 0.9999, 0.01;
	// end inline asm
	// begin inline asm
	fma.rn.f64    %fd12460, %fd12460, 0.9999, 0.01;
	// end inline asm
	// begin inline asm
	fma.rn.f32    %f12458, %f12458, 0.9999, 0.01;
	// end inline asm
	// begin inline asm
	fma.rn.f32    %f12460, %f12460, 0.9999, 0.01;
	// end inline asm
	// begin inline asm
	fma.rn.f64    %fd12458, %fd12458, 0.9999, 0.01;
	// end inline asm
	// begin inline asm
	fma.rn.f64    %fd12460, %fd12460, 0.9999, 0.01;
	// end inline asm
	// begin inline asm
	fma.rn.f32    %f12458, %f12458, 0.9999, 0.01;
	// end inline asm
	// begin inline asm
	fma.rn.f32    %f12460, %f12460, 0.9999, 0.01;
	// end inline asm
	// begin inline asm
	fma.rn.f64    %fd12458, %fd12458, 0.9999, 0.01;
	// end inline asm
	// begin inline asm
	fma.rn.f64    %fd12460, %fd12460, 0.9999, 0.01;
	// end inline asm
	// begin inline asm
	fma.rn.f32    %f12458, %f12458, 0.9999, 0.01;
	// end inline asm
	// begin inline asm
	fma.rn.f32    %f12460, %f12460, 0.9999, 0.01;
	// end inline asm
	// begin inline asm
	fma.rn.f64    %fd12458, %fd12458, 0.9999, 0.01;
	// end inline asm
	// begin inline asm
	fma.rn.f64    %fd12460, %fd12460, 0.9999, 0.01;
	// end inline asm
	// begin inline asm
	fma.rn.f32    %f12458, %f12458, 0.9999, 0.01;
	// end inline asm
	// begin inline asm
	fma.rn.f32    %f12460, %f12460, 0.9999, 0.01;
	// end inline asm
	// begin inline asm
	fma.rn.f64    %fd12458, %fd12458, 0.9999, 0.01;
	// end inline asm
	// begin inline asm
	fma.rn.f64    %fd12460, %fd12460, 0.9999, 0.01;
	// end inline asm
	// begin inline asm
	fma.rn.f32    %f12458, %f12458, 0.9999, 0.01;
	// end inline asm
	// begin inline asm
	fma.rn.f32    %f12460, %f12460, 0.9999, 0.01;
	// end inline asm
	// begin inline asm
	fma.rn.f64    %fd12458, %fd12458, 0.9999, 0.01;
	// end inline asm
	// begin inline asm
	fma.rn.f64    %fd12460, %fd12460, 0.9999, 0.01;
	// end inline asm
	// begin inline asm
	fma.rn.f32    %f12458, %f12458, 0.9999, 0.01;
	// end inline asm
	// begin inline asm
	fma.rn.f32    %f12460, %f12460, 0.9999, 0.01;
	// end inline asm
	// begin inline asm
	fma.rn.f64    %fd12458, %fd12458, 0.9999, 0.01;
	// end inline asm
	// begin inline asm
	fma.rn.f64    %fd12460, %fd12460, 0.9999, 0.01;
	// end inline asm
	// begin inline asm
	fma.rn.f32    %f12458, %f12458, 0.9999, 0.01;
	// end inline asm
	// begin inline asm
	fma.rn.f32    %f12460, %f12460, 0.9999, 0.01;
	// end inline asm
	// begin inline asm
	fma.rn.f64    %fd12458, %fd12458, 0.9999, 0.01;
	// end inline asm
	// begin inline asm
	fma.rn.f64    %fd12460, %fd12460, 0.9999, 0.01;
	// end inline asm
	// begin inline asm
	fma.rn.f32    %f12458, %f12458, 0.9999, 0.01;
	// end inline asm
	// begin inline asm
	fma.rn.f32    %f12460, %f12460, 0.9999, 0.01;
	// end inline asm
	// begin inline asm
	fma.rn.f64    %fd12458, %fd12458, 0.9999, 0.01;
	// end inline asm
	// begin inline asm
	fma.rn.f64    %fd12460, %fd12460, 0.9999, 0.01;
	// end inline asm
	// begin inline asm
	fma.rn.f32    %f12458, %f12458, 0.9999, 0.01;
	// end inline asm
	// begin inline asm
	fma.rn.f32    %f12460, %f12460, 0.9999, 0.01;
	// end inline asm
	// begin inline asm
	fma.rn.f64    %fd12458, %fd12458, 0.9999, 0.01;
	// end inline asm
	// begin inline asm
	fma.rn.f64    %fd12460, %fd12460, 0.9999, 0.01;
	// end inline asm
	// begin inline asm
	fma.rn.f32    %f12458, %f12458, 0.9999, 0.01;
	// end inline asm
	// begin inline asm
	fma.rn.f32    %f12460, %f12460, 0.9999, 0.01;
	// end inline asm
	// begin inline asm
	fma.rn.f64    %fd12458, %fd12458, 0.9999, 0.01;
	// end inline asm
	// begin inline asm
	fma.rn.f64    %fd12460, %fd12460, 0.9999, 0.01;
	// end inline asm
	// begin inline asm
	fma.rn.f32    %f12458, %f12458, 0.9999, 0.01;
	// end inline asm
	// begin inline asm
	fma.rn.f32    %f12460, %f12460, 0.9999, 0.01;
	// end inline asm
	// begin inline asm
	fma.rn.f64    %fd12458, %fd12458, 0.9999, 0.01;
	// end inline asm
	// begin inline asm
	fma.rn.f64    %fd12460, %fd12460, 0.9999, 0.01;
	// end inline asm
	// begin inline asm
	fma.rn.f32    %f12458, %f12458, 0.9999, 0.01;
	// end inline asm
	// begin inline asm
	fma.rn.f32    %f12460, %f12460, 0.9999, 0.01;
	// end inline asm
	// begin inline asm
	fma.rn.f64    %fd12458, %fd12458, 0.9999, 0.01;
	// end inline asm
	// begin inline asm
	fma.rn.f64    %fd12460, %fd12460, 0.9999, 0.01;
	// end inline asm
	// begin inline asm
	fma.rn.f32    %f12458, %f12458, 0.9999, 0.01;
	// end inline asm
	// begin inline asm
	fma.rn.f32    %f12460, %f12460, 0.9999, 0.01;
	// end inline asm
	// begin inline asm
	fma.rn.f64    %fd12458, %fd12458, 0.9999, 0.01;
	// end inline asm
	// begin inline asm
	fma.rn.f64    %fd12460, %fd12460, 0.9999, 0.01;
	// end inline asm
	// begin inline asm
	fma.rn.f32    %f12458, %f12458, 0.9999, 0.01;
	// end inline asm
	// begin inline asm
	fma.rn.f32    %f12460, %f12460, 0.9999, 0.01;
	// end inline asm
	// begin inline asm
	fma.rn.f64    %fd12458, %fd12458, 0.9999, 0.01;
	// end inline asm
	// begin inline asm
	fma.rn.f64    %fd12460, %fd12460, 0.9999, 0.01;
	// end inline asm
	// begin inline asm
	fma.rn.f32    %f12458, %f12458, 0.9999, 0.01;
	// end inline asm
	// begin inline asm
	fma.rn.f32    %f12460, %f12460, 0.9999, 0.01;
	// end inline asm
	// begin inline asm
	fma.rn.f64    %fd12458, %fd12458, 0.9999, 0.01;
	// end inline asm
	// begin inline asm
	fma.rn.f64    %fd12460, %fd12460, 0.9999, 0.01;
	// end inline asm
	// begin inline asm
	fma.rn.f32    %f12458, %f12458, 0.9999, 0.01;
	// end inline asm
	// begin inline asm
	fma.rn.f32    %f12460, %f12460, 0.9999, 0.01;
	// end inline asm
	// begin inline asm
	fma.rn.f64    %fd12458, %fd12458, 0.9999, 0.01;
	// end inline asm
	// begin inline asm
	fma.rn.f64    %fd12460, %fd12460, 0.9999, 0.01;
	// end inline asm
	// begin inline asm
	fma.rn.f32    %f12458, %f12458, 0.9999, 0.01;
	// end inline asm
	// begin inline asm
	fma.rn.f32    %f12460, %f12460, 0.9999, 0.01;
	// end inline asm
	// begin inline asm
	fma.rn.f64    %fd12458, %fd12458, 0.9999, 0.01;
	// end inline asm
	// begin inline asm
	fma.rn.f64    %fd12460, %fd12460, 0.9999, 0.01;
	// end inline asm
	// begin inline asm
	fma.rn.f32    %f12458, %f12458, 0.9999, 0.01;
	// end inline asm
	// begin inline asm
	fma.rn.f32    %f12460, %f12460, 0.9999, 0.01;
	// end inline asm
	// begin inline asm
	fma.rn.f64    %fd12458, %fd12458, 0.9999, 0.01;
	// end inline asm
	// begin inline asm
	fma.rn.f64    %fd12460, %fd12460, 0.9999, 0.01;
	// end inline asm
	// begin inline asm
	fma.rn.f32    %f12458, %f12458, 0.9999, 0.01;
	// end inline asm
	// begin inline asm
	fma.rn.f32    %f12460, %f12460, 0.9999, 0.01;
	// end inline asm
	// begin inline asm
	fma.rn.f64    %fd12458, %fd12458, 0.9999, 0.01;
	// end inline asm
	// begin inline asm
	fma.rn.f64    %fd12460, %fd12460, 0.9999, 0.01;
	// end inline asm
	// begin inline asm
	fma.rn.f32    %f12458, %f12458, 0.9999, 0.01;
	// end inline asm
	// begin inline asm
	fma.rn.f32    %f12460, %f12460, 0.9999, 0.01;
	// end inline asm
	// begin inline asm
	fma.rn.f64    %fd12458, %fd12458, 0.9999, 0.01;
	// end inline asm
	// begin inline asm
	fma.rn.f64    %fd12460, %fd12460, 0.9999, 0.01;
	// end inline asm
	// begin inline asm
	fma.rn.f32    %f12458, %f12458, 0.9999, 0.01;
	// end inline asm
	// begin inline asm
	fma.rn.f32    %f12460, %f12460, 0.9999, 0.01;
	// end inline asm
	// begin inline asm
	fma.rn.f64    %fd12458, %fd12458, 0.9999, 0.01;
	// end inline asm
	// begin inline asm
	fma.rn.f64    %fd12460, %fd12460, 0.9999, 0.01;
	// end inline asm
	// begin inline asm
	fma.rn.f32    %f12458, %f12458, 0.9999, 0.01;
	// end inline asm
	// begin inline asm
	fma.rn.f32    %f12460, %f12460, 0.9999, 0.01;
	// end inline asm
	// begin inline asm
	fma.rn.f64    %fd12458, %fd12458, 0.9999, 0.01;
	// end inline asm
	// begin inline asm
	fma.rn.f64    %fd12460, %fd12460, 0.9999, 0.01;
	// end inline asm
	// begin inline asm
	fma.rn.f32    %f12458, %f12458, 0.9999, 0.01;
	// end inline asm
	// begin inline asm
	fma.rn.f32    %f12460, %f12460, 0.9999, 0.01;
	// end inline asm
	// begin inline asm
	fma.rn.f64    %fd12458, %fd12458, 0.9999, 0.01;
	// end inline asm
	// begin inline asm
	fma.rn.f64    %fd12460, %fd12460, 0.9999, 0.01;
	// end inline asm
	// begin inline asm
	fma.rn.f32    %f12458, %f12458, 0.9999, 0.01;
	// end inline asm
	// begin inline asm
	fma.rn.f32    %f12460, %f12460, 0.9999, 0.01;
	// end inline asm
	// begin inline asm
	fma.rn.f64    %fd12458, %fd12458, 0.9999, 0.01;
	// end inline asm
	// begin inline asm
	fma.rn.f64    %fd12460, %fd12460, 0.9999, 0.01;
	// end inline asm
	// begin inline asm
	fma.rn.f32    %f12458, %f12458, 0.9999, 0.01;
	// end inline asm
	// begin inline asm
	fma.rn.f32    %f12460, %f12460, 0.9999, 0.01;
	// end inline asm
	// begin inline asm
	fma.rn.f64    %fd12458, %fd12458, 0.9999, 0.01;
	// end inline asm
	// begin inline asm
	fma.rn.f64    %fd12460, %fd12460, 0.9999, 0.01;
	// end inline asm
	// begin inline asm
	fma.rn.f32    %f12458, %f12458, 0.9999, 0.01;
	// end inline asm
	// begin inline asm
	fma.rn.f32    %f12460, %f12460, 0.9999, 0.01;
	// end inline asm
	// begin inline asm
	fma.rn.f64    %fd12458, %fd12458, 0.9999, 0.01;
	// end inline asm
	// begin inline asm
	fma.rn.f64    %fd12460, %fd12460, 0.9999, 0.01;
	// end inline asm
	// begin inline asm
	fma.rn.f32    %f12458, %f12458, 0.9999, 0.01;
	// end inline asm
	// begin inline asm
	fma.rn.f32    %f12460, %f12460, 0.9999, 0.01;
	// end inline asm
	// begin inline asm
	fma.rn.f64    %fd12458, %fd12458, 0.9999, 0.01;
	// end inline asm
	// begin inline asm
	fma.rn.f64    %fd12460, %fd12460, 0.9999, 0.01;
	// end inline asm
	// begin inline asm
	fma.rn.f32    %f12458, %f12458, 0.9999, 0.01;
	// end inline asm
	// begin inline asm
	fma.rn.f32    %f12460, %f12460, 0.9999, 0.01;
	// end inline asm
	// begin inline asm
	fma.rn.f64    %fd12458, %fd12458, 0.9999, 0.01;
	// end inline asm
	// begin inline asm
	fma.rn.f64    %fd12460, %fd12460, 0.9999, 0.01;
	// end inline asm
	// begin inline asm
	fma.rn.f32    %f12458, %f12458, 0.9999, 0.01;
	// end inline asm
	// begin inline asm
	fma.rn.f32    %f12460, %f12460, 0.9999, 0.01;
	// end inline asm
	// begin inline asm
	fma.rn.f64    %fd12458, %fd12458, 0.9999, 0.01;
	// end inline asm
	// begin inline asm
	fma.rn.f64    %fd12460, %fd12460, 0.9999, 0.01;
	// end inline asm
	// begin inline asm
	fma.rn.f32    %f12458, %f12458, 0.9999, 0.01;
	// end inline asm
	// begin inline asm
	fma.rn.f32    %f12460, %f12460, 0.9999, 0.01;
	// end inline asm
	// begin inline asm
	fma.rn.f64    %fd12458, %fd12458, 0.9999, 0.01;
	// end inline asm
	// begin inline asm
	fma.rn.f64    %fd12460, %fd12460, 0.9999, 0.01;
	// end inline asm
	// begin inline asm
	fma.rn.f32    %f12458, %f12458, 0.9999, 0.01;
	// end inline asm
	// begin inline asm
	fma.rn.f32    %f12460, %f12460, 0.9999, 0.01;
	// end inline asm
	// begin inline asm
	fma.rn.f64    %fd12458, %fd12458, 0.9999, 0.01;
	// end inline asm
	// begin inline asm
	fma.rn.f64    %fd12460, %fd12460, 0.9999, 0.01;
	// end inline asm
	// begin inline asm
	fma.rn.f32    %f12458, %f12458, 0.9999, 0.01;
	// end inline asm
	// begin inline asm
	fma.rn.f32    %f12460, %f12460, 0.9999, 0.01;
	// end inline asm
	// begin inline asm
	fma.rn.f64    %fd12458, %fd12458, 0.9999, 0.01;
	// end inline asm
	// begin inline asm
	fma.rn.f64    %fd12460, %fd12460, 0.9999, 0.01;
	// end inline asm
	// begin inline asm
	fma.rn.f32    %f12458, %f12458, 0.9999, 0.01;
	// end inline asm
	// begin inline asm
	fma.rn.f32    %f12460, %f12460, 0.9999, 0.01;
	// end inline asm
	// begin inline asm
	fma.rn.f64    %fd12458, %fd12458, 0.9999, 0.01;
	// end inline asm
	// begin inline asm
	fma.rn.f64    %fd12460, %fd12460, 0.9999, 0.01;
	// end inline asm
	// begin inline asm
	fma.rn.f32    %f12458, %f12458, 0.9999, 0.01;
	// end inline asm
	// begin inline asm
	fma.rn.f32    %f12460, %f12460, 0.9999, 0.01;
	// end inline asm
	// begin inline asm
	fma.rn.f64    %fd12458, %fd12458, 0.9999, 0.01;
	// end inline asm
	// begin inline asm
	fma.rn.f64    %fd12460, %fd12460, 0.9999, 0.01;
	// end inline asm
	// begin inline asm
	fma.rn.f32    %f12458, %f12458, 0.9999, 0.01;
	// end inline asm
	// begin inline asm
	fma.rn.f32    %f12460, %f12460, 0.9999, 0.01;
	// end inline asm
	// begin inline asm
	fma.rn.f64    %fd12458, %fd12458, 0.9999, 0.01;
	// end inline asm
	// begin inline asm
	fma.rn.f64    %fd12460, %fd12460, 0.9999, 0.01;
	// end inline asm
	// begin inline asm
	fma.rn.f32    %f12458, %f12458, 0.9999, 0.01;
	// end inline asm
	// begin inline asm
	fma.rn.f32    %f12460, %f12460, 0.9999, 0.01;
	// end inline asm
	// begin inline asm
	fma.rn.f64    %fd12458, %fd12458, 0.9999, 0.01;
	// end inline asm
	// begin inline asm
	fma.rn.f64    %fd12460, %fd12460, 0.9999, 0.01;
	// end inline asm
	// begin inline asm
	fma.rn.f32    %f12458, %f12458, 0.9999, 0.01;
	// end inline asm
	// begin inline asm
	fma.rn.f32    %f12460, %f12460, 0.9999, 0.01;
	// end inline asm
	// begin inline asm
	fma.rn.f64    %fd12458, %fd12458, 0.9999, 0.01;
	// end inline asm
	// begin inline asm
	fma.rn.f64    %fd12460, %fd12460, 0.9999, 0.01;
	// end inline asm
	// begin inline asm
	fma.rn.f32    %f12458, %f12458, 0.9999, 0.01;
	// end inline asm
	// begin inline asm
	fma.rn.f32    %f12460, %f12460, 0.9999, 0.01;
	// end inline asm
	// begin inline asm
	fma.rn.f64    %fd12458, %fd12458, 0.9999, 0.01;
	// end inline asm
	// begin inline asm
	fma.rn.f64    %fd12460, %fd12460, 0.9999, 0.01;
	// end inline asm
	// begin inline asm
	fma.rn.f32    %f12458, %f12458, 0.9999, 0.01;
	// end inline asm
	// begin inline asm
	fma.rn.f32    %f12460, %f12460, 0.9999, 0.01;
	// end inline asm
	// begin inline asm
	fma.rn.f64    %fd12458, %fd12458, 0.9999, 0.01;
	// end inline asm
	// begin inline asm
	fma.rn.f64    %fd12460, %fd12460, 0.9999, 0.01;
	// end inline asm
	// begin inline asm
	fma.rn.f32    %f12458, %f12458, 0.9999, 0.01;
	// end inline asm
	// begin inline asm
	fma.rn.f32    %f12460, %f12460, 0.9999, 0.01;
	// end inline asm
	// begin inline asm
	fma.rn.f64    %fd12458, %fd12458, 0.9999, 0.01;
	// end inline asm
	// begin inline asm
	fma.rn.f64    %fd12460, %fd12460, 0.9999, 0.01;
	// end inline asm
	// begin inline asm
	fma.rn.f32    %f12458, %f12458, 0.9999, 0.01;
	// end inline asm
	// begin inline asm
	fma.rn.f32    %f12460, %f12460, 0.9999, 0.01;
	// end inline asm
	// begin inline asm
	fma.rn.f64    %fd12458, %fd12458, 0.9999, 0.01;
	// end inline asm
	// begin inline asm
	fma.rn.f64    %fd12460, %fd12460, 0.9999, 0.01;
	// end inline asm
	// begin inline asm
	fma.rn.f32    %f12458, %f12458, 0.9999, 0.01;
	// end inline asm
	// begin inline asm
	fma.rn.f32    %f12460, %f12460, 0.9999, 0.01;
	// end inline asm
	// begin inline asm
	fma.rn.f64    %fd12458, %fd12458, 0.9999, 0.01;
	// end inline asm
	// begin inline asm
	fma.rn.f64    %fd12460, %fd12460, 0.9999, 0.01;
	// end inline asm
	// begin inline asm
	fma.rn.f32    %f12458, %f12458, 0.9999, 0.01;
	// end inline asm
	// begin inline asm
	fma.rn.f32    %f12460, %f12460, 0.9999, 0.01;
	// end inline asm
	// begin inline asm
	fma.rn.f64    %fd12458, %fd12458, 0.9999, 0.01;
	// end inline asm
	// begin inline asm
	fma.rn.f64    %fd12460, %fd12460, 0.9999, 0.01;
	// end inline asm
	// begin inline asm
	fma.rn.f32    %f12458, %f12458, 0.9999, 0.01;
	// end inline asm
	// begin inline asm
	fma.rn.f32    %f12460, %f12460, 0.9999, 0.01;
	// end inline asm
	// begin inline asm
	fma.rn.f64    %fd12458, %fd12458, 0.9999, 0.01;
	// end inline asm
	// begin inline asm
	fma.rn.f64    %fd12460, %fd12460, 0.9999, 0.01;
	// end inline asm
	// begin inline asm
	fma.rn.f32    %f12458, %f12458, 0.9999, 0.01;
	// end inline asm
	// begin inline asm
	fma.rn.f32    %f12460, %f12460, 0.9999, 0.01;
	// end inline asm
	// begin inline asm
	fma.rn.f64    %fd12458, %fd12458, 0.9999, 0.01;
	// end inline asm
	// begin inline asm
	fma.rn.f64    %fd12460, %fd12460, 0.9999, 0.01;
	// end inline asm
	// begin inline asm
	fma.rn.f32    %f12458, %f12458, 0.9999, 0.01;
	// end inline asm
	// begin inline asm
	fma.rn.f32    %f12460, %f12460, 0.9999, 0.01;
	// end inline asm
	// begin inline asm
	fma.rn.f64    %fd12458, %fd12458, 0.9999, 0.01;
	// end inline asm
	// begin inline asm
	fma.rn.f64    %fd12460, %fd12460, 0.9999, 0.01;
	// end inline asm
	// begin inline asm
	fma.rn.f32    %f12458, %f12458, 0.9999, 0.01;
	// end inline asm
	// begin inline asm
	fma.rn.f32    %f12460, %f12460, 0.9999, 0.01;
	// end inline asm
	// begin inline asm
	fma.rn.f64    %fd12458, %fd12458, 0.9999, 0.01;
	// end inline asm
	// begin inline asm
	fma.rn.f64    %fd12460, %fd12460, 0.9999, 0.01;
	// end inline asm
	// begin inline asm
	fma.rn.f32    %f12458, %f12458, 0.9999, 0.01;
	// end inline asm
	// begin inline asm
	fma.rn.f32    %f12460, %f12460, 0.9999, 0.01;
	// end inline asm
	// begin inline asm
	fma.rn.f64    %fd12458, %fd12458, 0.9999, 0.01;
	// end inline asm
	// begin inline asm
	fma.rn.f64    %fd12460, %fd12460, 0.9999, 0.01;
	// end inline asm
	// begin inline asm
	fma.rn.f32    %f12458, %f12458, 0.9999, 0.01;
	// end inline asm
	// begin inline asm
	fma.rn.f32    %f12460, %f12460, 0.9999, 0.01;
	// end inline asm
	// begin inline asm
	fma.rn.f64    %fd12458, %fd12458, 0.9999, 0.01;
	// end inline asm
	// begin inline asm
	fma.rn.f64    %fd12460, %fd12460, 0.9999, 0.01;
	// end inline asm
	// begin inline asm
	fma.rn.f32    %f12458, %f12458, 0.9999, 0.01;
	// end inline asm
	// begin inline asm
	fma.rn.f32    %f12460, %f12460, 0.9999, 0.01;
	// end inline asm
	// begin inline asm
	fma.rn.f64    %fd12458, %fd12458, 0.9999, 0.01;
	// end inline asm
	// begin inline asm
	fma.rn.f64    %fd12460, %fd12460, 0.9999, 0.01;
	// end inline asm
	// begin inline asm
	fma.rn.f32    %f12458, %f12458, 0.9999, 0.01;
	// end inline asm
	// begin inline asm
	fma.rn.f32    %f12460, %f12460, 0.9999, 0.01;
	// end inline asm
	// begin inline asm
	fma.rn.f64    %fd12458, %fd12458, 0.9999, 0.01;
	// end inline asm
	// begin inline asm
	fma.rn.f64    %fd12460, %fd12460, 0.9999, 0.01;
	// end inline asm
	// begin inline asm
	fma.rn.f32    %f12458, %f12458, 0.9999, 0.01;
	// end inline asm
	// begin inline asm
	fma.rn.f32    %f12460, %f12460, 0.9999, 0.01;
	// end inline asm
	// begin inline asm
	fma.rn.f64    %fd12458, %fd12458, 0.9999, 0.01;
	// end inline asm
	// begin inline asm
	fma.rn.f64    %fd12460, %fd12460, 0.9999, 0.01;
	// end inline asm
	// begin inline asm
	fma.rn.f32    %f12458, %f12458, 0.9999, 0.01;
	// end inline asm
	// begin inline asm
	fma.rn.f32    %f12460, %f12460, 0.9999, 0.01;
	// end inline asm
	// begin inline asm
	fma.rn.f64    %fd12458, %fd12458, 0.9999, 0.01;
	// end inline asm
	// begin inline asm
	fma.rn.f64    %fd12460, %fd12460, 0.9999, 0.01;
	// end inline asm
	// begin inline asm
	fma.rn.f32    %f12458, %f12458, 0.9999, 0.01;
	// end inline asm
	// begin inline asm
	fma.rn.f32    %f12460, %f12460, 0.9999, 0.01;
	// end inline asm
	// begin inline asm
	fma.rn.f64    %fd12458, %fd12458, 0.9999, 0.01;
	// end inline asm
	// begin inline asm
	fma.rn.f64    %fd12460, %fd12460, 0.9999, 0.01;
	// end inline asm
	// begin inline asm
	fma.rn.f32    %f12458, %f12458, 0.9999, 0.01;
	// end inline asm
	// begin inline asm
	fma.rn.f32    %f12460, %f12460, 0.9999, 0.01;
	// end inline asm
	// begin inline asm
	fma.rn.f64    %fd12458, %fd12458, 0.9999, 0.01;
	// end inline asm
	// begin inline asm
	fma.rn.f64    %fd12460, %fd12460, 0.9999, 0.01;
	// end inline asm
	// begin inline asm
	fma.rn.f32    %f12458, %f12458, 0.9999, 0.01;
	// end inline asm
	// begin inline asm
	fma.rn.f32    %f12460, %f12460, 0.9999, 0.01;
	// end inline asm
	// begin inline asm
	fma.rn.f64    %fd12458, %fd12458, 0.9999, 0.01;
	// end inline asm
	// begin inline asm
	fma.rn.f64    %fd12460, %fd12460, 0.9999, 0.01;
	// end inline asm
	// begin inline asm
	fma.rn.f32    %f12458, %f12458, 0.9999, 0.01;
	// end inline asm
	// begin inline asm
	fma.rn.f32    %f12460, %f12460, 0.9999, 0.01;
	// end inline asm
	// begin inline asm
	fma.rn.f64    %fd12458, %fd12458, 0.9999, 0.01;
	// end inline asm
	// begin inline asm
	fma.rn.f64    %fd12460, %fd12460, 0.9999, 0.01;
	// end inline asm
	// begin inline asm
	fma.rn.f32    %f12458, %f12458, 0.9999, 0.01;
	// end inline asm
	// begin inline asm
	fma.rn.f32    %f12460, %f12460, 0.9999, 0.01;
	// end inline asm
	// begin inline asm
	fma.rn.f64    %fd12458, %fd12458, 0.9999, 0.01;
	// end inline asm
	// begin inline asm
	fma.rn.f64    %fd12460, %fd12460, 0.9999, 0.01;
	// end inline asm
	// begin inline asm
	fma.rn.f32    %f12458, %f12458, 0.9999, 0.01;
	// end inline asm
	// begin inline asm
	fma.rn.f32    %f12460, %f12460, 0.9999, 0.01;
	// end inline asm
	// begin inline asm
	fma.rn.f64    %fd12458, %fd12458, 0.9999, 0.01;
	// end inline asm
	// begin inline asm
	fma.rn.f64    %fd12460, %fd12460, 0.9999, 0.01;
	// end inline asm
	// begin inline asm
	fma.rn.f32    %f12458, %f12458, 0.9999, 0.01;
	// end inline asm
	// begin inline asm
	fma.rn.f32    %f12460, %f12460, 0.9999, 0.01;
	// end inline asm
	// begin inline asm
	fma.rn.f64    %fd12458, %fd12458, 0.9999, 0.01;
	// end inline asm
	// begin inline asm
	fma.rn.f64    %fd12460, %fd12460, 0.9999, 0.01;
	// end inline asm
	// begin inline asm
	fma.rn.f32    %f12458, %f12458, 0.9999, 0.01;
	// end inline asm
	// begin inline asm
	fma.rn.f32    %f12460, %f12460, 0.9999, 0.01;
	// end inline asm
	// begin inline asm
	fma.rn.f64    %fd12458, %fd12458, 0.9999, 0.01;
	// end inline asm
	// begin inline asm
	fma.rn.f64    %fd12460, %fd12460, 0.9999, 0.01;
	// end inline asm
	// begin inline asm
	fma.rn.f32    %f12458, %f12458, 0.9999, 0.01;
	// end inline asm
	// begin inline asm
	fma.rn.f32    %f12460, %f12460, 0.9999, 0.01;
	// end inline asm
	// begin inline asm
	fma.rn.f64    %fd12458, %fd12458, 0.9999, 0.01;
	// end inline asm
	// begin inline asm
	fma.rn.f64    %fd12460, %fd12460, 0.9999, 0.01;
	// end inline asm
	// begin inline asm
	fma.rn.f32    %f12458, %f12458, 0.9999, 0.01;
	// end inline asm
	// begin inline asm
	fma.rn.f32    %f12460, %f12460, 0.9999, 0.01;
	// end inline asm
	// begin inline asm
	fma.rn.f64    %fd12458, %fd12458, 0.9999, 0.01;
	// end inline asm
	// begin inline asm
	fma.rn.f64    %fd12460, %fd12460, 0.9999, 0.01;
	// end inline asm
	// begin inline asm
	fma.rn.f32    %f12458, %f12458, 0.9999, 0.01;
	// end inline asm
	// begin inline asm
	fma.rn.f32    %f12460, %f12460, 0.9999, 0.01;
	// end inline asm
	// begin inline asm
	fma.rn.f64    %fd12458, %fd12458, 0.9999, 0.01;
	// end inline asm
	// begin inline asm
	fma.rn.f64    %fd12460, %fd12460, 0.9999, 0.01;
	// end inline asm
	// begin inline asm
	fma.rn.f32    %f12458, %f12458, 0.9999, 0.01;
	// end inline asm
	// begin inline asm
	fma.rn.f32    %f12460, %f12460, 0.9999, 0.01;
	// end inline asm
	// begin inline asm
	fma.rn.f64    %fd12458, %fd12458, 0.9999, 0.01;
	// end inline asm
	// begin inline asm
	fma.rn.f64    %fd12460, %fd12460, 0.9999, 0.01;
	// end inline asm
	// begin inline asm
	fma.rn.f32    %f12458, %f12458, 0.9999, 0.01;
	// end inline asm
	// begin inline asm
	fma.rn.f32    %f12460, %f12460, 0.9999, 0.01;
	// end inline asm
	// begin inline asm
	fma.rn.f64    %fd12458, %fd12458, 0.9999, 0.01;
	// end inline asm
	// begin inline asm
	fma.rn.f64    %fd12460, %fd12460, 0.9999, 0.01;
	// end inline asm
	// begin inline asm
	fma.rn.f32    %f12458, %f12458, 0.9999, 0.01;
	// end inline asm
	// begin inline asm
	fma.rn.f32    %f12460, %f12460, 0.9999, 0.01;
	// end inline asm
	// begin inline asm
	fma.rn.f64    %fd12458, %fd12458, 0.9999, 0.01;
	// end inline asm
	// begin inline asm
	fma.rn.f64    %fd12460, %fd12460, 0.9999, 0.01;
	// end inline asm
	// begin inline asm
	fma.rn.f32    %f12458, %f12458, 0.9999, 0.01;
	// end inline asm
	// begin inline asm
	fma.rn.f32    %f12460, %f12460, 0.9999, 0.01;
	// end inline asm
	// begin inline asm
	fma.rn.f64    %fd12458, %fd12458, 0.9999, 0.01;
	// end inline asm
	// begin inline asm
	fma.rn.f64    %fd12460, %fd12460, 0.9999, 0.01;
	// end inline asm
	// begin inline asm
	fma.rn.f32    %f12458, %f12458, 0.9999, 0.01;
	// end inline asm
	// begin inline asm
	fma.rn.f32    %f12460, %f12460, 0.9999, 0.01;
	// end inline asm
	// begin inline asm
	fma.rn.f64    %fd12458, %fd12458, 0.9999, 0.01;
	// end inline asm
	// begin inline asm
	fma.rn.f64    %fd12460, %fd12460, 0.9999, 0.01;
	// end inline asm
	// begin inline asm
	fma.rn.f32    %f12458, %f12458, 0.9999, 0.01;
	// end inline asm
	// begin inline asm
	fma.rn.f32    %f12460, %f12460, 0.9999, 0.01;
	// end inline asm
	// begin inline asm
	fma.rn.f64    %fd12458, %fd12458, 0.9999, 0.01;
	// end inline asm
	// begin inline asm
	fma.rn.f64    %fd12460, %fd12460, 0.9999, 0.01;
	// end inline asm
	// begin inline asm
	fma.rn.f32    %f12458, %f12458, 0.9999, 0.01;
	// end inline asm
	// begin inline asm
	fma.rn.f32    %f12460, %f12460, 0.9999, 0.01;
	// end inline asm
	// begin inline asm
	fma.rn.f64    %fd12458, %fd12458, 0.9999, 0.01;
	// end inline asm
	// begin inline asm
	fma.rn.f64    %fd12460, %fd12460, 0.9999, 0.01;
	// end inline asm
	// begin inline asm
	fma.rn.f32    %f12458, %f12458, 0.9999, 0.01;
	// end inline asm
	// begin inline asm
	fma.rn.f32    %f12460, %f12460, 0.9999, 0.01;
	// end inline asm
	// begin inline asm
	fma.rn.f64    %fd12458, %fd12458, 0.9999, 0.01;
	// end inline asm
	// begin inline asm
	fma.rn.f64    %fd12460, %fd12460, 0.9999, 0.01;
	// end inline asm
	// begin inline asm
	fma.rn.f32    %f12458, %f12458, 0.9999, 0.01;
	// end inline asm
	// begin inline asm
	fma.rn.f32    %f12460, %f12460, 0.9999, 0.01;
	// end inline asm
	// begin inline asm
	fma.rn.f64    %fd12458, %fd12458, 0.9999, 0.01;
	// end inline asm
	// begin inline asm
	fma.rn.f64    %fd12460, %fd12460, 0.9999, 0.01;
	// end inline asm
	// begin inline asm
	fma.rn.f32    %f12458, %f12458, 0.9999, 0.01;
	// end inline asm
	// begin inline asm
	fma.rn.f32    %f12460, %f12460, 0.9999, 0.01;
	// end inline asm
	// begin inline asm
	fma.rn.f64    %fd12458, %fd12458, 0.9999, 0.01;
	// end inline asm
	// begin inline asm
	fma.rn.f64    %fd12460, %fd12460, 0.9999, 0.01;
	// end inline asm
	// begin inline asm
	fma.rn.f32    %f12458, %f12458, 0.9999, 0.01;
	// end inline asm
	// begin inline asm
	fma.rn.f32    %f12460, %f12460, 0.9999, 0.01;
	// end inline asm
	// begin inline asm
	fma.rn.f64    %fd12458, %fd12458, 0.9999, 0.01;
	// end inline asm
	// begin inline asm
	fma.rn.f64    %fd12460, %fd12460, 0.9999, 0.01;
	// end inline asm
	// begin inline asm
	fma.rn.f32    %f12458, %f12458, 0.9999, 0.01;
	// end inline asm
	// begin inline asm
	fma.rn.f32    %f12460, %f12460, 0.9999, 0.01;
	// end inline asm
	// begin inline asm
	fma.rn.f64    %fd12458, %fd12458, 0.9999, 0.01;
	// end inline asm
	// begin inline asm
	fma.rn.f64    %fd12460, %fd12460, 0.9999, 0.01;
	// end inline asm
	// begin inline asm
	fma.rn.f32    %f12458, %f12458, 0.9999, 0.01;
	// end inline asm
	// begin inline asm
	fma.rn.f32    %f12460, %f12460, 0.9999, 0.01;
	// end inline asm
	// begin inline asm
	fma.rn.f64    %fd12458, %fd12458, 0.9999, 0.01;
	// end inline asm
	// begin inline asm
	fma.rn.f64    %fd12460, %fd12460, 0.9999, 0.01;
	// end inline asm
	// begin inline asm
	fma.rn.f32    %f12458, %f12458, 0.9999, 0.01;
	// end inline asm
	// begin inline asm
	fma.rn.f32    %f12460, %f12460, 0.9999, 0.01;
	// end inline asm
	// begin inline asm
	fma.rn.f64    %fd12458, %fd12458, 0.9999, 0.01;
	// end inline asm
	// begin inline asm
	fma.rn.f64    %fd12460, %fd12460, 0.9999, 0.01;
	// end inline asm
	// begin inline asm
	fma.rn.f32    %f12458, %f12458, 0.9999, 0.01;
	// end inline asm
	// begin inline asm
	fma.rn.f32    %f12460, %f12460, 0.9999, 0.01;
	// end inline asm
	// begin inline asm
	fma.rn.f64    %fd12458, %fd12458, 0.9999, 0.01;
	// end inline asm
	// begin inline asm
	fma.rn.f64    %fd12460, %fd12460, 0.9999, 0.01;
	// end inline asm
	// begin inline asm
	fma.rn.f32    %f12458, %f12458, 0.9999, 0.01;
	// end inline asm
	// begin inline asm
	fma.rn.f32    %f12460, %f12460, 0.9999, 0.01;
	// end inline asm
	// begin inline asm
	fma.rn.f64    %fd12458, %fd12458, 0.9999, 0.01;
	// end inline asm
	// begin inline asm
	fma.rn.f64    %fd12460, %fd12460, 0.9999, 0.01;
	// end inline asm
	// begin inline asm
	fma.rn.f32    %f12458, %f12458, 0.9999, 0.01;
	// end inline asm
	// begin inline asm
	fma.rn.f32    %f12460, %f12460, 0.9999, 0.01;
	// end inline asm
	// begin inline asm
	fma.rn.f64    %fd12458, %fd12458, 0.9999, 0.01;
	// end inline asm
	// begin inline asm
	fma.rn.f64    %fd12460, %fd12460, 0.9999, 0.01;
	// end inline asm
	// begin inline asm
	fma.rn.f32    %f12458, %f12458, 0.9999, 0.01;
	// end inline asm
	// begin inline asm
	fma.rn.f32    %f12460, %f12460, 0.9999, 0.01;
	// end inline asm
	// begin inline asm
	fma.rn.f64    %fd12458, %fd12458, 0.9999, 0.01;
	// end inline asm
	// begin inline asm
	fma.rn.f64    %fd12460, %fd12460, 0.9999, 0.01;
	// end inline asm
	// begin inline asm
	fma.rn.f32    %f12458, %f12458, 0.9999, 0.01;
	// end inline asm
	// begin inline asm
	fma.rn.f32    %f12460, %f12460, 0.9999, 0.01;
	// end inline asm
	mov.f64 	%fd13878, %fd12458;
	// begin inline asm
	fma.rn.f64    %fd13878, %fd13878, 0.9999, 0.01;
	// end inline asm
	mov.f64 	%fd13880, %fd12460;
	// begin inline asm
	fma.rn.f64    %fd13880, %fd13880, 0.9999, 0.01;
	// end inline asm
	mov.f32 	%f13878, %f12458;
	// begin inline asm
	fma.rn.f32    %f13878, %f13878, 0.9999, 0.01;
	// end inline asm
	mov.f32 	%f13880, %f12460;
	// begin inline asm
	fma.rn.f32    %f13880, %f13880, 0.9999, 0.01;
	// end inline asm
	// begin inline asm
	fma.rn.f64    %fd13878, %fd13878, 0.9999, 0.01;
	// end inline asm
	// begin inline asm
	fma.rn.f64    %fd13880, %fd13880, 0.9999, 0.01;
	// end inline asm
	// begin inline asm
	fma.rn.f32    %f13878, %f13878, 0.9999, 0.01;
	// end inline asm
	// begin inline asm
	fma.rn.f32    %f13880, %f13880, 0.9999, 0.01;
	// end inline asm
	// begin inline asm
	fma.rn.f64    %fd13878, %fd13878, 0.9999, 0.01;
	// end inline asm
	// begin inline asm
	fma.rn.f64    %fd13880, %fd13880, 0.9999, 0.01;
	// end inline asm
	// begin inline asm
	fma.rn.f32    %f13878, %f13878, 0.9999, 0.01;
	// end inline asm
	// begin inline asm
	fma.rn.f32    %f13880, %f13880, 0.9999, 0.01;
	// end inline asm
	// begin inline asm
	fma.rn.f64    %fd13878, %fd13878, 0.9999, 0.01;
	// end inline asm
	// begin inline asm
	fma.rn.f64    %fd13880, %fd13880, 0.9999, 0.01;
	// end inline asm
	// begin inline asm
	fma.rn.f32    %f13878, %f13878, 0.9999, 0.01;
	// end inline asm
	// begin inline asm
	fma.rn.f32    %f13880, %f13880, 0.9999, 0.01;
	// end inline asm
	// begin inline asm
	fma.rn.f64    %fd13878, %fd13878, 0.9999, 0.01;
	// end inline asm
	// begin inline asm
	fma.rn.f64    %fd13880, %fd13880, 0.9999, 0.01;
	// end inline asm
	// begin inline asm
	fma.rn.f32    %f13878, %f13878, 0.9999, 0.01;
	// end inline asm
	// begin inline asm
	fma.rn.f32    %f13880, %f13880, 0.9999, 0.01;
	// end inline asm
	// begin inline asm
	fma.rn.f64    %fd13878, %fd13878, 0.9999, 0.01;
	// end inline asm
	// begin inline asm
	fma.rn.f64    %fd13880, %fd13880, 0.9999, 0.01;
	// end inline asm
	// begin inline asm
	fma.rn.f32    %f13878, %f13878, 0.9999, 0.01;
	// end inline asm
	// begin inline asm
	fma.rn.f32    %f13880, %f13880, 0.9999, 0.01;
	// end inline asm
	// begin inline asm
	fma.rn.f64    %fd13878, %fd13878, 0.9999, 0.01;
	// end inline asm
	// begin inline asm
	fma.rn.f64    %fd13880, %fd13880, 0.9999, 0.01;
	// end inline asm
	// begin inline asm
	fma.rn.f32    %f13878, %f13878, 0.9999, 0.01;
	// end inline asm
	// begin inline asm
	fma.rn.f32    %f13880, %f13880, 0.9999, 0.01;
	// end inline asm
	// begin inline asm
	fma.rn.f64    %fd13878, %fd13878, 0.9999, 0.01;
	// end inline asm
	// begin inline asm
	fma.rn.f64    %fd13880, %fd13880, 0.9999, 0.01;
	// end inline asm
	// begin inline asm
	fma.rn.f32    %f13878, %f13878, 0.9999, 0.01;
	// end inline asm
	// begin inline asm
	fma.rn.f32    %f13880, %f13880, 0.9999, 0.01;
	// end inline asm
	// begin inline asm
	fma.rn.f64    %fd13878, %fd13878, 0.9999, 0.01;
	// end inline asm
	// begin inline asm
	fma.rn.f64    %fd13880, %fd13880, 0.9999, 0.01;
	// end inline asm
	// begin inline asm
	fma.rn.f32    %f13878, %f13878, 0.9999, 0.01;
	// end inline asm
	// begin inline asm
	fma.rn.f32    %f13880, %f13880, 0.9999, 0.01;
	// end inline asm
	// begin inline asm
	fma.rn.f64    %fd13878, %fd13878, 0.9999, 0.01;
	// end inline asm
	// begin inline asm
	fma.rn.f64    %fd13880, %fd13880, 0.9999, 0.01;
	// end inline asm
	// begin inline asm
	fma.rn.f32    %f13878, %f13878, 0.9999, 0.01;
	// end inline asm
	// begin inline asm
	fma.rn.f32    %f13880, %f13880, 0.9999, 0.01;
	// end inline asm
	// begin inline asm
	fma.rn.f64    %fd13878, %fd13878, 0.9999, 0.01;
	// end inline asm
	// begin inline asm
	fma.rn.f64    %fd13880, %fd13880, 0.9999, 0.01;
	// end inline asm
	// begin inline asm
	fma.rn.f32    %f13878, %f13878, 0.9999, 0.01;
	// end inline asm
	// begin inline asm
	fma.rn.f32    %f13880, %f13880, 0.9999, 0.01;
	// end inline asm
	// begin inline asm
	fma.rn.f64    %fd13878, %fd13878, 0.9999, 0.01;
	// end inline asm
	// begin inline asm
	fma.rn.f64    %fd13880, %fd13880, 0.9999, 0.01;
	// end inline asm
	// begin inline asm
	fma.rn.f32    %f13878, %f13878, 0.9999, 0.01;
	// end inline asm
	// begin inline asm
	fma.rn.f32    %f13880, %f13880, 0.9999, 0.01;
	// end inline asm
	// begin inline asm
	fma.rn.f64    %fd13878, %fd13878, 0.9999, 0.01;
	// end inline asm
	// begin inline asm
	fma.rn.f64    %fd13880, %fd13880, 0.9999, 0.01;
	// end inline asm
	// begin inline asm
	fma.rn.f32    %f13878, %f13878, 0.9999, 0.01;
	// end inline asm
	// begin inline asm
	fma.rn.f32    %f13880, %f13880, 0.9999, 0.01;
	// end inline asm
	// begin inline asm
	fma.rn.f64    %fd13878, %fd13878, 0.9999, 0.01;
	// end inline asm
	// begin inline asm
	fma.rn.f64    %fd13880, %fd13880, 0.9999, 0.01;
	// end inline asm
	// begin inline asm
	fma.rn.f32    %f13878, %f13878, 0.9999, 0.01;
	// end inline asm
	// begin inline asm
	fma.rn.f32    %f13880, %f13880, 0.9999, 0.01;
	// end inline asm
	// begin inline asm
	fma.rn.f64    %fd13878, %fd13878, 0.9999, 0.01;
	// end inline asm
	// begin inline asm
	fma.rn.f64    %fd13880, %fd13880, 0.9999, 0.01;
	// end inline asm
	// begin inline asm
	fma.rn.f32    %f13878, %f13878, 0.9999, 0.01;
	// end inline asm
	// begin inline asm
	fma.rn.f32    %f13880, %f13880, 0.9999, 0.01;
	// end inline asm
	// begin inline asm
	fma.rn.f64    %fd13878, %fd13878, 0.9999, 0.01;
	// end inline asm
	// begin inline asm
	fma.rn.f64    %fd13880, %fd13880, 0.9999, 0.01;
	// end inline asm
	// begin inline asm
	fma.rn.f32    %f13878, %f13878, 0.9999, 0.01;
	// end inline asm
	// begin inline asm
	fma.rn.f32    %f13880, %f13880, 0.9999, 0.01;
	// end inline asm
	// begin inline asm
	fma.rn.f64    %fd13878, %fd13878, 0.9999, 0.01;
	// end inline asm
	// begin inline asm
	fma.rn.f64    %fd13880, %fd13880, 0.9999, 0.01;
	// end inline asm
	// begin inline asm
	fma.rn.f32    %f13878, %f13878, 0.9999, 0.01;
	// end inline asm
	// begin inline asm
	fma.rn.f32    %f13880, %f13880, 0.9999, 0.01;
	// end inline asm
	// begin inline asm
	fma.rn.f64    %fd13878, %fd13878, 0.9999, 0.01;
	// end inline asm
	// begin inline asm
	fma.rn.f64    %fd13880, %fd13880, 0.9999, 0.01;
	// end inline asm
	// begin inline asm
	fma.rn.f32    %f13878, %f13878, 0.9999, 0.01;
	// end inline asm
	// begin inline asm
	fma.rn.f32    %f13880, %f13880, 0.9999, 0.01;
	// end inline asm
	// begin inline asm
	fma.rn.f64    %fd13878, %fd13878, 0.9999, 0.01;
	// end inline asm
	// begin inline asm
	fma.rn.f64    %fd13880, %fd13880, 0.9999, 0.01;
	// end inline asm
	// begin inline asm
	fma.rn.f32    %f13878, %f13878, 0.9999, 0.01;
	// end inline asm
	// begin inline asm
	fma.rn.f32    %f13880, %f13880, 0.9999, 0.01;
	// end inline asm
	// begin inline asm
	fma.rn.f64    %fd13878, %fd13878, 0.9999, 0.01;
	// end inline asm
	// begin inline asm
	fma.rn.f64    %fd13880, %fd13880, 0.9999, 0.01;
	// end inline asm
	// begin inline asm
	fma.rn.f32    %f13878, %f13878, 0.9999, 0.01;
	// end inline asm
	// begin inline asm
	fma.rn.f32    %f13880, %f13880, 0.9999, 0.01;
	// end inline asm
	// begin inline asm
	fma.rn.f64    %fd13878, %fd13878, 0.9999, 0.01;
	// end inline asm
	// begin inline asm
	fma.rn.f64    %fd13880, %fd13880, 0.9999, 0.01;
	// end inline asm
	// begin inline asm
	fma.rn.f32    %f13878, %f13878, 0.9999, 0.01;
	// end inline asm
	// begin inline asm
	fma.rn.f32    %f13880, %f13880, 0.9999, 0.01;
	// end inline asm
	// begin inline asm
	fma.rn.f64    %fd13878, %fd13878, 0.9999, 0.01;
	// end inline asm
	// begin inline asm
	fma.rn.f64    %fd13880, %fd13880, 0.9999, 0.01;
	// end inline asm
	// begin inline asm
	fma.rn.f32    %f13878, %f13878, 0.9999, 0.01;
	// end inline asm
	// begin inline asm
	fma.rn.f32    %f13880, %f13880, 0.9999, 0.01;
	// end inline asm
	// begin inline asm
	fma.rn.f64    %fd13878, %fd13878, 0.9999, 0.01;
	// end inline asm
	// begin inline asm
	fma.rn.f64    %fd13880, %fd13880, 0.9999, 0.01;
	// end inline asm
	// begin inline asm
	fma.rn.f32    %f13878, %f13878, 0.9999, 0.01;
	// end inline asm
	// begin inline asm
	fma.rn.f32    %f13880, %f13880, 0.9999, 0.01;
	// end inline asm
	// begin inline asm
	fma.rn.f64    %fd13878, %fd13878, 0.9999, 0.01;
	// end inline asm
	// begin inline asm
	fma.rn.f64    %fd13880, %fd13880, 0.9999, 0.01;
	// end inline asm
	// begin inline asm
	fma.rn.f32    %f13878, %f13878, 0.9999, 0.01;
	// end inline asm
	// begin inline asm
	fma.rn.f32    %f13880, %f13880, 0.9999, 0.01;
	// end inline asm
	// begin inline asm
	fma.rn.f64    %fd13878, %fd13878, 0.9999, 0.01;
	// end inline asm
	// begin inline asm
	fma.rn.f64    %fd13880, %fd13880, 0.9999, 0.01;
	// end inline asm
	// begin inline asm
	fma.rn.f32    %f13878, %f13878, 0.9999, 0.01;
	// end inline asm
	// begin inline asm
	fma.rn.f32    %f13880, %f13880, 0.9999, 0.01;
	// end inline asm
	// begin inline asm
	fma.rn.f64    %fd13878, %fd13878, 0.9999, 0.01;
	// end inline asm
	// begin inline asm
	fma.rn.f64    %fd13880, %fd13880, 0.9999, 0.01;
	// end inline asm
	// begin inline asm
	fma.rn.f32    %f13878, %f13878, 0.9999, 0.01;
	// end inline asm
	// begin inline asm
	fma.rn.f32    %f13880, %f13880, 0.9999, 0.01;
	// end inline asm
	// begin inline asm
	fma.rn.f64    %fd13878, %fd13878, 0.9999, 0.01;
	// end inline asm
	// begin inline asm
	fma.rn.f64    %fd13880, %fd13880, 0.9999, 0.01;
	// end inline asm
	// begin inline asm
	fma.rn.f32    %f13878, %f13878, 0.9999, 0.01;
	// end inline asm
	// begin inline asm
	fma.rn.f32    %f13880, %f13880, 0.9999, 0.01;
	// end inline asm
	// begin inline asm
	fma.rn.f64    %fd13878, %fd13878, 0.9999, 0.01;
	// end inline asm
	// begin inline asm
	fma.rn.f64    %fd13880, %fd13880, 0.9999, 0.01;
	// end inline asm
	// begin inline asm
	fma.rn.f32    %f13878, %f13878, 0.9999, 0.01;
	// end inline asm
	// begin inline asm
	fma.rn.f32    %f13880, %f13880, 0.9999, 0.01;
	// end inline asm
	// begin inline asm
	fma.rn.f64    %fd13878, %fd13878, 0.9999, 0.01;
	// end inline asm
	// begin inline asm
	fma.rn.f64    %fd13880, %fd13880, 0.9999, 0.01;
	// end inline asm
	// begin inline asm
	fma.rn.f32    %f13878, %f13878, 0.9999, 0.01;
	// end inline asm
	// begin inline asm
	fma.rn.f32    %f13880, %f13880, 0.9999, 0.01;
	// end inline asm
	// begin inline asm
	fma.rn.f64    %fd13878, %fd13878, 0.9999, 0.01;
	// end inline asm
	// begin inline asm
	fma.rn.f64    %fd13880, %fd13880, 0.9999, 0.01;
	// end inline asm
	// begin inline asm
	fma.rn.f32    %f13878, %f13878, 0.9999, 0.01;
	// end inline asm
	// begin inline asm
	fma.rn.f32    %f13880, %f13880, 0.9999, 0.01;
	// end inline asm
	// begin inline asm
	fma.rn.f64    %fd13878, %fd13878, 0.9999, 0.01;
	// end inline asm
	// begin inline asm
	fma.rn.f64    %fd13880, %fd13880, 0.9999, 0.01;
	// end inline asm
	// begin inline asm
	fma.rn.f32    %f13878, %f13878, 0.9999, 0.01;
	// end inline asm
	// begin inline asm
	fma.rn.f32    %f13880, %f13880, 0.9999, 0.01;
	// end inline asm
	// begin inline asm
	fma.rn.f64    %fd13878, %fd13878, 0.9999, 0.01;
	// end inline asm
	// begin inline asm
	fma.rn.f64    %fd13880, %fd13880, 0.9999, 0.01;
	// end inline asm
	// begin inline asm
	fma.rn.f32    %f13878, %f13878, 0.9999, 0.01;
	// end inline asm
	// begin inline asm
	fma.rn.f32    %f13880, %f13880, 0.9999, 0.01;
	// end inline asm
	// begin inline asm
	fma.rn.f64    %fd13878, %fd13878, 0.9999, 0.01;
	// end inline asm
	// begin inline asm
	fma.rn.f64    %fd13880, %fd13880, 0.9999, 0.01;
	// end inline asm
	// begin inline asm
	fma.rn.f32    %f13878, %f13878, 0.9999, 0.01;
	// end inline asm
	// begin inline asm
	fma.rn.f32    %f13880, %f13880, 0.9999, 0.01;
	// end inline asm
	// begin inline asm
	fma.rn.f64    %fd13878, %fd13878, 0.9999, 0.01;
	// end inline asm
	// begin inline asm
	fma.rn.f64    %fd13880, %fd13880, 0.9999, 0.01;
	// end inline asm
	// begin inline asm
	fma.rn.f32    %f13878, %f13878, 0.9999, 0.01;
	// end inline asm
	// begin inline asm
	fma.rn.f32    %f13880, %f13880, 0.9999, 0.01;
	// end inline asm
	// begin inline asm
	fma.rn.f64    %fd13878, %fd13878, 0.9999, 0.01;
	// end inline asm
	// begin inline asm
	fma.rn.f64    %fd13880, %fd13880, 0.9999, 0.01;
	// end inline asm
	// begin inline asm
	fma.rn.f32    %f13878, %f13878, 0.9999, 0.01;
	// end inline asm
	// begin inline asm
	fma.rn.f32    %f13880, %f13880, 0.9999, 0.01;
	// end inline asm
	// begin inline asm
	fma.rn.f64    %fd13878, %fd13878, 0.9999, 0.01;
	// end inline asm
	// begin inline asm
	fma.rn.f64    %fd13880, %fd13880, 0.9999, 0.01;
	// end inline asm
	// begin inline asm
	fma.rn.f32    %f13878, %f13878, 0.9999, 0.01;
	// end inline asm
	// begin inline asm
	fma.rn.f32    %f13880, %f13880, 0.9999, 0.01;
	// end inline asm
	// begin inline asm
	fma.rn.f64    %fd13878, %fd13878, 0.9999, 0.01;
	// end inline asm
	// begin inline asm
	fma.rn.f64    %fd13880, %fd13880, 0.9999, 0.01;
	// end inline asm
	// begin inline asm
	fma.rn.f32    %f13878, %f13878, 0.9999, 0.01;
	// end inline asm
	// begin inline asm
	fma.rn.f32    %f13880, %f13880, 0.9999, 0.01;
	// end inline asm
	// begin inline asm
	fma.rn.f64    %fd13878, %fd13878, 0.9999, 0.01;
	// end inline asm
	// begin inline asm
	fma.rn.f64    %fd13880, %fd13880, 0.9999, 0.01;
	// end inline asm
	// begin inline asm
	fma.rn.f32    %f13878, %f13878, 0.9999, 0.01;
	// end inline asm
	// begin inline asm
	fma.rn.f32    %f13880, %f13880, 0.9999, 0.01;
	// end inline asm
	// begin inline asm
	fma.rn.f64    %fd13878, %fd13878, 0.9999, 0.01;
	// end inline asm
	// begin inline asm
	fma.rn.f64    %fd13880, %fd13880, 0.9999, 0.01;
	// end inline asm
	// begin inline asm
	fma.rn.f32    %f13878, %f13878, 0.9999, 0.01;
	// end inline asm
	// begin inline asm
	fma.rn.f32    %f13880, %f13880, 0.9999, 0.01;
	// end inline asm
	// begin inline asm
	fma.rn.f64    %fd13878, %fd13878, 0.9999, 0.01;
	// end inline asm
	// begin inline asm
	fma.rn.f64    %fd13880, %fd13880, 0.9999, 0.01;
	// end inline asm
	// begin inline asm
	fma.rn.f32    %f13878, %f13878, 0.9999, 0.01;
	// end inline asm
	// begin inline asm
	fma.rn.f32    %f13880, %f13880, 0.9999, 0.01;
	// end inline asm
	// begin inline asm
	fma.rn.f64    %fd13878, %fd13878, 0.9999, 0.01;
	// end inline asm
	// begin inline asm
	fma.rn.f64    %fd13880, %fd13880, 0.9999, 0.01;
	// end inline asm
	// begin inline asm
	fma.rn.f32    %f13878, %f13878, 0.9999, 0.01;
	// end inline asm
	// begin inline asm
	fma.rn.f32    %f13880, %f13880, 0.9999, 0.01;
	// end inline asm
	// begin inline asm
	fma.rn.f64    %fd13878, %fd13878, 0.9999, 0.01;
	// end inline asm
	// begin inline asm
	fma.rn.f64    %fd13880, %fd13880, 0.9999, 0.01;
	// end inline asm
	// begin inline asm
	fma.rn.f32    %f13878, %f13878, 0.9999, 0.01;
	// end inline asm
	// begin inline asm
	fma.rn.f32    %f13880, %f13880, 0.9999, 0.01;
	// end inline asm
	// begin inline asm
	fma.rn.f64    %fd13878, %fd13878, 0.9999, 0.01;
	// end inline asm
	// begin inline asm
	fma.rn.f64    %fd13880, %fd13880, 0.9999, 0.01;
	// end inline asm
	// begin inline asm
	fma.rn.f32    %f13878, %f13878, 0.9999, 0.01;
	// end inline asm
	// begin inline asm
	fma.rn.f32    %f13880, %f13880, 0.9999, 0.01;
	// end inline asm
	// begin inline asm
	fma.rn.f64    %fd13878, %fd13878, 0.9999, 0.01;
	// end inline asm
	// begin inline asm
	fma.rn.f64    %fd13880, %fd13880, 0.9999, 0.01;
	// end inline asm
	// begin inline asm
	fma.rn.f32    %f13878, %f13878, 0.9999, 0.01;
	// end inline asm
	// begin inline asm
	fma.rn.f32    %f13880, %f13880, 0.9999, 0.01;
	// end inline asm
	// begin inline asm
	fma.rn.f64    %fd13878, %fd13878, 0.9999, 0.01;
	// end inline asm
	// begin inline asm
	fma.rn.f64    %fd13880, %fd13880, 0.9999, 0.01;
	// end inline asm
	// begin inline asm
	fma.rn.f32    %f13878, %f13878, 0.9999, 0.01;
	// end inline asm
	// begin inline asm
	fma.rn.f32    %f13880, %f13880, 0.9999, 0.01;
	// end inline asm
	// begin inline asm
	fma.rn.f64    %fd13878, %fd13878, 0.9999, 0.01;
	// end inline asm
	// begin inline asm
	fma.rn.f64    %fd13880, %fd13880, 0.9999, 0.01;
	// end inline asm
	// begin inline asm
	fma.rn.f32    %f13878, %f13878, 0.9999, 0.01;
	// end inline asm
	// begin inline asm
	fma.rn.f32    %f13880, %f13880, 0.9999, 0.01;
	// end inline asm
	// begin inline asm
	fma.rn.f64    %fd13878, %fd13878, 0.9999, 0.01;
	// end inline asm
	// begin inline asm
	fma.rn.f64    %fd13880, %fd13880, 0.9999, 0.01;
	// end inline asm
	// begin inline asm
	fma.rn.f32    %f13878, %f13878, 0.9999, 0.01;
	// end inline asm
	// begin inline asm
	fma.rn.f32    %f13880, %f13880, 0.9999, 0.01;
	// end inline asm
	// begin inline asm
	fma.rn.f64    %fd13878, %fd13878, 0.9999, 0.01;
	// end inline asm
	// begin inline asm
	fma.rn.f64    %fd13880, %fd13880, 0.9999, 0.01;
	// end inline asm
	// begin inline asm
	fma.rn.f32    %f13878, %f13878, 0.9999, 0.01;
	// end inline asm
	// begin inline asm
	fma.rn.f32    %f13880, %f13880, 0.9999, 0.01;
	// end inline asm
	// begin inline asm
	fma.rn.f64    %fd13878, %fd13878, 0.9999, 0.01;
	// end inline asm
	// begin inline asm
	fma.rn.f64    %fd13880, %fd13880, 0.9999, 0.01;
	// end inline asm
	// begin inline asm
	fma.rn.f32    %f13878, %f13878, 0.9999, 0.01;
	// end inline asm
	// begin inline asm
	fma.rn.f32    %f13880, %f13880, 0.9999, 0.01;
	// end inline asm
	// begin inline asm
	fma.rn.f64    %fd13878, %fd13878, 0.9999, 0.01;
	// end inline asm
	// begin inline asm
	fma.rn.f64    %fd13880, %fd13880, 0.9999, 0.01;
	// end inline asm
	// begin inline asm
	fma.rn.f32    %f13878, %f13878, 0.9999, 0.01;
	// end inline asm
	// begin inline asm
	fma.rn.f32    %f13880, %f13880, 0.9999, 0.01;
	// end inline asm
	// begin inline asm
	fma.rn.f64    %fd13878, %fd13878, 0.9999, 0.01;
	// end inline asm
	// begin inline asm
	fma.rn.f64    %fd13880, %fd13880, 0.9999, 0.01;
	// end inline asm
	// begin inline asm
	fma.rn.f32    %f13878, %f13878, 0.9999, 0.01;
	// end inline asm
	// begin inline asm
	fma.rn.f32    %f13880, %f13880, 0.9999, 0.01;
	// end inline asm
	// begin inline asm
	fma.rn.f64    %fd13878, %fd13878, 0.9999, 0.01;
	// end inline asm
	// begin inline asm
	fma.rn.f64    %fd13880, %fd13880, 0.9999, 0.01;
	// end inline asm
	// begin inline asm
	fma.rn.f32    %f13878, %f13878, 0.9999, 0.01;
	// end inline asm
	// begin inline asm
	fma.rn.f32    %f13880, %f13880, 0.9999, 0.01;
	// end inline asm
	// begin inline asm
	fma.rn.f64    %fd13878, %fd13878, 0.9999, 0.01;
	// end inline asm
	// begin inline asm
	fma.rn.f64    %fd13880, %fd13880, 0.9999, 0.01;
	// end inline asm
	// begin inline asm
	fma.rn.f32    %f13878, %f13878, 0.9999, 0.01;
	// end inline asm
	// begin inline asm
	fma.rn.f32    %f13880, %f13880, 0.9999, 0.01;
	// end inline asm
	// begin inline asm
	fma.rn.f64    %fd13878, %fd13878, 0.9999, 0.01;
	// end inline asm
	// begin inline asm
	fma.rn.f64    %fd13880, %fd13880, 0.9999, 0.01;
	// end inline asm
	// begin inline asm
	fma.rn.f32    %f13878, %f13878, 0.9999, 0.01;
	// end inline asm
	// begin inline asm
	fma.rn.f32    %f13880, %f13880, 0.9999, 0.01;
	// end inline asm
	// begin inline asm
	fma.rn.f64    %fd13878, %fd13878, 0.9999, 0.01;
	// end inline asm
	// begin inline asm
	fma.rn.f64    %fd13880, %fd13880, 0.9999, 0.01;
	// end inline asm
	// begin inline asm
	fma.rn.f32    %f13878, %f13878, 0.9999, 0.01;
	// end inline asm
	// begin inline asm
	fma.rn.f32    %f13880, %f13880, 0.9999, 0.01;
	// end inline asm
	// begin inline asm
	fma.rn.f64    %fd13878, %fd13878, 0.9999, 0.01;
	// end inline asm
	// begin inline asm
	fma.rn.f64    %fd13880, %fd13880, 0.9999, 0.01;
	// end inline asm
	// begin inline asm
	fma.rn.f32    %f13878, %f13878, 0.9999, 0.01;
	// end inline asm
	// begin inline asm
	fma.rn.f32    %f13880, %f13880, 0.9999, 0.01;
	// end inline asm
	// begin inline asm
	fma.rn.f64    %fd13878, %fd13878, 0.9999, 0.01;
	// end inline asm
	// begin inline asm
	fma.rn.f64    %fd13880, %fd13880, 0.9999, 0.01;
	// end inline asm
	// begin inline asm
	fma.rn.f32    %f13878, %f13878, 0.9999, 0.01;
	// end inline asm
	// begin inline asm
	fma.rn.f32    %f13880, %f13880, 0.9999, 0.01;
	// end inline asm
	// begin inline asm
	fma.rn.f64    %fd13878, %fd13878, 0.9999, 0.01;
	// end inline asm
	// begin inline asm
	fma.rn.f64    %fd13880, %fd13880, 0.9999, 0.01;
	// end inline asm
	// begin inline asm
	fma.rn.f32    %f13878, %f13878, 0.9999, 0.01;
	// end inline asm
	// begin inline asm
	fma.rn.f32    %f13880, %f13880, 0.9999, 0.01;
	// end inline asm
	// begin inline asm
	fma.rn.f64    %fd13878, %fd13878, 0.9999, 0.01;
	// end inline asm
	// begin inline asm
	fma.rn.f64    %fd13880, %fd13880, 0.9999, 0.01;
	// end inline asm
	// begin inline asm
	fma.rn.f32    %f13878, %f13878, 0.9999, 0.01;
	// end inline asm
	// begin inline asm
	fma.rn.f32    %f13880, %f13880, 0.9999, 0.01;
	// end inline asm
	// begin inline asm
	fma.rn.f64    %fd13878, %fd13878, 0.9999, 0.01;
	// end inline asm
	// begin inline asm
	fma.rn.f64    %fd13880, %fd13880, 0.9999, 0.01;
	// end inline asm
	// begin inline asm
	fma.rn.f32    %f13878, %f13878, 0.9999, 0.01;
	// end inline asm
	// begin inline asm
	fma.rn.f32    %f13880, %f13880, 0.9999, 0.01;
	// end inline asm
	// begin inline asm
	fma.rn.f64    %fd13878, %fd13878, 0.9999, 0.01;
	// end inline asm
	// begin inline asm
	fma.rn.f64    %fd13880, %fd13880, 0.9999, 0.01;
	// end inline asm
	// begin inline asm
	fma.rn.f32    %f13878, %f13878, 0.9999, 0.01;
	// end inline asm
	// begin inline asm
	fma.rn.f32    %f13880, %f13880, 0.9999, 0.01;
	// end inline asm
	// begin inline asm
	fma.rn.f64    %fd13878, %fd13878, 0.9999, 0.01;
	// end inline asm
	// begin inline asm
	fma.rn.f64    %fd13880, %fd13880, 0.9999, 0.01;
	// end inline asm
	// begin inline asm
	fma.rn.f32    %f13878, %f13878, 0.9999, 0.01;
	// end inline asm
	// begin inline asm
	fma.rn.f32    %f13880, %f13880, 0.9999, 0.01;
	// end inline asm
	// begin inline asm
	fma.rn.f64    %fd13878, %fd13878, 0.9999, 0.01;
	// end inline asm
	// begin inline asm
	fma.rn.f64    %fd13880, %fd13880, 0.9999, 0.01;
	// end inline asm
	// begin inline asm
	fma.rn.f32    %f13878, %f13878, 0.9999, 0.01;
	// end inline asm
	// begin inline asm
	fma.rn.f32    %f13880, %f13880, 0.9999, 0.01;
	// end inline asm
	// begin inline asm
	fma.rn.f64    %fd13878, %fd13878, 0.9999, 0.01;
	// end inline asm
	// begin inline asm
	fma.rn.f64    %fd13880, %fd13880, 0.9999, 0.01;
	// end inline asm
	// begin inline asm
	fma.rn.f32    %f13878, %f13878, 0.9999, 0.01;
	// end inline asm
	// begin inline asm
	fma.rn.f32    %f13880, %f13880, 0.9999, 0.01;
	// end inline asm
	// begin inline asm
	fma.rn.f64    %fd13878, %fd13878, 0.9999, 0.01;
	// end inline asm
	// begin inline asm
	fma.rn.f64    %fd13880, %fd13880, 0.9999, 0.01;
	// end inline asm
	// begin inline asm
	fma.rn.f32    %f13878, %f13878, 0.9999, 0.01;
	// end inline asm
	// begin inline asm
	fma.rn.f32    %f13880, %f13880, 0.9999, 0.01;
	// end inline asm
	// begin inline asm
	fma.rn.f64    %fd13878, %fd13878, 0.9999, 0.01;
	// end inline asm
	// begin inline asm
	fma.rn.f64    %fd13880, %fd13880, 0.9999, 0.01;
	// end inline asm
	// begin inline asm
	fma.rn.f32    %f13878, %f13878, 0.9999, 0.01;
	// end inline asm
	// begin inline asm
	fma.rn.f32    %f13880, %f13880, 0.9999, 0.01;
	// end inline asm
	// begin inline asm
	fma.rn.f64    %fd13878, %fd13878, 0.9999, 0.01;
	// end inline asm
	// begin inline asm
	fma.rn.f64    %fd13880, %fd13880, 0.9999, 0.01;
	// end inline asm
	// begin inline asm
	fma.rn.f32    %f13878, %f13878, 0.9999, 0.01;
	// end inline asm
	// begin inline asm
	fma.rn.f32    %f13880, %f13880, 0.9999, 0.01;
	// end inline asm
	// begin inline asm
	fma.rn.f64    %fd13878, %fd13878, 0.9999, 0.01;
	// end inline asm
	// begin inline asm
	fma.rn.f64    %fd13880, %fd13880, 0.9999, 0.01;
	// end inline asm
	// begin inline asm
	fma.rn.f32    %f13878, %f13878, 0.9999, 0.01;
	// end inline asm
	// begin inline asm
	fma.rn.f32    %f13880, %f13880, 0.9999, 0.01;
	// end inline asm
	// begin inline asm
	fma.rn.f64    %fd13878, %fd13878, 0.9999, 0.01;
	// end inline asm
	// begin inline asm
	fma.rn.f64    %fd13880, %fd13880, 0.9999, 0.01;
	// end inline asm
	// begin inline asm
	fma.rn.f32    %f13878, %f13878, 0.9999, 0.01;
	// end inline asm
	// begin inline asm
	fma.rn.f32    %f13880, %f13880, 0.9999, 0.01;
	// end inline asm
	// begin inline asm
	fma.rn.f64    %fd13878, %fd13878, 0.9999, 0.01;
	// end inline asm
	// begin inline asm
	fma.rn.f64    %fd13880, %fd13880, 0.9999, 0.01;
	// end inline asm
	// begin inline asm
	fma.rn.f32    %f13878, %f13878, 0.9999, 0.01;
	// end inline asm
	// begin inline asm
	fma.rn.f32    %f13880, %f13880, 0.9999, 0.01;
	// end inline asm
	// begin inline asm
	fma.rn.f64    %fd13878, %fd13878, 0.9999, 0.01;
	// end inline asm
	// begin inline asm
	fma.rn.f64    %fd13880, %fd13880, 0.9999, 0.01;
	// end inline asm
	// begin inline asm
	fma.rn.f32    %f13878, %f13878, 0.9999, 0.01;
	// end inline asm
	// begin inline asm
	fma.rn.f32    %f13880, %f13880, 0.9999, 0.01;
	// end inline asm
	// begin inline asm
	fma.rn.f64    %fd13878, %fd13878, 0.9999, 0.01;
	// end inline asm
	// begin inline asm
	fma.rn.f64    %fd13880, %fd13880, 0.9999, 0.01;
	// end inline asm
	// begin inline asm
	fma.rn.f32    %f13878, %f13878, 0.9999, 0.01;
	// end inline asm
	// begin inline asm
	fma.rn.f32    %f13880, %f13880, 0.9999, 0.01;
	// end inline asm
	// begin inline asm
	fma.rn.f64    %fd13878, %fd13878, 0.9999, 0.01;
	// end inline asm
	// begin inline asm
	fma.rn.f64    %fd13880, %fd13880, 0.9999, 0.01;
	// end inline asm
	// begin inline asm
	fma.rn.f32    %f13878, %f13878, 0.9999, 0.01;
	// end inline asm
	// begin inline asm
	fma.rn.f32    %f13880, %f13880, 0.9999, 0.01;
	// end inline asm
	// begin inline asm
	fma.rn.f64    %fd13878, %fd13878, 0.9999, 0.01;
	// end inline asm
	// begin inline asm
	fma.rn.f64    %fd13880, %fd13880, 0.9999, 0.01;
	// end inline asm
	// begin inline asm
	fma.rn.f32    %f13878, %f13878, 0.9999, 0.01;
	// end inline asm
	// begin inline asm
	fma.rn.f32    %f13880, %f13880, 0.9999, 0.01;
	// end inline asm
	// begin inline asm
	fma.rn.f64    %fd13878, %fd13878, 0.9999, 0.01;
	// end inline asm
	// begin inline asm
	fma.rn.f64    %fd13880, %fd13880, 0.9999, 0.01;
	// end inline asm
	// begin inline asm
	fma.rn.f32    %f13878, %f13878, 0.9999, 0.01;
	// end inline asm
	// begin inline asm
	fma.rn.f32    %f13880, %f13880, 0.9999, 0.01;
	// end inline asm
	// begin inline asm
	fma.rn.f64    %fd13878, %fd13878, 0.9999, 0.01;
	// end inline asm
	// begin inline asm
	fma.rn.f64    %fd13880, %fd13880, 0.9999, 0.01;
	// end inline asm
	// begin inline asm
	fma.rn.f32    %f13878, %f13878, 0.9999, 0.01;
	// end inline asm
	// begin inline asm
	fma.rn.f32    %f13880, %f13880, 0.9999, 0.01;
	// end inline asm
	// begin inline asm
	fma.rn.f64    %fd13878, %fd13878, 0.9999, 0.01;
	// end inline asm
	// begin inline asm
	fma.rn.f64    %fd13880, %fd13880, 0.9999, 0.01;
	// end inline asm
	// begin inline asm
	fma.rn.f32    %f13878, %f13878, 0.9999, 0.01;
	// end inline asm
	// begin inline asm
	fma.rn.f32    %f13880, %f13880, 0.9999, 0.01;
	// end inline asm
	// begin inline asm
	fma.rn.f64    %fd13878, %fd13878, 0.9999, 0.01;
	// end inline asm
	// begin inline asm
	fma.rn.f64    %fd13880, %fd13880, 0.9999, 0.01;
	// end inline asm
	// begin inline asm
	fma.rn.f32    %f13878, %f13878, 0.9999, 0.01;
	// end inline asm
	// begin inline asm
	fma.rn.f32    %f13880, %f13880, 0.9999, 0.01;
	// end inline asm
	// begin inline asm
	fma.rn.f64    %fd13878, %fd13878, 0.9999, 0.01;
	// end inline asm
	// begin inline asm
	fma.rn.f64    %fd13880, %fd13880, 0.9999, 0.01;
	// end inline asm
	// begin inline asm
	fma.rn.f32    %f13878, %f13878, 0.9999, 0.01;
	// end inline asm
	// begin inline asm
	fma.rn.f32    %f13880, %f13880, 0.9999, 0.01;
	// end inline asm
	// begin inline asm
	fma.rn.f64    %fd13878, %fd13878, 0.9999, 0.01;
	// end inline asm
	// begin inline asm
	fma.rn.f64    %fd13880, %fd13880, 0.9999, 0.01;
	// end inline asm
	// begin inline asm
	fma.rn.f32    %f13878, %f13878, 0.9999, 0.01;
	// end inline asm
	// begin inline asm
	fma.rn.f32    %f13880, %f13880, 0.9999, 0.01;
	// end inline asm
	// begin inline asm
	fma.rn.f64    %fd13878, %fd13878, 0.9999, 0.01;
	// end inline asm
	// begin inline asm
	fma.rn.f64    %fd13880, %fd13880, 0.9999, 0.01;
	// end inline asm
	// begin inline asm
	fma.rn.f32    %f13878, %f13878, 0.9999, 0.01;
	// end inline asm
	// begin inline asm
	fma.rn.f32    %f13880, %f13880, 0.9999, 0.01;
	// end inline asm
	// begin inline asm
	fma.rn.f64    %fd13878, %fd13878, 0.9999, 0.01;
	// end inline asm
	// begin inline asm
	fma.rn.f64    %fd13880, %fd13880, 0.9999, 0.01;
	// end inline asm
	// begin inline asm
	fma.rn.f32    %f13878, %f13878, 0.9999, 0.01;
	// end inline asm
	// begin inline asm
	fma.rn.f32    %f13880, %f13880, 0.9999, 0.01;
	// end inline asm
	// begin inline asm
	fma.rn.f64    %fd13878, %fd13878, 0.9999, 0.01;
	// end inline asm
	// begin inline asm
	fma.rn.f64    %fd13880, %fd13880, 0.9999, 0.01;
	// end inline asm
	// begin inline asm
	fma.rn.f32    %f13878, %f13878, 0.9999, 0.01;
	// end inline asm
	// begin inline asm
	fma.rn.f32    %f13880, %f13880, 0.9999, 0.01;
	// end inline asm
	// begin inline asm
	fma.rn.f64    %fd13878, %fd13878, 0.9999, 0.01;
	// end inline asm
	// begin inline asm
	fma.rn.f64    %fd13880, %fd13880, 0.9999, 0.01;
	// end inline asm
	// begin inline asm
	fma.rn.f32    %f13878, %f13878, 0.9999, 0.01;
	// end inline asm
	// begin inline asm
	fma.rn.f32    %f13880, %f13880, 0.9999, 0.01;
	// end inline asm
	// begin inline asm
	fma.rn.f64    %fd13878, %fd13878, 0.9999, 0.01;
	// end inline asm
	// begin inline asm
	fma.rn.f64    %fd13880, %fd13880, 0.9999, 0.01;
	// end inline asm
	// begin inline asm
	fma.rn.f32    %f13878, %f13878, 0.9999, 0.01;
	// end inline asm
	// begin inline asm
	fma.rn.f32    %f13880, %f13880, 0.9999, 0.01;
	// end inline asm
	// begin inline asm
	fma.rn.f64    %fd13878, %fd13878, 0.9999, 0.01;
	// end inline asm
	// begin inline asm
	fma.rn.f64    %fd13880, %fd13880, 0.9999, 0.01;
	// end inline asm
	// begin inline asm
	fma.rn.f32    %f13878, %f13878, 0.9999, 0.01;
	// end inline asm
	// begin inline asm
	fma.rn.f32    %f13880, %f13880, 0.9999, 0.01;
	// end inline asm
	// begin inline asm
	fma.rn.f64    %fd13878, %fd13878, 0.9999, 0.01;
	// end inline asm
	// begin inline asm
	fma.rn.f64    %fd13880, %fd13880, 0.9999, 0.01;
	// end inline asm
	// begin inline asm
	fma.rn.f32    %f13878, %f13878, 0.9999, 0.01;
	// end inline asm
	// begin inline asm
	fma.rn.f32    %f13880, %f13880, 0.9999, 0.01;
	// end inline asm
	// begin inline asm
	fma.rn.f64    %fd13878, %fd13878, 0.9999, 0.01;
	// end inline asm
	// begin inline asm
	fma.rn.f64    %fd13880, %fd13880, 0.9999, 0.01;
	// end inline asm
	// begin inline asm
	fma.rn.f32    %f13878, %f13878, 0.9999, 0.01;
	// end inline asm
	// begin inline asm
	fma.rn.f32    %f13880, %f13880, 0.9999, 0.01;
	// end inline asm
	// begin inline asm
	fma.rn.f64    %fd13878, %fd13878, 0.9999, 0.01;
	// end inline asm
	// begin inline asm
	fma.rn.f64    %fd13880, %fd13880, 0.9999, 0.01;
	// end inline asm
	// begin inline asm
	fma.rn.f32    %f13878, %f13878, 0.9999, 0.01;
	// end inline asm
	// begin inline asm
	fma.rn.f32    %f13880, %f13880, 0.9999, 0.01;
	// end inline asm
	// begin inline asm
	fma.rn.f64    %fd13878, %fd13878, 0.9999, 0.01;
	// end inline asm
	// begin inline asm
	fma.rn.f64    %fd13880, %fd13880, 0.9999, 0.01;
	// end inline asm
	// begin inline asm
	fma.rn.f32    %f13878, %f13878, 0.9999, 0.01;
	// end inline asm
	// begin inline asm
	fma.rn.f32    %f13880, %f13880, 0.9999, 0.01;
	// end inline asm
	// begin inline asm
	fma.rn.f64    %fd13878, %fd13878, 0.9999, 0.01;
	// end inline asm
	// begin inline asm
	fma.rn.f64    %fd13880, %fd13880, 0.9999, 0.01;
	// end inline asm
	// begin inline asm
	fma.rn.f32    %f13878, %f13878, 0.9999, 0.01;
	// end inline asm
	// begin inline asm
	fma.rn.f32    %f13880, %f13880, 0.9999, 0.01;
	// end inline asm
	// begin inline asm
	fma.rn.f64    %fd13878, %fd13878, 0.9999, 0.01;
	// end inline asm
	// begin inline asm
	fma.rn.f64    %fd13880, %fd13880, 0.9999, 0.01;
	// end inline asm
	// begin inline asm
	fma.rn.f32    %f13878, %f13878, 0.9999, 0.01;
	// end inline asm
	// begin inline asm
	fma.rn.f32    %f13880, %f13880, 0.9999, 0.01;
	// end inline asm
	// begin inline asm
	fma.rn.f64    %fd13878, %fd13878, 0.9999, 0.01;
	// end inline asm
	// begin inline asm
	fma.rn.f64    %fd13880, %fd13880, 0.9999, 0.01;
	// end inline asm
	// begin inline asm
	fma.rn.f32    %f13878, %f13878, 0.9999, 0.01;
	// end inline asm
	// begin inline asm
	fma.rn.f32    %f13880, %f13880, 0.9999, 0.01;
	// end inline asm
	// begin inline asm
	fma.rn.f64    %fd13878, %fd13878, 0.9999, 0.01;
	// end inline asm
	// begin inline asm
	fma.rn.f64    %fd13880, %fd13880, 0.9999, 0.01;
	// end inline asm
	// begin inline asm
	fma.rn.f32    %f13878, %f13878, 0.9999, 0.01;
	// end inline asm
	// begin inline asm
	fma.rn.f32    %f13880, %f13880, 0.9999, 0.01;
	// end inline asm
	// begin inline asm
	fma.rn.f64    %fd13878, %fd13878, 0.9999, 0.01;
	// end inline asm
	// begin inline asm
	fma.rn.f64    %fd13880, %fd13880, 0.9999, 0.01;
	// end inline asm
	// begin inline asm
	fma.rn.f32    %f13878, %f13878, 0.9999, 0.01;
	// end inline asm
	// begin inline asm
	fma.rn.f32    %f13880, %f13880, 0.9999, 0.01;
	// end inline asm
	// begin inline asm
	fma.rn.f64    %fd13878, %fd13878, 0.9999, 0.01;
	// end inline asm
	// begin inline asm
	fma.rn.f64    %fd13880, %fd13880, 0.9999, 0.01;
	// end inline asm
	// begin inline asm
	fma.rn.f32    %f13878, %f13878, 0.9999, 0.01;
	// end inline asm
	// begin inline asm
	fma.rn.f32    %f13880, %f13880, 0.9999, 0.01;
	// end inline asm
	// begin inline asm
	fma.rn.f64    %fd13878, %fd13878, 0.9999, 0.01;
	// end inline asm
	// begin inline asm
	fma.rn.f64    %fd13880, %fd13880, 0.9999, 0.01;
	// end inline asm
	// begin inline asm
	fma.rn.f32    %f13878, %f13878, 0.9999, 0.01;
	// end inline asm
	// begin inline asm
	fma.rn.f32    %f13880, %f13880, 0.9999, 0.01;
	// end inline asm
	// begin inline asm
	fma.rn.f64    %fd13878, %fd13878, 0.9999, 0.01;
	// end inline asm
	// begin inline asm
	fma.rn.f64    %fd13880, %fd13880, 0.9999, 0.01;
	// end inline asm
	// begin inline asm
	fma.rn.f32    %f13878, %f13878, 0.9999, 0.01;
	// end inline asm
	// begin inline asm
	fma.rn.f32    %f13880, %f13880, 0.9999, 0.01;
	// end inline asm
	// begin inline asm
	fma.rn.f64    %fd13878, %fd13878, 0.9999, 0.01;
	// end inline asm
	// begin inline asm
	fma.rn.f64    %fd13880, %fd13880, 0.9999, 0.01;
	// end inline asm
	// begin inline asm
	fma.rn.f32    %f13878, %f13878, 0.9999, 0.01;
	// end inline asm
	// begin inline asm
	fma.rn.f32    %f13880, %f13880, 0.9999, 0.01;
	// end inline asm
	// begin inline asm
	fma.rn.f64    %fd13878, %fd13878, 0.9999, 0.01;
	// end inline asm
	// begin inline asm
	fma.rn.f64    %fd13880, %fd13880, 0.9999, 0.01;
	// end inline asm
	// begin inline asm
	fma.rn.f32    %f13878, %f13878, 0.9999, 0.01;
	// end inline asm
	// begin inline asm
	fma.rn.f32    %f13880, %f13880, 0.9999, 0.01;
	// end inline asm
	// begin inline asm
	fma.rn.f64    %fd13878, %fd13878, 0.9999, 0.01;
	// end inline asm
	// begin inline asm
	fma.rn.f64    %fd13880, %fd13880, 0.9999, 0.01;
	// end inline asm
	// begin inline asm
	fma.rn.f32    %f13878, %f13878, 0.9999, 0.01;
	// end inline asm
	// begin inline asm
	fma.rn.f32    %f13880, %f13880, 0.9999, 0.01;
	// end inline asm
	// begin inline asm
	fma.rn.f64    %fd13878, %fd13878, 0.9999, 0.01;
	// end inline asm
	// begin inline asm
	fma.rn.f64    %fd13880, %fd13880, 0.9999, 0.01;
	// end inline asm
	// begin inline asm
	fma.rn.f32    %f13878, %f13878, 0.9999, 0.01;
	// end inline asm
	// begin inline asm
	fma.rn.f32    %f13880, %f13880, 0.9999, 0.01;
	// end inline asm
	// begin inline asm
	fma.rn.f64    %fd13878, %fd13878, 0.9999, 0.01;
	// end inline asm
	// begin inline asm
	fma.rn.f64    %fd13880, %fd13880, 0.9999, 0.01;
	// end inline asm
	// begin inline asm
	fma.rn.f32    %f13878, %f13878, 0.9999, 0.01;
	// end inline asm
	// begin inline asm
	fma.rn.f32    %f13880, %f13880, 0.9999, 0.01;
	// end inline asm
	// begin inline asm
	fma.rn.f64    %fd13878, %fd13878, 0.9999, 0.01;
	// end inline asm
	// begin inline asm
	fma.rn.f64    %fd13880, %fd13880, 0.9999, 0.01;
	// end inline asm
	// begin inline asm
	fma.rn.f32    %f13878, %f13878, 0.9999, 0.01;
	// end inline asm
	// begin inline asm
	fma.rn.f32    %f13880, %f13880, 0.9999, 0.01;
	// end inline asm
	// begin inline asm
	fma.rn.f64    %fd13878, %fd13878, 0.9999, 0.01;
	// end inline asm
	// begin inline asm
	fma.rn.f64    %fd13880, %fd13880, 0.9999, 0.01;
	// end inline asm
	// begin inline asm
	fma.rn.f32    %f13878, %f13878, 0.9999, 0.01;
	// end inline asm
	// begin inline asm
	fma.rn.f32    %f13880, %f13880, 0.9999, 0.01;
	// end inline asm
	// begin inline asm
	fma.rn.f64    %fd13878, %fd13878, 0.9999, 0.01;
	// end inline asm
	// begin inline asm
	fma.rn.f64    %fd13880, %fd13880, 0.9999, 0.01;
	// end inline asm
	// begin inline asm
	fma.rn.f32    %f13878, %f13878, 0.9999, 0.01;
	// end inline asm
	// begin inline asm
	fma.rn.f32    %f13880, %f13880, 0.9999, 0.01;
	// end inline asm
	// begin inline asm
	fma.rn.f64    %fd13878, %fd13878, 0.9999, 0.01;
	// end inline asm
	// begin inline asm
	fma.rn.f64    %fd13880, %fd13880, 0.9999, 0.01;
	// end inline asm
	// begin inline asm
	fma.rn.f32    %f13878, %f13878, 0.9999, 0.01;
	// end inline asm
	// begin inline asm
	fma.rn.f32    %f13880, %f13880, 0.9999, 0.01;
	// end inline asm
	// begin inline asm
	fma.rn.f64    %fd13878, %fd13878, 0.9999, 0.01;
	// end inline asm
	// begin inline asm
	fma.rn.f64    %fd13880, %fd13880, 0.9999, 0.01;
	// end inline asm
	// begin inline asm
	fma.rn.f32    %f13878, %f13878, 0.9999, 0.01;
	// end inline asm
	// begin inline asm
	fma.rn.f32    %f13880, %f13880, 0.9999, 0.01;
	// end inline asm
	// begin inline asm
	fma.rn.f64    %fd13878, %fd13878, 0.9999, 0.01;
	// end inline asm
	// begin inline asm
	fma.rn.f64    %fd13880, %fd13880, 0.9999, 0.01;
	// end inline asm
	// begin inline asm
	fma.rn.f32    %f13878, %f13878, 0.9999, 0.01;
	// end inline asm
	// begin inline asm
	fma.rn.f32    %f13880, %f13880, 0.9999, 0.01;
	// end inline asm
	// begin inline asm
	fma.rn.f64    %fd13878, %fd13878, 0.9999, 0.01;
	// end inline asm
	// begin inline asm
	fma.rn.f64    %fd13880, %fd13880, 0.9999, 0.01;
	// end inline asm
	// begin inline asm
	fma.rn.f32    %f13878, %f13878, 0.9999, 0.01;
	// end inline asm
	// begin inline asm
	fma.rn.f32    %f13880, %f13880, 0.9999, 0.01;
	// end inline asm
	// begin inline asm
	fma.rn.f64    %fd13878, %fd13878, 0.9999, 0.01;
	// end inline asm
	// begin inline asm
	fma.rn.f64    %fd13880, %fd13880, 0.9999, 0.01;
	// end inline asm
	// begin inline asm
	fma.rn.f32    %f13878, %f13878, 0.9999, 0.01;
	// end inline asm
	// begin inline asm
	fma.rn.f32    %f13880, %f13880, 0.9999, 0.01;
	// end inline asm
	// begin inline asm
	fma.rn.f64    %fd13878, %fd13878, 0.9999, 0.01;
	// end inline asm
	// begin inline asm
	fma.rn.f64    %fd13880, %fd13880, 0.9999, 0.01;
	// end inline asm
	// begin inline asm
	fma.rn.f32    %f13878, %f13878, 0.9999, 0.01;
	// end inline asm
	// begin inline asm
	fma.rn.f32    %f13880, %f13880, 0.9999, 0.01;
	// end inline asm
	// begin inline asm
	fma.rn.f64    %fd13878, %fd13878, 0.9999, 0.01;
	// end inline asm
	// begin inline asm
	fma.rn.f64    %fd13880, %fd13880, 0.9999, 0.01;
	// end inline asm
	// begin inline asm
	fma.rn.f32    %f13878, %f13878, 0.9999, 0.01;
	// end inline asm
	// begin inline asm
	fma.rn.f32    %f13880, %f13880, 0.9999, 0.01;
	// end inline asm
	// begin inline asm
	fma.rn.f64    %fd13878, %fd13878, 0.9999, 0.01;
	// end inline asm
	// begin inline asm
	fma.rn.f64    %fd13880, %fd13880, 0.9999, 0.01;
	// end inline asm
	// begin inline asm
	fma.rn.f32    %f13878, %f13878, 0.9999, 0.01;
	// end inline asm
	// begin inline asm
	fma.rn.f32    %f13880, %f13880, 0.9999, 0.01;
	// end inline asm
	// begin inline asm
	fma.rn.f64    %fd13878, %fd13878, 0.9999, 0.01;
	// end inline asm
	// begin inline asm
	fma.rn.f64    %fd13880, %fd13880, 0.9999, 0.01;
	// end inline asm
	// begin inline asm
	fma.rn.f32    %f13878, %f13878, 0.9999, 0.01;
	// end inline asm
	// begin inline asm
	fma.rn.f32    %f13880, %f13880, 0.9999, 0.01;
	// end inline asm
	// begin inline asm
	fma.rn.f64    %fd13878, %fd13878, 0.9999, 0.01;
	// end inline asm
	// begin inline asm
	fma.rn.f64    %fd13880, %fd13880, 0.9999, 0.01;
	// end inline asm
	// begin inline asm
	fma.rn.f32    %f13878, %f13878, 0.9999, 0.01;
	// end inline asm
	// begin inline asm
	fma.rn.f32    %f13880, %f13880, 0.9999, 0.01;
	// end inline asm
	// begin inline asm
	fma.rn.f64    %fd13878, %fd13878, 0.9999, 0.01;
	// end inline asm
	// begin inline asm
	fma.rn.f64    %fd13880, %fd13880, 0.9999, 0.01;
	// end inline asm
	// begin inline asm
	fma.rn.f32    %f13878, %f13878, 0.9999, 0.01;
	// end inline asm
	// begin inline asm
	fma.rn.f32    %f13880, %f13880, 0.9999, 0.01;
	// end inline asm
	// begin inline asm
	fma.rn.f64    %fd13878, %fd13878, 0.9999, 0.01;
	// end inline asm
	// begin inline asm
	fma.rn.f64    %fd13880, %fd13880, 0.9999, 0.01;
	// end inline asm
	// begin inline asm
	fma.rn.f32    %f13878, %f13878, 0.9999, 0.01;
	// end inline asm
	// begin inline asm
	fma.rn.f32    %f13880, %f13880, 0.9999, 0.01;
	// end inline asm
	// begin inline asm
	fma.rn.f64    %fd13878, %fd13878, 0.9999, 0.01;
	// end inline asm
	// begin inline asm
	fma.rn.f64    %fd13880, %fd13880, 0.9999, 0.01;
	// end inline asm
	// begin inline asm
	fma.rn.f32    %f13878, %f13878, 0.9999, 0.01;
	// end inline asm
	// begin inline asm
	fma.rn.f32    %f13880, %f13880, 0.9999, 0.01;
	// end inline asm
	// begin inline asm
	fma.rn.f64    %fd13878, %fd13878, 0.9999, 0.01;
	// end inline asm
	// begin inline asm
	fma.rn.f64    %fd13880, %fd13880, 0.9999, 0.01;
	// end inline asm
	// begin inline asm
	fma.rn.f32    %f13878, %f13878, 0.9999, 0.01;
	// end inline asm
	// begin inline asm
	fma.rn.f32    %f13880, %f13880, 0.9999, 0.01;
	// end inline asm
	// begin inline asm
	fma.rn.f64    %fd13878, %fd13878, 0.9999, 0.01;
	// end inline asm
	// begin inline asm
	fma.rn.f64    %fd13880, %fd13880, 0.9999, 0.01;
	// end inline asm
	// begin inline asm
	fma.rn.f32    %f13878, %f13878, 0.9999, 0.01;
	// end inline asm
	// begin inline asm
	fma.rn.f32    %f13880, %f13880, 0.9999, 0.01;
	// end inline asm
	// begin inline asm
	fma.rn.f64    %fd13878, %fd13878, 0.9999, 0.01;
	// end inline asm
	// begin inline asm
	fma.rn.f64    %fd13880, %fd13880, 0.9999, 0.01;
	// end inline asm
	// begin inline asm
	fma.rn.f32    %f13878, %f13878, 0.9999, 0.01;
	// end inline asm
	// begin inline asm
	fma.rn.f32    %f13880, %f13880, 0.9999, 0.01;
	// end inline asm
	// begin inline asm
	fma.rn.f64    %fd13878, %fd13878, 0.9999, 0.01;
	// end inline asm
	// begin inline asm
	fma.rn.f64    %fd13880, %fd13880, 0.9999, 0.01;
	// end inline asm
	// begin inline asm
	fma.rn.f32    %f13878, %f13878, 0.9999, 0.01;
	// end inline asm
	// begin inline asm
	fma.rn.f32    %f13880, %f13880, 0.9999, 0.01;
	// end inline asm
	// begin inline asm
	fma.rn.f64    %fd13878, %fd13878, 0.9999, 0.01;
	// end inline asm
	// begin inline asm
	fma.rn.f64    %fd13880, %fd13880, 0.9999, 0.01;
	// end inline asm
	// begin inline asm
	fma.rn.f32    %f13878, %f13878, 0.9999, 0.01;
	// end inline asm
	// begin inline asm
	fma.rn.f32    %f13880, %f13880, 0.9999, 0.01;
	// end inline asm
	// begin inline asm
	fma.rn.f64    %fd13878, %fd13878, 0.9999, 0.01;
	// end inline asm
	// begin inline asm
	fma.rn.f64    %fd13880, %fd13880, 0.9999, 0.01;
	// end inline asm
	// begin inline asm
	fma.rn.f32    %f13878, %f13878, 0.9999, 0.01;
	// end inline asm
	// begin inline asm
	fma.rn.f32    %f13880, %f13880, 0.9999, 0.01;
	// end inline asm
	// begin inline asm
	fma.rn.f64    %fd13878, %fd13878, 0.9999, 0.01;
	// end inline asm
	// begin inline asm
	fma.rn.f64    %fd13880, %fd13880, 0.9999, 0.01;
	// end inline asm
	// begin inline asm
	fma.rn.f32    %f13878, %f13878, 0.9999, 0.01;
	// end inline asm
	// begin inline asm
	fma.rn.f32    %f13880, %f13880, 0.9999, 0.01;
	// end inline asm
	// begin inline asm
	fma.rn.f64    %fd13878, %fd13878, 0.9999, 0.01;
	// end inline asm
	// begin inline asm
	fma.rn.f64    %fd13880, %fd13880, 0.9999, 0.01;
	// end inline asm
	// begin inline asm
	fma.rn.f32    %f13878, %f13878, 0.9999, 0.01;
	// end inline asm
	// begin inline asm
	fma.rn.f32    %f13880, %f13880, 0.9999, 0.01;
	// end inline asm
	// begin inline asm
	fma.rn.f64    %fd13878, %fd13878, 0.9999, 0.01;
	// end inline asm
	// begin inline asm
	fma.rn.f64    %fd13880, %fd13880, 0.9999, 0.01;
	// end inline asm
	// begin inline asm
	fma.rn.f32    %f13878, %f13878, 0.9999, 0.01;
	// end inline asm
	// begin inline asm
	fma.rn.f32    %f13880, %f13880, 0.9999, 0.01;
	// end inline asm
	// begin inline asm
	fma.rn.f64    %fd13878, %fd13878, 0.9999, 0.01;
	// end inline asm
	// begin inline asm
	fma.rn.f64    %fd13880, %fd13880, 0.9999, 0.01;
	// end inline asm
	// begin inline asm
	fma.rn.f32    %f13878, %f13878, 0.9999, 0.01;
	// end inline asm
	// begin inline asm
	fma.rn.f32    %f13880, %f13880, 0.9999, 0.01;
	// end inline asm
	// begin inline asm
	fma.rn.f64    %fd13878, %fd13878, 0.9999, 0.01;
	// end inline asm
	// begin inline asm
	fma.rn.f64    %fd13880, %fd13880, 0.9999, 0.01;
	// end inline asm
	// begin inline asm
	fma.rn.f32    %f13878, %f13878, 0.9999, 0.01;
	// end inline asm
	// begin inline asm
	fma.rn.f32    %f13880, %f13880, 0.9999, 0.01;
	// end inline asm
	// begin inline asm
	fma.rn.f64    %fd13878, %fd13878, 0.9999, 0.01;
	// end inline asm
	// begin inline asm
	fma.rn.f64    %fd13880, %fd13880, 0.9999, 0.01;
	// end inline asm
	// begin inline asm
	fma.rn.f32    %f13878, %f13878, 0.9999, 0.01;
	// end inline asm
	// begin inline asm
	fma.rn.f32    %f13880, %f13880, 0.9999, 0.01;
	// end inline asm
	// begin inline asm
	fma.rn.f64    %fd13878, %fd13878, 0.9999, 0.01;
	// end inline asm
	// begin inline asm
	fma.rn.f64    %fd13880, %fd13880, 0.9999, 0.01;
	// end inline asm
	// begin inline asm
	fma.rn.f32    %f13878, %f13878, 0.9999, 0.01;
	// end inline asm
	// begin inline asm
	fma.rn.f32    %f13880, %f13880, 0.9999, 0.01;
	// end inline asm
	// begin inline asm
	fma.rn.f64    %fd13878, %fd13878, 0.9999, 0.01;
	// end inline asm
	// begin inline asm
	fma.rn.f64    %fd13880, %fd13880, 0.9999, 0.01;
	// end inline asm
	// begin inline asm
	fma.rn.f32    %f13878, %f13878, 0.9999, 0.01;
	// end inline asm
	// begin inline asm
	fma.rn.f32    %f13880, %f13880, 0.9999, 0.01;
	// end inline asm
	// begin inline asm
	fma.rn.f64    %fd13878, %fd13878, 0.9999, 0.01;
	// end inline asm
	// begin inline asm
	fma.rn.f64    %fd13880, %fd13880, 0.9999, 0.01;
	// end inline asm
	// begin inline asm
	fma.rn.f32    %f13878, %f13878, 0.9999, 0.01;
	// end inline asm
	// begin inline asm
	fma.rn.f32    %f13880, %f13880, 0.9999, 0.01;
	// end inline asm
	// begin inline asm
	fma.rn.f64    %fd13878, %fd13878, 0.9999, 0.01;
	// end inline asm
	// begin inline asm
	fma.rn.f64    %fd13880, %fd13880, 0.9999, 0.01;
	// end inline asm
	// begin inline asm
	fma.rn.f32    %f13878, %f13878, 0.9999, 0.01;
	// end inline asm
	// begin inline asm
	fma.rn.f32    %f13880, %f13880, 0.9999, 0.01;
	// end inline asm
	// begin inline asm
	fma.rn.f64    %fd13878, %fd13878, 0.9999, 0.01;
	// end inline asm
	// begin inline asm
	fma.rn.f64    %fd13880, %fd13880, 0.9999, 0.01;
	// end inline asm
	// begin inline asm
	fma.rn.f32    %f13878, %f13878, 0.9999, 0.01;
	// end inline asm
	// begin inline asm
	fma.rn.f32    %f13880, %f13880, 0.9999, 0.01;
	// end inline asm
	// begin inline asm
	fma.rn.f64    %fd13878, %fd13878, 0.9999, 0.01;
	// end inline asm
	// begin inline asm
	fma.rn.f64    %fd13880, %fd13880, 0.9999, 0.01;
	// end inline asm
	// begin inline asm
	fma.rn.f32    %f13878, %f13878, 0.9999, 0.01;
	// end inline asm
	// begin inline asm
	fma.rn.f32    %f13880, %f13880, 0.9999, 0.01;
	// end inline asm
	// begin inline asm
	fma.rn.f64    %fd13878, %fd13878, 0.9999, 0.01;
	// end inline asm
	// begin inline asm
	fma.rn.f64    %fd13880, %fd13880, 0.9999, 0.01;
	// end inline asm
	// begin inline asm
	fma.rn.f32    %f13878, %f13878, 0.9999, 0.01;
	// end inline asm
	// begin inline asm
	fma.rn.f32    %f13880, %f13880, 0.9999, 0.01;
	// end inline asm
	// begin inline asm
	fma.rn.f64    %fd13878, %fd13878, 0.9999, 0.01;
	// end inline asm
	// begin inline asm
	fma.rn.f64    %fd13880, %fd13880, 0.9999, 0.01;
	// end inline asm
	// begin inline asm
	fma.rn.f32    %f13878, %f13878, 0.9999, 0.01;
	// end inline asm
	// begin inline asm
	fma.rn.f32    %f13880, %f13880, 0.9999, 0.01;
	// end inline asm
	// begin inline asm
	fma.rn.f64    %fd13878, %fd13878, 0.9999, 0.01;
	// end inline asm
	// begin inline asm
	fma.rn.f64    %fd13880, %fd13880, 0.9999, 0.01;
	// end inline asm
	// begin inline asm
	fma.rn.f32    %f13878, %f13878, 0.9999, 0.01;
	// end inline asm
	// begin inline asm
	fma.rn.f32    %f13880, %f13880, 0.9999, 0.01;
	// end inline asm
	// begin inline asm
	fma.rn.f64    %fd13878, %fd13878, 0.9999, 0.01;
	// end inline asm
	// begin inline asm
	fma.rn.f64    %fd13880, %fd13880, 0.9999, 0.01;
	// end inline asm
	// begin inline asm
	fma.rn.f32    %f13878, %f13878, 0.9999, 0.01;
	// end inline asm
	// begin inline asm
	fma.rn.f32    %f13880, %f13880, 0.9999, 0.01;
	// end inline asm
	// begin inline asm
	fma.rn.f64    %fd13878, %fd13878, 0.9999, 0.01;
	// end inline asm
	// begin inline asm
	fma.rn.f64    %fd13880, %fd13880, 0.9999, 0.01;
	// end inline asm
	// begin inline asm
	fma.rn.f32    %f13878, %f13878, 0.9999, 0.01;
	// end inline asm
	// begin inline asm
	fma.rn.f32    %f13880, %f13880, 0.9999, 0.01;
	// end inline asm
	// begin inline asm
	fma.rn.f64    %fd13878, %fd13878, 0.9999, 0.01;
	// end inline asm
	// begin inline asm
	fma.rn.f64    %fd13880, %fd13880, 0.9999, 0.01;
	// end inline asm
	// begin inline asm
	fma.rn.f32    %f13878, %f13878, 0.9999, 0.01;
	// end inline asm
	// begin inline asm
	fma.rn.f32    %f13880, %f13880, 0.9999, 0.01;
	// end inline asm
	// begin inline asm
	fma.rn.f64    %fd13878, %fd13878, 0.9999, 0.01;
	// end inline asm
	// begin inline asm
	fma.rn.f64    %fd13880, %fd13880, 0.9999, 0.01;
	// end inline asm
	// begin inline asm
	fma.rn.f32    %f13878, %f13878, 0.9999, 0.01;
	// end inline asm
	// begin inline asm
	fma.rn.f32    %f13880, %f13880, 0.9999, 0.01;
	// end inline asm
	// begin inline asm
	fma.rn.f64    %fd13878, %fd13878, 0.9999, 0.01;
	// end inline asm
	// begin inline asm
	fma.rn.f64    %fd13880, %fd13880, 0.9999, 0.01;
	// end inline asm
	// begin inline asm
	fma.rn.f32    %f13878, %f13878, 0.9999, 0.01;
	// end inline asm
	// begin inline asm
	fma.rn.f32    %f13880, %f13880, 0.9999, 0.01;
	// end inline asm
	// begin inline asm
	fma.rn.f64    %fd13878, %fd13878, 0.9999, 0.01;
	// end inline asm
	// begin inline asm
	fma.rn.f64    %fd13880, %fd13880, 0.9999, 0.01;
	// end inline asm
	// begin inline asm
	fma.rn.f32    %f13878, %f13878, 0.9999, 0.01;
	// end inline asm
	// begin inline asm
	fma.rn.f32    %f13880, %f13880, 0.9999, 0.01;
	// end inline asm
	// begin inline asm
	fma.rn.f64    %fd13878, %fd13878, 0.9999, 0.01;
	// end inline asm
	// begin inline asm
	fma.rn.f64    %fd13880, %fd13880, 0.9999, 0.01;
	// end inline asm
	// begin inline asm
	fma.rn.f32    %f13878, %f13878, 0.9999, 0.01;
	// end inline asm
	// begin inline asm
	fma.rn.f32    %f13880, %f13880, 0.9999, 0.01;
	// end inline asm
	// begin inline asm
	fma.rn.f64    %fd13878, %fd13878, 0.9999, 0.01;
	// end inline asm
	// begin inline asm
	fma.rn.f64    %fd13880, %fd13880, 0.9999, 0.01;
	// end inline asm
	// begin inline asm
	fma.rn.f32    %f13878, %f13878, 0.9999, 0.01;
	// end inline asm
	// begin inline asm
	fma.rn.f32    %f13880, %f13880, 0.9999, 0.01;
	// end inline asm
	// begin inline asm
	fma.rn.f64    %fd13878, %fd13878, 0.9999, 0.01;
	// end inline asm
	// begin inline asm
	fma.rn.f64    %fd13880, %fd13880, 0.9999, 0.01;
	// end inline asm
	// begin inline asm
	fma.rn.f32    %f13878, %f13878, 0.9999, 0.01;
	// end inline asm
	// begin inline asm
	fma.rn.f32    %f13880, %f13880, 0.9999, 0.01;
	// end inline asm
	// begin inline asm
	fma.rn.f64    %fd13878, %fd13878, 0.9999, 0.01;
	// end inline asm
	// begin inline asm
	fma.rn.f64    %fd13880, %fd13880, 0.9999, 0.01;
	// end inline asm
	// begin inline asm
	fma.rn.f32    %f13878, %f13878, 0.9999, 0.01;
	// end inline asm
	// begin inline asm
	fma.rn.f32    %f13880, %f13880, 0.9999, 0.01;
	// end inline asm
	// begin inline asm
	fma.rn.f64    %fd13878, %fd13878, 0.9999, 0.01;
	// end inline asm
	// begin inline asm
	fma.rn.f64    %fd13880, %fd13880, 0.9999, 0.01;
	// end inline asm
	// begin inline asm
	fma.rn.f32    %f13878, %f13878, 0.9999, 0.01;
	// end inline asm
	// begin inline asm
	fma.rn.f32    %f13880, %f13880, 0.9999, 0.01;
	// end inline asm
	// begin inline asm
	fma.rn.f64    %fd13878, %fd13878, 0.9999, 0.01;
	// end inline asm
	// begin inline asm
	fma.rn.f64    %fd13880, %fd13880, 0.9999, 0.01;
	// end inline asm
	// begin inline asm
	fma.rn.f32    %f13878, %f13878, 0.9999, 0.01;
	// end inline asm
	// begin inline asm
	fma.rn.f32    %f13880, %f13880, 0.9999, 0.01;
	// end inline asm
	// begin inline asm
	fma.rn.f64    %fd13878, %fd13878, 0.9999, 0.01;
	// end inline asm
	// begin inline asm
	fma.rn.f64    %fd13880, %fd13880, 0.9999, 0.01;
	// end inline asm
	// begin inline asm
	fma.rn.f32    %f13878, %f13878, 0.9999, 0.01;
	// end inline asm
	// begin inline asm
	fma.rn.f32    %f13880, %f13880, 0.9999, 0.01;
	// end inline asm
	// begin inline asm
	fma.rn.f64    %fd13878, %fd13878, 0.9999, 0.01;
	// end inline asm
	// begin inline asm
	fma.rn.f64    %fd13880, %fd13880, 0.9999, 0.01;
	// end inline asm
	// begin inline asm
	fma.rn.f32    %f13878, %f13878, 0.9999, 0.01;
	// end inline asm
	// begin inline asm
	fma.rn.f32    %f13880, %f13880, 0.9999, 0.01;
	// end inline asm
	// begin inline asm
	fma.rn.f64    %fd13878, %fd13878, 0.9999, 0.01;
	// end inline asm
	// begin inline asm
	fma.rn.f64    %fd13880, %fd13880, 0.9999, 0.01;
	// end inline asm
	// begin inline asm
	fma.rn.f32    %f13878, %f13878, 0.9999, 0.01;
	// end inline asm
	// begin inline asm
	fma.rn.f32    %f13880, %f13880, 0.9999, 0.01;
	// end inline asm
	// begin inline asm
	fma.rn.f64    %fd13878, %fd13878, 0.9999, 0.01;
	// end inline asm
	// begin inline asm
	fma.rn.f64    %fd13880, %fd13880, 0.9999, 0.01;
	// end inline asm
	// begin inline asm
	fma.rn.f32    %f13878, %f13878, 0.9999, 0.01;
	// end inline asm
	// begin inline asm
	fma.rn.f32    %f13880, %f13880, 0.9999, 0.01;
	// end inline asm
	// begin inline asm
	fma.rn.f64    %fd13878, %fd13878, 0.9999, 0.01;
	// end inline asm
	// begin inline asm
	fma.rn.f64    %fd13880, %fd13880, 0.9999, 0.01;
	// end inline asm
	// begin inline asm
	fma.rn.f32    %f13878, %f13878, 0.9999, 0.01;
	// end inline asm
	// begin inline asm
	fma.rn.f32    %f13880, %f13880, 0.9999, 0.01;
	// end inline asm
	// begin inline asm
	fma.rn.f64    %fd13878, %fd13878, 0.9999, 0.01;
	// end inline asm
	// begin inline asm
	fma.rn.f64    %fd13880, %fd13880, 0.9999, 0.01;
	// end inline asm
	// begin inline asm
	fma.rn.f32    %f13878, %f13878, 0.9999, 0.01;
	// end inline asm
	// begin inline asm
	fma.rn.f32    %f13880, %f13880, 0.9999, 0.01;
	// end inline asm
	// begin inline asm
	fma.rn.f64    %fd13878, %fd13878, 0.9999, 0.01;
	// end inline asm
	// begin inline asm
	fma.rn.f64    %fd13880, %fd13880, 0.9999, 0.01;
	// end inline asm
	// begin inline asm
	fma.rn.f32    %f13878, %f13878, 0.9999, 0.01;
	// end inline asm
	// begin inline asm
	fma.rn.f32    %f13880, %f13880, 0.9999, 0.01;
	// end inline asm
	// begin inline asm
	fma.rn.f64    %fd13878, %fd13878, 0.9999, 0.01;
	// end inline asm
	// begin inline asm
	fma.rn.f64    %fd13880, %fd13880, 0.9999, 0.01;
	// end inline asm
	// begin inline asm
	fma.rn.f32    %f13878, %f13878, 0.9999, 0.01;
	// end inline asm
	// begin inline asm
	fma.rn.f32    %f13880, %f13880, 0.9999, 0.01;
	// end inline asm
	// begin inline asm
	fma.rn.f64    %fd13878, %fd13878, 0.9999, 0.01;
	// end inline asm
	// begin inline asm
	fma.rn.f64    %fd13880, %fd13880, 0.9999, 0.01;
	// end inline asm
	// begin inline asm
	fma.rn.f32    %f13878, %f13878, 0.9999, 0.01;
	// end inline asm
	// begin inline asm
	fma.rn.f32    %f13880, %f13880, 0.9999, 0.01;
	// end inline asm
	// begin inline asm
	fma.rn.f64    %fd13878, %fd13878, 0.9999, 0.01;
	// end inline asm
	// begin inline asm
	fma.rn.f64    %fd13880, %fd13880, 0.9999, 0.01;
	// end inline asm
	// begin inline asm
	fma.rn.f32    %f13878, %f13878, 0.9999, 0.01;
	// end inline asm
	// begin inline asm
	fma.rn.f32    %f13880, %f13880, 0.9999, 0.01;
	// end inline asm
	// begin inline asm
	fma.rn.f64    %fd13878, %fd13878, 0.9999, 0.01;
	// end inline asm
	// begin inline asm
	fma.rn.f64    %fd13880, %fd13880, 0.9999, 0.01;
	// end inline asm
	// begin inline asm
	fma.rn.f32    %f13878, %f13878, 0.9999, 0.01;
	// end inline asm
	// begin inline asm
	fma.rn.f32    %f13880, %f13880, 0.9999, 0.01;
	// end inline asm
	// begin inline asm
	fma.rn.f64    %fd13878, %fd13878, 0.9999, 0.01;
	// end inline asm
	// begin inline asm
	fma.rn.f64    %fd13880, %fd13880, 0.9999, 0.01;
	// end inline asm
	// begin inline asm
	fma.rn.f32    %f13878, %f13878, 0.9999, 0.01;
	// end inline asm
	// begin inline asm
	fma.rn.f32    %f13880, %f13880, 0.9999, 0.01;
	// end inline asm
	// begin inline asm
	fma.rn.f64    %fd13878, %fd13878, 0.9999, 0.01;
	// end inline asm
	// begin inline asm
	fma.rn.f64    %fd13880, %fd13880, 0.9999, 0.01;
	// end inline asm
	// begin inline asm
	fma.rn.f32    %f13878, %f13878, 0.9999, 0.01;
	// end inline asm
	// begin inline asm
	fma.rn.f32    %f13880, %f13880, 0.9999, 0.01;
	// end inline asm
	// begin inline asm
	fma.rn.f64    %fd13878, %fd13878, 0.9999, 0.01;
	// end inline asm
	// begin inline asm
	fma.rn.f64    %fd13880, %fd13880, 0.9999, 0.01;
	// end inline asm
	// begin inline asm
	fma.rn.f32    %f13878, %f13878, 0.9999, 0.01;
	// end inline asm
	// begin inline asm
	fma.rn.f32    %f13880, %f13880, 0.9999, 0.01;
	// end inline asm
	// begin inline asm
	fma.rn.f64    %fd13878, %fd13878, 0.9999, 0.01;
	// end inline asm
	// begin inline asm
	fma.rn.f64    %fd13880, %fd13880, 0.9999, 0.01;
	// end inline asm
	// begin inline asm
	fma.rn.f32    %f13878, %f13878, 0.9999, 0.01;
	// end inline asm
	// begin inline asm
	fma.rn.f32    %f13880, %f13880, 0.9999, 0.01;
	// end inline asm
	// begin inline asm
	fma.rn.f64    %fd13878, %fd13878, 0.9999, 0.01;
	// end inline asm
	// begin inline asm
	fma.rn.f64    %fd13880, %fd13880, 0.9999, 0.01;
	// end inline asm
	// begin inline asm
	fma.rn.f32    %f13878, %f13878, 0.9999, 0.01;
	// end inline asm
	// begin inline asm
	fma.rn.f32    %f13880, %f13880, 0.9999, 0.01;
	// end inline asm
	// begin inline asm
	fma.rn.f64    %fd13878, %fd13878, 0.9999, 0.01;
	// end inline asm
	// begin inline asm
	fma.rn.f64    %fd13880, %fd13880, 0.9999, 0.01;
	// end inline asm
	// begin inline asm
	fma.rn.f32    %f13878, %f13878, 0.9999, 0.01;
	// end inline asm
	// begin inline asm
	fma.rn.f32    %f13880, %f13880, 0.9999, 0.01;
	// end inline asm
	// begin inline asm
	fma.rn.f64    %fd13878, %fd13878, 0.9999, 0.01;
	// end inline asm
	// begin inline asm
	fma.rn.f64    %fd13880, %fd13880, 0.9999, 0.01;
	// end inline asm
	// begin inline asm
	fma.rn.f32    %f13878, %f13878, 0.9999, 0.01;
	// end inline asm
	// begin inline asm
	fma.rn.f32    %f13880, %f13880, 0.9999, 0.01;
	// end inline asm
	// begin inline asm
	fma.rn.f64    %fd13878, %fd13878, 0.9999, 0.01;
	// end inline asm
	// begin inline asm
	fma.rn.f64    %fd13880, %fd13880, 0.9999, 0.01;
	// end inline asm
	// begin inline asm
	fma.rn.f32    %f13878, %f13878, 0.9999, 0.01;
	// end inline asm
	// begin inline asm
	fma.rn.f32    %f13880, %f13880, 0.9999, 0.01;
	// end inline asm
	// begin inline asm
	fma.rn.f64    %fd13878, %fd13878, 0.9999, 0.01;
	// end inline asm
	// begin inline asm
	fma.rn.f64    %fd13880, %fd13880, 0.9999, 0.01;
	// end inline asm
	// begin inline asm
	fma.rn.f32    %f13878, %f13878, 0.9999, 0.01;
	// end inline asm
	// begin inline asm
	fma.rn.f32    %f13880, %f13880, 0.9999, 0.01;
	// end inline asm
	// begin inline asm
	fma.rn.f64    %fd13878, %fd13878, 0.9999, 0.01;
	// end inline asm
	// begin inline asm
	fma.rn.f64    %fd13880, %fd13880, 0.9999, 0.01;
	// end inline asm
	// begin inline asm
	fma.rn.f32    %f13878, %f13878, 0.9999, 0.01;
	// end inline asm
	// begin inline asm
	fma.rn.f32    %f13880, %f13880, 0.9999, 0.01;
	// end inline asm
	// begin inline asm
	fma.rn.f64    %fd13878, %fd13878, 0.9999, 0.01;
	// end inline asm
	// begin inline asm
	fma.rn.f64    %fd13880, %fd13880, 0.9999, 0.01;
	// end inline asm
	// begin inline asm
	fma.rn.f32    %f13878, %f13878, 0.9999, 0.01;
	// end inline asm
	// begin inline asm
	fma.rn.f32    %f13880, %f13880, 0.9999, 0.01;
	// end inline asm
	// begin inline asm
	fma.rn.f64    %fd13878, %fd13878, 0.9999, 0.01;
	// end inline asm
	// begin inline asm
	fma.rn.f64    %fd13880, %fd13880, 0.9999, 0.01;
	// end inline asm
	// begin inline asm
	fma.rn.f32    %f13878, %f13878, 0.9999, 0.01;
	// end inline asm
	// begin inline asm
	fma.rn.f32    %f13880, %f13880, 0.9999, 0.01;
	// end inline asm
	// begin inline asm
	fma.rn.f64    %fd13878, %fd13878, 0.9999, 0.01;
	// end inline asm
	// begin inline asm
	fma.rn.f64    %fd13880, %fd13880, 0.9999, 0.01;
	// end inline asm
	// begin inline asm
	fma.rn.f32    %f13878, %f13878, 0.9999, 0.01;
	// end inline asm
	// begin inline asm
	fma.rn.f32    %f13880, %f13880, 0.9999, 0.01;
	// end inline asm
	// begin inline asm
	fma.rn.f64    %fd13878, %fd13878, 0.9999, 0.01;
	// end inline asm
	// begin inline asm
	fma.rn.f64    %fd13880, %fd13880, 0.9999, 0.01;
	// end inline asm
	// begin inline asm
	fma.rn.f32    %f13878, %f13878, 0.9999, 0.01;
	// end inline asm
	// begin inline asm
	fma.rn.f32    %f13880, %f13880, 0.9999, 0.01;
	// end inline asm
	// begin inline asm
	fma.rn.f64    %fd13878, %fd13878, 0.9999, 0.01;
	// end inline asm
	// begin inline asm
	fma.rn.f64    %fd13880, %fd13880, 0.9999, 0.01;
	// end inline asm
	// begin inline asm
	fma.rn.f32    %f13878, %f13878, 0.9999, 0.01;
	// end inline asm
	// begin inline asm
	fma.rn.f32    %f13880, %f13880, 0.9999, 0.01;
	// end inline asm
	// begin inline asm
	fma.rn.f64    %fd13878, %fd13878, 0.9999, 0.01;
	// end inline asm
	// begin inline asm
	fma.rn.f64    %fd13880, %fd13880, 0.9999, 0.01;
	// end inline asm
	// begin inline asm
	fma.rn.f32    %f13878, %f13878, 0.9999, 0.01;
	// end inline asm
	// begin inline asm
	fma.rn.f32    %f13880, %f13880, 0.9999, 0.01;
	// end inline asm
	// begin inline asm
	fma.rn.f64    %fd13878, %fd13878, 0.9999, 0.01;
	// end inline asm
	// begin inline asm
	fma.rn.f64    %fd13880, %fd13880, 0.9999, 0.01;
	// end inline asm
	// begin inline asm
	fma.rn.f32    %f13878, %f13878, 0.9999, 0.01;
	// end inline asm
	// begin inline asm
	fma.rn.f32    %f13880, %f13880, 0.9999, 0.01;
	// end inline asm
	// begin inline asm
	fma.rn.f64    %fd13878, %fd13878, 0.9999, 0.01;
	// end inline asm
	// begin inline asm
	fma.rn.f64    %fd13880, %fd13880, 0.9999, 0.01;
	// end inline asm
	// begin inline asm
	fma.rn.f32    %f13878, %f13878, 0.9999, 0.01;
	// end inline asm
	// begin inline asm
	fma.rn.f32    %f13880, %f13880, 0.9999, 0.01;
	// end inline asm
	// begin inline asm
	fma.rn.f64    %fd13878, %fd13878, 0.9999, 0.01;
	// end inline asm
	// begin inline asm
	fma.rn.f64    %fd13880, %fd13880, 0.9999, 0.01;
	// end inline asm
	// begin inline asm
	fma.rn.f32    %f13878, %f13878, 0.9999, 0.01;
	// end inline asm
	// begin inline asm
	fma.rn.f32    %f13880, %f13880, 0.9999, 0.01;
	// end inline asm
	// begin inline asm
	fma.rn.f64    %fd13878, %fd13878, 0.9999, 0.01;
	// end inline asm
	// begin inline asm
	fma.rn.f64    %fd13880, %fd13880, 0.9999, 0.01;
	// end inline asm
	// begin inline asm
	fma.rn.f32    %f13878, %f13878, 0.9999, 0.01;
	// end inline asm
	// begin inline asm
	fma.rn.f32    %f13880, %f13880, 0.9999, 0.01;
	// end inline asm
	// begin inline asm
	fma.rn.f64    %fd13878, %fd13878, 0.9999, 0.01;
	// end inline asm
	// begin inline asm
	fma.rn.f64    %fd13880, %fd13880, 0.9999, 0.01;
	// end inline asm
	// begin inline asm
	fma.rn.f32    %f13878, %f13878, 0.9999, 0.01;
	// end inline asm
	// begin inline asm
	fma.rn.f32    %f13880, %f13880, 0.9999, 0.01;
	// end inline asm
	// begin inline asm
	fma.rn.f64    %fd13878, %fd13878, 0.9999, 0.01;
	// end inline asm
	// begin inline asm
	fma.rn.f64    %fd13880, %fd13880, 0.9999, 0.01;
	// end inline asm
	// begin inline asm
	fma.rn.f32    %f13878, %f13878, 0.9999, 0.01;
	// end inline asm
	// begin inline asm
	fma.rn.f32    %f13880, %f13880, 0.9999, 0.01;
	// end inline asm
	// begin inline asm
	fma.rn.f64    %fd13878, %fd13878, 0.9999, 0.01;
	// end inline asm
	// begin inline asm
	fma.rn.f64    %fd13880, %fd13880, 0.9999, 0.01;
	// end inline asm
	// begin inline asm
	fma.rn.f32    %f13878, %f13878, 0.9999, 0.01;
	// end inline asm
	// begin inline asm
	fma.rn.f32    %f13880, %f13880, 0.9999, 0.01;
	// end inline asm
	// begin inline asm
	fma.rn.f64    %fd13878, %fd13878, 0.9999, 0.01;
	// end inline asm
	// begin inline asm
	fma.rn.f64    %fd13880, %fd13880, 0.9999, 0.01;
	// end inline asm
	// begin inline asm
	fma.rn.f32    %f13878, %f13878, 0.9999, 0.01;
	// end inline asm
	// begin inline asm
	fma.rn.f32    %f13880, %f13880, 0.9999, 0.01;
	// end inline asm
	// begin inline asm
	fma.rn.f64    %fd13878, %fd13878, 0.9999, 0.01;
	// end inline asm
	// begin inline asm
	fma.rn.f64    %fd13880, %fd13880, 0.9999, 0.01;
	// end inline asm
	// begin inline asm
	fma.rn.f32    %f13878, %f13878, 0.9999, 0.01;
	// end inline asm
	// begin inline asm
	fma.rn.f32    %f13880, %f13880, 0.9999, 0.01;
	// end inline asm
	// begin inline asm
	fma.rn.f64    %fd13878, %fd13878, 0.9999, 0.01;
	// end inline asm
	// begin inline asm
	fma.rn.f64    %fd13880, %fd13880, 0.9999, 0.01;
	// end inline asm
	// begin inline asm
	fma.rn.f32    %f13878, %f13878, 0.9999, 0.01;
	// end inline asm
	// begin inline asm
	fma.rn.f32    %f13880, %f13880, 0.9999, 0.01;
	// end inline asm
	// begin inline asm
	fma.rn.f64    %fd13878, %fd13878, 0.9999, 0.01;
	// end inline asm
	// begin inline asm
	fma.rn.f64    %fd13880, %fd13880, 0.9999, 0.01;
	// end inline asm
	// begin inline asm
	fma.rn.f32    %f13878, %f13878, 0.9999, 0.01;
	// end inline asm
	// begin inline asm
	fma.rn.f32    %f13880, %f13880, 0.9999, 0.01;
	// end inline asm
	// begin inline asm
	fma.rn.f64    %fd13878, %fd13878, 0.9999, 0.01;
	// end inline asm
	// begin inline asm
	fma.rn.f64    %fd13880, %fd13880, 0.9999, 0.01;
	// end inline asm
	// begin inline asm
	fma.rn.f32    %f13878, %f13878, 0.9999, 0.01;
	// end inline asm
	// begin inline asm
	fma.rn.f32    %f13880, %f13880, 0.9999, 0.01;
	// end inline asm
	// begin inline asm
	fma.rn.f64    %fd13878, %fd13878, 0.9999, 0.01;
	// end inline asm
	// begin inline asm
	fma.rn.f64    %fd13880, %fd13880, 0.9999, 0.01;
	// end inline asm
	// begin inline asm
	fma.rn.f32    %f13878, %f13878, 0.9999, 0.01;
	// end inline asm
	// begin inline asm
	fma.rn.f32    %f13880, %f13880, 0.9999, 0.01;
	// end inline asm
	// begin inline asm
	fma.rn.f64    %fd13878, %fd13878, 0.9999, 0.01;
	// end inline asm
	// begin inline asm
	fma.rn.f64    %fd13880, %fd13880, 0.9999, 0.01;
	// end inline asm
	// begin inline asm
	fma.rn.f32    %f13878, %f13878, 0.9999, 0.01;
	// end inline asm
	// begin inline asm
	fma.rn.f32    %f13880, %f13880, 0.9999, 0.01;
	// end inline asm
	// begin inline asm
	fma.rn.f64    %fd13878, %fd13878, 0.9999, 0.01;
	// end inline asm
	// begin inline asm
	fma.rn.f64    %fd13880, %fd13880, 0.9999, 0.01;
	// end inline asm
	// begin inline asm
	fma.rn.f32    %f13878, %f13878, 0.9999, 0.01;
	// end inline asm
	// begin inline asm
	fma.rn.f32    %f13880, %f13880, 0.9999, 0.01;
	// end inline asm
	// begin inline asm
	fma.rn.f64    %fd13878, %fd13878, 0.9999, 0.01;
	// end inline asm
	// begin inline asm
	fma.rn.f64    %fd13880, %fd13880, 0.9999, 0.01;
	// end inline asm
	// begin inline asm
	fma.rn.f32    %f13878, %f13878, 0.9999, 0.01;
	// end inline asm
	// begin inline asm
	fma.rn.f32    %f13880, %f13880, 0.9999, 0.01;
	// end inline asm
	// begin inline asm
	fma.rn.f64    %fd13878, %fd13878, 0.9999, 0.01;
	// end inline asm
	// begin inline asm
	fma.rn.f64    %fd13880, %fd13880, 0.9999, 0.01;
	// end inline asm
	// begin inline asm
	fma.rn.f32    %f13878, %f13878, 0.9999, 0.01;
	// end inline asm
	// begin inline asm
	fma.rn.f32    %f13880, %f13880, 0.9999, 0.01;
	// end inline asm
	// begin inline asm
	fma.rn.f64    %fd13878, %fd13878, 0.9999, 0.01;
	// end inline asm
	// begin inline asm
	fma.rn.f64    %fd13880, %fd13880, 0.9999, 0.01;
	// end inline asm
	// begin inline asm
	fma.rn.f32    %f13878, %f13878, 0.9999, 0.01;
	// end inline asm
	// begin inline asm
	fma.rn.f32    %f13880, %f13880, 0.9999, 0.01;
	// end inline asm
	// begin inline asm
	fma.rn.f64    %fd13878, %fd13878, 0.9999, 0.01;
	// end inline asm
	// begin inline asm
	fma.rn.f64    %fd13880, %fd13880, 0.9999, 0.01;
	// end inline asm
	// begin inline asm
	fma.rn.f32    %f13878, %f13878, 0.9999, 0.01;
	// end inline asm
	// begin inline asm
	fma.rn.f32    %f13880, %f13880, 0.9999, 0.01;
	// end inline asm
	// begin inline asm
	fma.rn.f64    %fd13878, %fd13878, 0.9999, 0.01;
	// end inline asm
	// begin inline asm
	fma.rn.f64    %fd13880, %fd13880, 0.9999, 0.01;
	// end inline asm
	// begin inline asm
	fma.rn.f32    %f13878, %f13878, 0.9999, 0.01;
	// end inline asm
	// begin inline asm
	fma.rn.f32    %f13880, %f13880, 0.9999, 0.01;
	// end inline asm
	// begin inline asm
	fma.rn.f64    %fd13878, %fd13878, 0.9999, 0.01;
	// end inline asm
	// begin inline asm
	fma.rn.f64    %fd13880, %fd13880, 0.9999, 0.01;
	// end inline asm
	// begin inline asm
	fma.rn.f32    %f13878, %f13878, 0.9999, 0.01;
	// end inline asm
	// begin inline asm
	fma.rn.f32    %f13880, %f13880, 0.9999, 0.01;
	// end inline asm
	// begin inline asm
	fma.rn.f64    %fd13878, %fd13878, 0.9999, 0.01;
	// end inline asm
	// begin inline asm
	fma.rn.f64    %fd13880, %fd13880, 0.9999, 0.01;
	// end inline asm
	// begin inline asm
	fma.rn.f32    %f13878, %f13878, 0.9999, 0.01;
	// end inline asm
	// begin inline asm
	fma.rn.f32    %f13880, %f13880, 0.9999, 0.01;
	// end inline asm
	// begin inline asm
	fma.rn.f64    %fd13878, %fd13878, 0.9999, 0.01;
	// end inline asm
	// begin inline asm
	fma.rn.f64    %fd13880, %fd13880, 0.9999, 0.01;
	// end inline asm
	// begin inline asm
	fma.rn.f32    %f13878, %f13878, 0.9999, 0.01;
	// end inline asm
	// begin inline asm
	fma.rn.f32    %f13880, %f13880, 0.9999, 0.01;
	// end inline asm
	// begin inline asm
	fma.rn.f64    %fd13878, %fd13878, 0.9999, 0.01;
	// end inline asm
	// begin inline asm
	fma.rn.f64    %fd13880, %fd13880, 0.9999, 0.01;
	// end inline asm
	// begin inline asm
	fma.rn.f32    %f13878, %f13878, 0.9999, 0.01;
	// end inline asm
	// begin inline asm
	fma.rn.f32    %f13880, %f13880, 0.9999, 0.01;
	// end inline asm
	// begin inline asm
	fma.rn.f64    %fd13878, %fd13878, 0.9999, 0.01;
	// end inline asm
	// begin inline asm
	fma.rn.f64    %fd13880, %fd13880, 0.9999, 0.01;
	// end inline asm
	// begin inline asm
	fma.rn.f32    %f13878, %f13878, 0.9999, 0.01;
	// end inline asm
	// begin inline asm
	fma.rn.f32    %f13880, %f13880, 0.9999, 0.01;
	// end inline asm
	// begin inline asm
	fma.rn.f64    %fd13878, %fd13878, 0.9999, 0.01;
	// end inline asm
	// begin inline asm
	fma.rn.f64    %fd13880, %fd13880, 0.9999, 0.01;
	// end inline asm
	// begin inline asm
	fma.rn.f32    %f13878, %f13878, 0.9999, 0.01;
	// end inline asm
	// begin inline asm
	fma.rn.f32    %f13880, %f13880, 0.9999, 0.01;
	// end inline asm
	// begin inline asm
	fma.rn.f64    %fd13878, %fd13878, 0.9999, 0.01;
	// end inline asm
	// begin inline asm
	fma.rn.f64    %fd13880, %fd13880, 0.9999, 0.01;
	// end inline asm
	// begin inline asm
	fma.rn.f32    %f13878, %f13878, 0.9999, 0.01;
	// end inline asm
	// begin inline asm
	fma.rn.f32    %f13880, %f13880, 0.9999, 0.01;
	// end inline asm
	// begin inline asm
	fma.rn.f64    %fd13878, %fd13878, 0.9999, 0.01;
	// end inline asm
	// begin inline asm
	fma.rn.f64    %fd13880, %fd13880, 0.9999, 0.01;
	// end inline asm
	// begin inline asm
	fma.rn.f32    %f13878, %f13878, 0.9999, 0.01;
	// end inline asm
	// begin inline asm
	fma.rn.f32    %f13880, %f13880, 0.9999, 0.01;
	// end inline asm
	// begin inline asm
	fma.rn.f64    %fd13878, %fd13878, 0.9999, 0.01;
	// end inline asm
	// begin inline asm
	fma.rn.f64    %fd13880, %fd13880, 0.9999, 0.01;
	// end inline asm
	// begin inline asm
	fma.rn.f32    %f13878, %f13878, 0.9999, 0.01;
	// end inline asm
	// begin inline asm
	fma.rn.f32    %f13880, %f13880, 0.9999, 0.01;
	// end inline asm
	// begin inline asm
	fma.rn.f64    %fd13878, %fd13878, 0.9999, 0.01;
	// end inline asm
	// begin inline asm
	fma.rn.f64    %fd13880, %fd13880, 0.9999, 0.01;
	// end inline asm
	// begin inline asm
	fma.rn.f32    %f13878, %f13878, 0.9999, 0.01;
	// end inline asm
	// begin inline asm
	fma.rn.f32    %f13880, %f13880, 0.9999, 0.01;
	// end inline asm
	// begin inline asm
	fma.rn.f64    %fd13878, %fd13878, 0.9999, 0.01;
	// end inline asm
	// begin inline asm
	fma.rn.f64    %fd13880, %fd13880, 0.9999, 0.01;
	// end inline asm
	// begin inline asm
	fma.rn.f32    %f13878, %f13878, 0.9999, 0.01;
	// end inline asm
	// begin inline asm
	fma.rn.f32    %f13880, %f13880, 0.9999, 0.01;
	// end inline asm
	// begin inline asm
	fma.rn.f64    %fd13878, %fd13878, 0.9999, 0.01;
	// end inline asm
	// begin inline asm
	fma.rn.f64    %fd13880, %fd13880, 0.9999, 0.01;
	// end inline asm
	// begin inline asm
	fma.rn.f32    %f13878, %f13878, 0.9999, 0.01;
	// end inline asm
	// begin inline asm
	fma.rn.f32    %f13880, %f13880, 0.9999, 0.01;
	// end inline asm
	// begin inline asm
	fma.rn.f64    %fd13878, %fd13878, 0.9999, 0.01;
	// end inline asm
	// begin inline asm
	fma.rn.f64    %fd13880, %fd13880, 0.9999, 0.01;
	// end inline asm
	// begin inline asm
	fma.rn.f32    %f13878, %f13878, 0.9999, 0.01;
	// end inline asm
	// begin inline asm
	fma.rn.f32    %f13880, %f13880, 0.9999, 0.01;
	// end inline asm
	// begin inline asm
	fma.rn.f64    %fd13878, %fd13878, 0.9999, 0.01;
	// end inline asm
	// begin inline asm
	fma.rn.f64    %fd13880, %fd13880, 0.9999, 0.01;
	// end inline asm
	// begin inline asm
	fma.rn.f32    %f13878, %f13878, 0.9999, 0.01;
	// end inline asm
	// begin inline asm
	fma.rn.f32    %f13880, %f13880, 0.9999, 0.01;
	// end inline asm
	// begin inline asm
	fma.rn.f64    %fd13878, %fd13878, 0.9999, 0.01;
	// end inline asm
	// begin inline asm
	fma.rn.f64    %fd13880, %fd13880, 0.9999, 0.01;
	// end inline asm
	// begin inline asm
	fma.rn.f32    %f13878, %f13878, 0.9999, 0.01;
	// end inline asm
	// begin inline asm
	fma.rn.f32    %f13880, %f13880, 0.9999, 0.01;
	// end inline asm
	// begin inline asm
	fma.rn.f64    %fd13878, %fd13878, 0.9999, 0.01;
	// end inline asm
	// begin inline asm
	fma.rn.f64    %fd13880, %fd13880, 0.9999, 0.01;
	// end inline asm
	// begin inline asm
	fma.rn.f32    %f13878, %f13878, 0.9999, 0.01;
	// end inline asm
	// begin inline asm
	fma.rn.f32    %f13880, %f13880, 0.9999, 0.01;
	// end inline asm
	// begin inline asm
	fma.rn.f64    %fd13878, %fd13878, 0.9999, 0.01;
	// end inline asm
	// begin inline asm
	fma.rn.f64    %fd13880, %fd13880, 0.9999, 0.01;
	// end inline asm
	// begin inline asm
	fma.rn.f32    %f13878, %f13878, 0.9999, 0.01;
	// end inline asm
	// begin inline asm
	fma.rn.f32    %f13880, %f13880, 0.9999, 0.01;
	// end inline asm
	// begin inline asm
	fma.rn.f64    %fd13878, %fd13878, 0.9999, 0.01;
	// end inline asm
	// begin inline asm
	fma.rn.f64    %fd13880, %fd13880, 0.9999, 0.01;
	// end inline asm
	// begin inline asm
	fma.rn.f32    %f13878, %f13878, 0.9999, 0.01;
	// end inline asm
	// begin inline asm
	fma.rn.f32    %f13880, %f13880, 0.9999, 0.01;
	// end inline asm
	// begin inline asm
	fma.rn.f64    %fd13878, %fd13878, 0.9999, 0.01;
	// end inline asm
	// begin inline asm
	fma.rn.f64    %fd13880, %fd13880, 0.9999, 0.01;
	// end inline asm
	// begin inline asm
	fma.rn.f32    %f13878, %f13878, 0.9999, 0.01;
	// end inline asm
	// begin inline asm
	fma.rn.f32    %f13880, %f13880, 0.9999, 0.01;
	// end inline asm
	// begin inline asm
	fma.rn.f64    %fd13878, %fd13878, 0.9999, 0.01;
	// end inline asm
	// begin inline asm
	fma.rn.f64    %fd13880, %fd13880, 0.9999, 0.01;
	// end inline asm
	// begin inline asm
	fma.rn.f32    %f13878, %f13878, 0.9999, 0.01;
	// end inline asm
	// begin inline asm
	fma.rn.f32    %f13880, %f13880, 0.9999, 0.01;
	// end inline asm
	// begin inline asm
	fma.rn.f64    %fd13878, %fd13878, 0.9999, 0.01;
	// end inline asm
	// begin inline asm
	fma.rn.f64    %fd13880, %fd13880, 0.9999, 0.01;
	// end inline asm
	// begin inline asm
	fma.rn.f32    %f13878, %f13878, 0.9999, 0.01;
	// end inline asm
	// begin inline asm
	fma.rn.f32    %f13880, %f13880, 0.9999, 0.01;
	// end inline asm
	// begin inline asm
	fma.rn.f64    %fd13878, %fd13878, 0.9999, 0.01;
	// end inline asm
	// begin inline asm
	fma.rn.f64    %fd13880, %fd13880, 0.9999, 0.01;
	// end inline asm
	// begin inline asm
	fma.rn.f32    %f13878, %f13878, 0.9999, 0.01;
	// end inline asm
	// begin inline asm
	fma.rn.f32    %f13880, %f13880, 0.9999, 0.01;
	// end inline asm
	// begin inline asm
	fma.rn.f64    %fd13878, %fd13878, 0.9999, 0.01;
	// end inline asm
	// begin inline asm
	fma.rn.f64    %fd13880, %fd13880, 0.9999, 0.01;
	// end inline asm
	// begin inline asm
	fma.rn.f32    %f13878, %f13878, 0.9999, 0.01;
	// end inline asm
	// begin inline asm
	fma.rn.f32    %f13880, %f13880, 0.9999, 0.01;
	// end inline asm
	// begin inline asm
	fma.rn.f64    %fd13878, %fd13878, 0.9999, 0.01;
	// end inline asm
	// begin inline asm
	fma.rn.f64    %fd13880, %fd13880, 0.9999, 0.01;
	// end inline asm
	// begin inline asm
	fma.rn.f32    %f13878, %f13878, 0.9999, 0.01;
	// end inline asm
	// begin inline asm
	fma.rn.f32    %f13880, %f13880, 0.9999, 0.01;
	// end inline asm
	// begin inline asm
	fma.rn.f64    %fd13878, %fd13878, 0.9999, 0.01;
	// end inline asm
	// begin inline asm
	fma.rn.f64    %fd13880, %fd13880, 0.9999, 0.01;
	// end inline asm
	// begin inline asm
	fma.rn.f32    %f13878, %f13878, 0.9999, 0.01;
	// end inline asm
	// begin inline asm
	fma.rn.f32    %f13880, %f13880, 0.9999, 0.01;
	// end inline asm
	// begin inline asm
	fma.rn.f64    %fd13878, %fd13878, 0.9999, 0.01;
	// end inline asm
	// begin inline asm
	fma.rn.f64    %fd13880, %fd13880, 0.9999, 0.01;
	// end inline asm
	// begin inline asm
	fma.rn.f32    %f13878, %f13878, 0.9999, 0.01;
	// end inline asm
	// begin inline asm
	fma.rn.f32    %f13880, %f13880, 0.9999, 0.01;
	// end inline asm
	// begin inline asm
	fma.rn.f64    %fd13878, %fd13878, 0.9999, 0.01;
	// end inline asm
	// begin inline asm
	fma.rn.f64    %fd13880, %fd13880, 0.9999, 0.01;
	// end inline asm
	// begin inline asm
	fma.rn.f32    %f13878, %f13878, 0.9999, 0.01;
	// end inline asm
	// begin inline asm
	fma.rn.f32    %f13880, %f13880, 0.9999, 0.01;
	// end inline asm
	// begin inline asm
	fma.rn.f64    %fd13878, %fd13878, 0.9999, 0.01;
	// end inline asm
	// begin inline asm
	fma.rn.f64    %fd13880, %fd13880, 0.9999, 0.01;
	// end inline asm
	// begin inline asm
	fma.rn.f32    %f13878, %f13878, 0.9999, 0.01;
	// end inline asm
	// begin inline asm
	fma.rn.f32    %f13880, %f13880, 0.9999, 0.01;
	// end inline asm
	// begin inline asm
	fma.rn.f64    %fd13878, %fd13878, 0.9999, 0.01;
	// end inline asm
	// begin inline asm
	fma.rn.f64    %fd13880, %fd13880, 0.9999, 0.01;
	// end inline asm
	// begin inline asm
	fma.rn.f32    %f13878, %f13878, 0.9999, 0.01;
	// end inline asm
	// begin inline asm
	fma.rn.f32    %f13880, %f13880, 0.9999, 0.01;
	// end inline asm
	// begin inline asm
	fma.rn.f64    %fd13878, %fd13878, 0.9999, 0.01;
	// end inline asm
	// begin inline asm
	fma.rn.f64    %fd13880, %fd13880, 0.9999, 0.01;
	// end inline asm
	// begin inline asm
	fma.rn.f32    %f13878, %f13878, 0.9999, 0.01;
	// end inline asm
	// begin inline asm
	fma.rn.f32    %f13880, %f13880, 0.9999, 0.01;
	// end inline asm
	// begin inline asm
	fma.rn.f64    %fd13878, %fd13878, 0.9999, 0.01;
	// end inline asm
	// begin inline asm
	fma.rn.f64    %fd13880, %fd13880, 0.9999, 0.01;
	// end inline asm
	// begin inline asm
	fma.rn.f32    %f13878, %f13878, 0.9999, 0.01;
	// end inline asm
	// begin inline asm
	fma.rn.f32    %f13880, %f13880, 0.9999, 0.01;
	// end inline asm
	// begin inline asm
	fma.rn.f64    %fd13878, %fd13878, 0.9999, 0.01;
	// end inline asm
	// begin inline asm
	fma.rn.f64    %fd13880, %fd13880, 0.9999, 0.01;
	// end inline asm
	// begin inline asm
	fma.rn.f32    %f13878, %f13878, 0.9999, 0.01;
	// end inline asm
	// begin inline asm
	fma.rn.f32    %f13880, %f13880, 0.9999, 0.01;
	// end inline asm
	// begin inline asm
	fma.rn.f64    %fd13878, %fd13878, 0.9999, 0.01;
	// end inline asm
	// begin inline asm
	fma.rn.f64    %fd13880, %fd13880, 0.9999, 0.01;
	// end inline asm
	// begin inline asm
	fma.rn.f32    %f13878, %f13878, 0.9999, 0.01;
	// end inline asm
	// begin inline asm
	fma.rn.f32    %f13880, %f13880, 0.9999, 0.01;
	// end inline asm
	// begin inline asm
	fma.rn.f64    %fd13878, %fd13878, 0.9999, 0.01;
	// end inline asm
	// begin inline asm
	fma.rn.f64    %fd13880, %fd13880, 0.9999, 0.01;
	// end inline asm
	// begin inline asm
	fma.rn.f32    %f13878, %f13878, 0.9999, 0.01;
	// end inline asm
	// begin inline asm
	fma.rn.f32    %f13880, %f13880, 0.9999, 0.01;
	// end inline asm
	// begin inline asm
	fma.rn.f64    %fd13878, %fd13878, 0.9999, 0.01;
	// end inline asm
	// begin inline asm
	fma.rn.f64    %fd13880, %fd13880, 0.9999, 0.01;
	// end inline asm
	// begin inline asm
	fma.rn.f32    %f13878, %f13878, 0.9999, 0.01;
	// end inline asm
	// begin inline asm
	fma.rn.f32    %f13880, %f13880, 0.9999, 0.01;
	// end inline asm
	// begin inline asm
	fma.rn.f64    %fd13878, %fd13878, 0.9999, 0.01;
	// end inline asm
	// begin inline asm
	fma.rn.f64    %fd13880, %fd13880, 0.9999, 0.01;
	// end inline asm
	// begin inline asm
	fma.rn.f32    %f13878, %f13878, 0.9999, 0.01;
	// end inline asm
	// begin inline asm
	fma.rn.f32    %f13880, %f13880, 0.9999, 0.01;
	// end inline asm
	// begin inline asm
	fma.rn.f64    %fd13878, %fd13878, 0.9999, 0.01;
	// end inline asm
	// begin inline asm
	fma.rn.f64    %fd13880, %fd13880, 0.9999, 0.01;
	// end inline asm
	// begin inline asm
	fma.rn.f32    %f13878, %f13878, 0.9999, 0.01;
	// end inline asm
	// begin inline asm
	fma.rn.f32    %f13880, %f13880, 0.9999, 0.01;
	// end inline asm
	// begin inline asm
	fma.rn.f64    %fd13878, %fd13878, 0.9999, 0.01;
	// end inline asm
	// begin inline asm
	fma.rn.f64    %fd13880, %fd13880, 0.9999, 0.01;
	// end inline asm
	// begin inline asm
	fma.rn.f32    %f13878, %f13878, 0.9999, 0.01;
	// end inline asm
	// begin inline asm
	fma.rn.f32    %f13880, %f13880, 0.9999, 0.01;
	// end inline asm
	// begin inline asm
	fma.rn.f64    %fd13878, %fd13878, 0.9999, 0.01;
	// end inline asm
	// begin inline asm
	fma.rn.f64    %fd13880, %fd13880, 0.9999, 0.01;
	// end inline asm
	// begin inline asm
	fma.rn.f32    %f13878, %f13878, 0.9999, 0.01;
	// end inline asm
	// begin inline asm
	fma.rn.f32    %f13880, %f13880, 0.9999, 0.01;
	// end inline asm
	// begin inline asm
	fma.rn.f64    %fd13878, %fd13878, 0.9999, 0.01;
	// end inline asm
	// begin inline asm
	fma.rn.f64    %fd13880, %fd13880, 0.9999, 0.01;
	// end inline asm
	// begin inline asm
	fma.rn.f32    %f13878, %f13878, 0.9999, 0.01;
	// end inline asm
	// begin inline asm
	fma.rn.f32    %f13880, %f13880, 0.9999, 0.01;
	// end inline asm
	// begin inline asm
	fma.rn.f64    %fd13878, %fd13878, 0.9999, 0.01;
	// end inline asm
	// begin inline asm
	fma.rn.f64    %fd13880, %fd13880, 0.9999, 0.01;
	// end inline asm
	// begin inline asm
	fma.rn.f32    %f13878, %f13878, 0.9999, 0.01;
	// end inline asm
	// begin inline asm
	fma.rn.f32    %f13880, %f13880, 0.9999, 0.01;
	// end inline asm
	// begin inline asm
	fma.rn.f64    %fd13878, %fd13878, 0.9999, 0.01;
	// end inline asm
	// begin inline asm
	fma.rn.f64    %fd13880, %fd13880, 0.9999, 0.01;
	// end inline asm
	// begin inline asm
	fma.rn.f32    %f13878, %f13878, 0.9999, 0.01;
	// end inline asm
	// begin inline asm
	fma.rn.f32    %f13880, %f13880, 0.9999, 0.01;
	// end inline asm
	// begin inline asm
	fma.rn.f64    %fd13878, %fd13878, 0.9999, 0.01;
	// end inline asm
	// begin inline asm
	fma.rn.f64    %fd13880, %fd13880, 0.9999, 0.01;
	// end inline asm
	// begin inline asm
	fma.rn.f32    %f13878, %f13878, 0.9999, 0.01;
	// end inline asm
	// begin inline asm
	fma.rn.f32    %f13880, %f13880, 0.9999, 0.01;
	// end inline asm
	// begin inline asm
	fma.rn.f64    %fd13878, %fd13878, 0.9999, 0.01;
	// end inline asm
	// begin inline asm
	fma.rn.f64    %fd13880, %fd13880, 0.9999, 0.01;
	// end inline asm
	// begin inline asm
	fma.rn.f32    %f13878, %f13878, 0.9999, 0.01;
	// end inline asm
	// begin inline asm
	fma.rn.f32    %f13880, %f13880, 0.9999, 0.01;
	// end inline asm
	// begin inline asm
	fma.rn.f64    %fd13878, %fd13878, 0.9999, 0.01;
	// end inline asm
	// begin inline asm
	fma.rn.f64    %fd13880, %fd13880, 0.9999, 0.01;
	// end inline asm
	// begin inline asm
	fma.rn.f32    %f13878, %f13878, 0.9999, 0.01;
	// end inline asm
	// begin inline asm
	fma.rn.f32    %f13880, %f13880, 0.9999, 0.01;
	// end inline asm
	// begin inline asm
	fma.rn.f64    %fd13878, %fd13878, 0.9999, 0.01;
	// end inline asm
	// begin inline asm
	fma.rn.f64    %fd13880, %fd13880, 0.9999, 0.01;
	// end inline asm
	// begin inline asm
	fma.rn.f32    %f13878, %f13878, 0.9999, 0.01;
	// end inline asm
	// begin inline asm
	fma.rn.f32    %f13880, %f13880, 0.9999, 0.01;
	// end inline asm
	// begin inline asm
	fma.rn.f64    %fd13878, %fd13878, 0.9999, 0.01;
	// end inline asm
	// begin inline asm
	fma.rn.f64    %fd13880, %fd13880, 0.9999, 0.01;
	// end inline asm
	// begin inline asm
	fma.rn.f32    %f13878, %f13878, 0.9999, 0.01;
	// end inline asm
	// begin inline asm
	fma.rn.f32    %f13880, %f13880, 0.9999, 0.01;
	// end inline asm
	// begin inline asm
	fma.rn.f64    %fd13878, %fd13878, 0.9999, 0.01;
	// end inline asm
	// begin inline asm
	fma.rn.f64    %fd13880, %fd13880, 0.9999, 0.01;
	// end inline asm
	// begin inline asm
	fma.rn.f32    %f13878, %f13878, 0.9999, 0.01;
	// end inline asm
	// begin inline asm
	fma.rn.f32    %f13880, %f13880, 0.9999, 0.01;
	// end inline asm
	// begin inline asm
	fma.rn.f64    %fd13878, %fd13878, 0.9999, 0.01;
	// end inline asm
	// begin inline asm
	fma.rn.f64    %fd13880, %fd13880, 0.9999, 0.01;
	// end inline asm
	// begin inline asm
	fma.rn.f32    %f13878, %f13878, 0.9999, 0.01;
	// end inline asm
	// begin inline asm
	fma.rn.f32    %f13880, %f13880, 0.9999, 0.01;
	// end inline asm
	// begin inline asm
	fma.rn.f64    %fd13878, %fd13878, 0.9999, 0.01;
	// end inline asm
	// begin inline asm
	fma.rn.f64    %fd13880, %fd13880, 0.9999, 0.01;
	// end inline asm
	// begin inline asm
	fma.rn.f32    %f13878, %f13878, 0.9999, 0.01;
	// end inline asm
	// begin inline asm
	fma.rn.f32    %f13880, %f13880, 0.9999, 0.01;
	// end inline asm
	// begin inline asm
	fma.rn.f64    %fd13878, %fd13878, 0.9999, 0.01;
	// end inline asm
	// begin inline asm
	fma.rn.f64    %fd13880, %fd13880, 0.9999, 0.01;
	// end inline asm
	// begin inline asm
	fma.rn.f32    %f13878, %f13878, 0.9999, 0.01;
	// end inline asm
	// begin inline asm
	fma.rn.f32    %f13880, %f13880, 0.9999, 0.01;
	// end inline asm
	// begin inline asm
	fma.rn.f64    %fd13878, %fd13878, 0.9999, 0.01;
	// end inline asm
	// begin inline asm
	fma.rn.f64    %fd13880, %fd13880, 0.9999, 0.01;
	// end inline asm
	// begin inline asm
	fma.rn.f32    %f13878, %f13878, 0.9999, 0.01;
	// end inline asm
	// begin inline asm
	fma.rn.f32    %f13880, %f13880, 0.9999, 0.01;
	// end inline asm
	// begin inline asm
	fma.rn.f64    %fd13878, %fd13878, 0.9999, 0.01;
	// end inline asm
	// begin inline asm
	fma.rn.f64    %fd13880, %fd13880, 0.9999, 0.01;
	// end inline asm
	// begin inline asm
	fma.rn.f32    %f13878, %f13878, 0.9999, 0.01;
	// end inline asm
	// begin inline asm
	fma.rn.f32    %f13880, %f13880, 0.9999, 0.01;
	// end inline asm
	// begin inline asm
	fma.rn.f64    %fd13878, %fd13878, 0.9999, 0.01;
	// end inline asm
	// begin inline asm
	fma.rn.f64    %fd13880, %fd13880, 0.9999, 0.01;
	// end inline asm
	// begin inline asm
	fma.rn.f32    %f13878, %f13878, 0.9999, 0.01;
	// end inline asm
	// begin inline asm
	fma.rn.f32    %f13880, %f13880, 0.9999, 0.01;
	// end inline asm
	// begin inline asm
	fma.rn.f64    %fd13878, %fd13878, 0.9999, 0.01;
	// end inline asm
	// begin inline asm
	fma.rn.f64    %fd13880, %fd13880, 0.9999, 0.01;
	// end inline asm
	// begin inline asm
	fma.rn.f32    %f13878, %f13878, 0.9999, 0.01;
	// end inline asm
	// begin inline asm
	fma.rn.f32    %f13880, %f13880, 0.9999, 0.01;
	// end inline asm
	// begin inline asm
	fma.rn.f64    %fd13878, %fd13878, 0.9999, 0.01;
	// end inline asm
	// begin inline asm
	fma.rn.f64    %fd13880, %fd13880, 0.9999, 0.01;
	// end inline asm
	// begin inline asm
	fma.rn.f32    %f13878, %f13878, 0.9999, 0.01;
	// end inline asm
	// begin inline asm
	fma.rn.f32    %f13880, %f13880, 0.9999, 0.01;
	// end inline asm
	// begin inline asm
	fma.rn.f64    %fd13878, %fd13878, 0.9999, 0.01;
	// end inline asm
	// begin inline asm
	fma.rn.f64    %fd13880, %fd13880, 0.9999, 0.01;
	// end inline asm
	// begin inline asm
	fma.rn.f32    %f13878, %f13878, 0.9999, 0.01;
	// end inline asm
	// begin inline asm
	fma.rn.f32    %f13880, %f13880, 0.9999, 0.01;
	// end inline asm
	// begin inline asm
	fma.rn.f64    %fd13878, %fd13878, 0.9999, 0.01;
	// end inline asm
	// begin inline asm
	fma.rn.f64    %fd13880, %fd13880, 0.9999, 0.01;
	// end inline asm
	// begin inline asm
	fma.rn.f32    %f13878, %f13878, 0.9999, 0.01;
	// end inline asm
	// begin inline asm
	fma.rn.f32    %f13880, %f13880, 0.9999, 0.01;
	// end inline asm
	// begin inline asm
	fma.rn.f64    %fd13878, %fd13878, 0.9999, 0.01;
	// end inline asm
	// begin inline asm
	fma.rn.f64    %fd13880, %fd13880, 0.9999, 0.01;
	// end inline asm
	// begin inline asm
	fma.rn.f32    %f13878, %f13878, 0.9999, 0.01;
	// end inline asm
	// begin inline asm
	fma.rn.f32    %f13880, %f13880, 0.9999, 0.01;
	// end inline asm
	// begin inline asm
	fma.rn.f64    %fd13878, %fd13878, 0.9999, 0.01;
	// end inline asm
	// begin inline asm
	fma.rn.f64    %fd13880, %fd13880, 0.9999, 0.01;
	// end inline asm
	// begin inline asm
	fma.rn.f32    %f13878, %f13878, 0.9999, 0.01;
	// end inline asm
	// begin inline asm
	fma.rn.f32    %f13880, %f13880, 0.9999, 0.01;
	// end inline asm
	// begin inline asm
	fma.rn.f64    %fd13878, %fd13878, 0.9999, 0.01;
	// end inline asm
	// begin inline asm
	fma.rn.f64    %fd13880, %fd13880, 0.9999, 0.01;
	// end inline asm
	// begin inline asm
	fma.rn.f32    %f13878, %f13878, 0.9999, 0.01;
	// end inline asm
	// begin inline asm
	fma.rn.f32    %f13880, %f13880, 0.9999, 0.01;
	// end inline asm
	// begin inline asm
	fma.rn.f64    %fd13878, %fd13878, 0.9999, 0.01;
	// end inline asm
	// begin inline asm
	fma.rn.f64    %fd13880, %fd13880, 0.9999, 0.01;
	// end inline asm
	// begin inline asm
	fma.rn.f32    %f13878, %f13878, 0.9999, 0.01;
	// end inline asm
	// begin inline asm
	fma.rn.f32    %f13880, %f13880, 0.9999, 0.01;
	// end inline asm
	// begin inline asm
	fma.rn.f64    %fd13878, %fd13878, 0.9999, 0.01;
	// end inline asm
	// begin inline asm
	fma.rn.f64    %fd13880, %fd13880, 0.9999, 0.01;
	// end inline asm
	// begin inline asm
	fma.rn.f32    %f13878, %f13878, 0.9999, 0.01;
	// end inline asm
	// begin inline asm
	fma.rn.f32    %f13880, %f13880, 0.9999, 0.01;
	// end inline asm
	// begin inline asm
	fma.rn.f64    %fd13878, %fd13878, 0.9999, 0.01;
	// end inline asm
	// begin inline asm
	fma.rn.f64    %fd13880, %fd13880, 0.9999, 0.01;
	// end inline asm
	// begin inline asm
	fma.rn.f32    %f13878, %f13878, 0.9999, 0.01;
	// end inline asm
	// begin inline asm
	fma.rn.f32    %f13880, %f13880, 0.9999, 0.01;
	// end inline asm
	// begin inline asm
	fma.rn.f64    %fd13878, %fd13878, 0.9999, 0.01;
	// end inline asm
	// begin inline asm
	fma.rn.f64    %fd13880, %fd13880, 0.9999, 0.01;
	// end inline asm
	// begin inline asm
	fma.rn.f32    %f13878, %f13878, 0.9999, 0.01;
	// end inline asm
	// begin inline asm
	fma.rn.f32    %f13880, %f13880, 0.9999, 0.01;
	// end inline asm
	// begin inline asm
	fma.rn.f64    %fd13878, %fd13878, 0.9999, 0.01;
	// end inline asm
	// begin inline asm
	fma.rn.f64    %fd13880, %fd13880, 0.9999, 0.01;
	// end inline asm
	// begin inline asm
	fma.rn.f32    %f13878, %f13878, 0.9999, 0.01;
	// end inline asm
	// begin inline asm
	fma.rn.f32    %f13880, %f13880, 0.9999, 0.01;
	// end inline asm
	// begin inline asm
	fma.rn.f64    %fd13878, %fd13878, 0.9999, 0.01;
	// end inline asm
	// begin inline asm
	fma.rn.f64    %fd13880, %fd13880, 0.9999, 0.01;
	// end inline asm
	// begin inline asm
	fma.rn.f32    %f13878, %f13878, 0.9999, 0.01;
	// end inline asm
	// begin inline asm
	fma.rn.f32    %f13880, %f13880, 0.9999, 0.01;
	// end inline asm
	// begin inline asm
	fma.rn.f64    %fd13878, %fd13878, 0.9999, 0.01;
	// end inline asm
	// begin inline asm
	fma.rn.f64    %fd13880, %fd13880, 0.9999, 0.01;
	// end inline asm
	// begin inline asm
	fma.rn.f32    %f13878, %f13878, 0.9999, 0.01;
	// end inline asm
	// begin inline asm
	fma.rn.f32    %f13880, %f13880, 0.9999, 0.01;
	// end inline asm
	// begin inline asm
	fma.rn.f64    %fd13878, %fd13878, 0.9999, 0.01;
	// end inline asm
	// begin inline asm
	fma.rn.f64    %fd13880, %fd13880, 0.9999, 0.01;
	// end inline asm
	// begin inline asm
	fma.rn.f32    %f13878, %f13878, 0.9999, 0.01;
	// end inline asm
	// begin inline asm
	fma.rn.f32    %f13880, %f13880, 0.9999, 0.01;
	// end inline asm
	// begin inline asm
	fma.rn.f64    %fd13878, %fd13878, 0.9999, 0.01;
	// end inline asm
	// begin inline asm
	fma.rn.f64    %fd13880, %fd13880, 0.9999, 0.01;
	// end inline asm
	// begin inline asm
	fma.rn.f32    %f13878, %f13878, 0.9999, 0.01;
	// end inline asm
	// begin inline asm
	fma.rn.f32    %f13880, %f13880, 0.9999, 0.01;
	// end inline asm
	// begin inline asm
	fma.rn.f64    %fd13878, %fd13878, 0.9999, 0.01;
	// end inline asm
	// begin inline asm
	fma.rn.f64    %fd13880, %fd13880, 0.9999, 0.01;
	// end inline asm
	// begin inline asm
	fma.rn.f32    %f13878, %f13878, 0.9999, 0.01;
	// end inline asm
	// begin inline asm
	fma.rn.f32    %f13880, %f13880, 0.9999, 0.01;
	// end inline asm
	// begin inline asm
	fma.rn.f64    %fd13878, %fd13878, 0.9999, 0.01;
	// end inline asm
	// begin inline asm
	fma.rn.f64    %fd13880, %fd13880, 0.9999, 0.01;
	// end inline asm
	// begin inline asm
	fma.rn.f32    %f13878, %f13878, 0.9999, 0.01;
	// end inline asm
	// begin inline asm
	fma.rn.f32    %f13880, %f13880, 0.9999, 0.01;
	// end inline asm
	// begin inline asm
	fma.rn.f64    %fd13878, %fd13878, 0.9999, 0.01;
	// end inline asm
	// begin inline asm
	fma.rn.f64    %fd13880, %fd13880, 0.9999, 0.01;
	// end inline asm
	// begin inline asm
	fma.rn.f32    %f13878, %f13878, 0.9999, 0.01;
	// end inline asm
	// begin inline asm
	fma.rn.f32    %f13880, %f13880, 0.9999, 0.01;
	// end inline asm
	// begin inline asm
	fma.rn.f64    %fd13878, %fd13878, 0.9999, 0.01;
	// end inline asm
	// begin inline asm
	fma.rn.f64    %fd13880, %fd13880, 0.9999, 0.01;
	// end inline asm
	// begin inline asm
	fma.rn.f32    %f13878, %f13878, 0.9999, 0.01;
	// end inline asm
	// begin inline asm
	fma.rn.f32    %f13880, %f13880, 0.9999, 0.01;
	// end inline asm
	// begin inline asm
	fma.rn.f64    %fd13878, %fd13878, 0.9999, 0.01;
	// end inline asm
	// begin inline asm
	fma.rn.f64    %fd13880, %fd13880, 0.9999, 0.01;
	// end inline asm
	// begin inline asm
	fma.rn.f32    %f13878, %f13878, 0.9999, 0.01;
	// end inline asm
	// begin inline asm
	fma.rn.f32    %f13880, %f13880, 0.9999, 0.01;
	// end inline asm
	// begin inline asm
	fma.rn.f64    %fd13878, %fd13878, 0.9999, 0.01;
	// end inline asm
	// begin inline asm
	fma.rn.f64    %fd13880, %fd13880, 0.9999, 0.01;
	// end inline asm
	// begin inline asm
	fma.rn.f32    %f13878, %f13878, 0.9999, 0.01;
	// end inline asm
	// begin inline asm
	fma.rn.f32    %f13880, %f13880, 0.9999, 0.01;
	// end inline asm
	// begin inline asm
	fma.rn.f64    %fd13878, %fd13878, 0.9999, 0.01;
	// end inline asm
	// begin inline asm
	fma.rn.f64    %fd13880, %fd13880, 0.9999, 0.01;
	// end inline asm
	// begin inline asm
	fma.rn.f32    %f13878, %f13878, 0.9999, 0.01;
	// end inline asm
	// begin inline asm
	fma.rn.f32    %f13880, %f13880, 0.9999, 0.01;
	// end inline asm
	// begin inline asm
	fma.rn.f64    %fd13878, %fd13878, 0.9999, 0.01;
	// end inline asm
	// begin inline asm
	fma.rn.f64    %fd13880, %fd13880, 0.9999, 0.01;
	// end inline asm
	// begin inline asm
	fma.rn.f32    %f13878, %f13878, 0.9999, 0.01;
	// end inline asm
	// begin inline asm
	fma.rn.f32    %f13880, %f13880, 0.9999, 0.01;
	// end inline asm
	// begin inline asm
	fma.rn.f64    %fd13878, %fd13878, 0.9999, 0.01;
	// end inline asm
	// begin inline asm
	fma.rn.f64    %fd13880, %fd13880, 0.9999, 0.01;
	// end inline asm
	// begin inline asm
	fma.rn.f32    %f13878, %f13878, 0.9999, 0.01;
	// end inline asm
	// begin inline asm
	fma.rn.f32    %f13880, %f13880, 0.9999, 0.01;
	// end inline asm
	// begin inline asm
	fma.rn.f64    %fd13878, %fd13878, 0.9999, 0.01;
	// end inline asm
	// begin inline asm
	fma.rn.f64    %fd13880, %fd13880, 0.9999, 0.01;
	// end inline asm
	// begin inline asm
	fma.rn.f32    %f13878, %f13878, 0.9999, 0.01;
	// end inline asm
	// begin inline asm
	fma.rn.f32    %f13880, %f13880, 0.9999, 0.01;
	// end inline asm
	// begin inline asm
	fma.rn.f64    %fd13878, %fd13878, 0.9999, 0.01;
	// end inline asm
	// begin inline asm
	fma.rn.f64    %fd13880, %fd13880, 0.9999, 0.01;
	// end inline asm
	// begin inline asm
	fma.rn.f32    %f13878, %f13878, 0.9999, 0.01;
	// end inline asm
	// begin inline asm
	fma.rn.f32    %f13880, %f13880, 0.9999, 0.01;
	// end inline asm
	// begin inline asm
	fma.rn.f64    %fd13878, %fd13878, 0.9999, 0.01;
	// end inline asm
	// begin inline asm
	fma.rn.f64    %fd13880, %fd13880, 0.9999, 0.01;
	// end inline asm
	// begin inline asm
	fma.rn.f32    %f13878, %f13878, 0.9999, 0.01;
	// end inline asm
	// begin inline asm
	fma.rn.f32    %f13880, %f13880, 0.9999, 0.01;
	// end inline asm
	// begin inline asm
	fma.rn.f64    %fd13878, %fd13878, 0.9999, 0.01;
	// end inline asm
	// begin inline asm
	fma.rn.f64    %fd13880, %fd13880, 0.9999, 0.01;
	// end inline asm
	// begin inline asm
	fma.rn.f32    %f13878, %f13878, 0.9999, 0.01;
	// end inline asm
	// begin inline asm
	fma.rn.f32    %f13880, %f13880, 0.9999, 0.01;
	// end inline asm
	// begin inline asm
	fma.rn.f64    %fd13878, %fd13878, 0.9999, 0.01;
	// end inline asm
	// begin inline asm
	fma.rn.f64    %fd13880, %fd13880, 0.9999, 0.01;
	// end inline asm
	// begin inline asm
	fma.rn.f32    %f13878, %f13878, 0.9999, 0.01;
	// end inline asm
	// begin inline asm
	fma.rn.f32    %f13880, %f13880, 0.9999, 0.01;
	// end inline asm
	// begin inline asm
	fma.rn.f64    %fd13878, %fd13878, 0.9999, 0.01;
	// end inline asm
	// begin inline asm
	fma.rn.f64    %fd13880, %fd13880, 0.9999, 0.01;
	// end inline asm
	// begin inline asm
	fma.rn.f32    %f13878, %f13878, 0.9999, 0.01;
	// end inline asm
	// begin inline asm
	fma.rn.f32    %f13880, %f13880, 0.9999, 0.01;
	// end inline asm
	// begin inline asm
	fma.rn.f64    %fd13878, %fd13878, 0.9999, 0.01;
	// end inline asm
	// begin inline asm
	fma.rn.f64    %fd13880, %fd13880, 0.9999, 0.01;
	// end inline asm
	// begin inline asm
	fma.rn.f32    %f13878, %f13878, 0.9999, 0.01;
	// end inline asm
	// begin inline asm
	fma.rn.f32    %f13880, %f13880, 0.9999, 0.01;
	// end inline asm
	// begin inline asm
	fma.rn.f64    %fd13878, %fd13878, 0.9999, 0.01;
	// end inline asm
	// begin inline asm
	fma.rn.f64    %fd13880, %fd13880, 0.9999, 0.01;
	// end inline asm
	// begin inline asm
	fma.rn.f32    %f13878, %f13878, 0.9999, 0.01;
	// end inline asm
	// begin inline asm
	fma.rn.f32    %f13880, %f13880, 0.9999, 0.01;
	// end inline asm
	// begin inline asm
	fma.rn.f64    %fd13878, %fd13878, 0.9999, 0.01;
	// end inline asm
	// begin inline asm
	fma.rn.f64    %fd13880, %fd13880, 0.9999, 0.01;
	// end inline asm
	// begin inline asm
	fma.rn.f32    %f13878, %f13878, 0.9999, 0.01;
	// end inline asm
	// begin inline asm
	fma.rn.f32    %f13880, %f13880, 0.9999, 0.01;
	// end inline asm
	// begin inline asm
	fma.rn.f64    %fd13878, %fd13878, 0.9999, 0.01;
	// end inline asm
	// begin inline asm
	fma.rn.f64    %fd13880, %fd13880, 0.9999, 0.01;
	// end inline asm
	// begin inline asm
	fma.rn.f32    %f13878, %f13878, 0.9999, 0.01;
	// end inline asm
	// begin inline asm
	fma.rn.f32    %f13880, %f13880, 0.9999, 0.01;
	// end inline asm
	// begin inline asm
	fma.rn.f64    %fd13878, %fd13878, 0.9999, 0.01;
	// end inline asm
	// begin inline asm
	fma.rn.f64    %fd13880, %fd13880, 0.9999, 0.01;
	// end inline asm
	// begin inline asm
	fma.rn.f32    %f13878, %f13878, 0.9999, 0.01;
	// end inline asm
	// begin inline asm
	fma.rn.f32    %f13880, %f13880, 0.9999, 0.01;
	// end inline asm
	// begin inline asm
	fma.rn.f64    %fd13878, %fd13878, 0.9999, 0.01;
	// end inline asm
	// begin inline asm
	fma.rn.f64    %fd13880, %fd13880, 0.9999, 0.01;
	// end inline asm
	// begin inline asm
	fma.rn.f32    %f13878, %f13878, 0.9999, 0.01;
	// end inline asm
	// begin inline asm
	fma.rn.f32    %f13880, %f13880, 0.9999, 0.01;
	// end inline asm
	// begin inline asm
	fma.rn.f64    %fd13878, %fd13878, 0.9999, 0.01;
	// end inline asm
	// begin inline asm
	fma.rn.f64    %fd13880, %fd13880, 0.9999, 0.01;
	// end inline asm
	// begin inline asm
	fma.rn.f32    %f13878, %f13878, 0.9999, 0.01;
	// end inline asm
	// begin inline asm
	fma.rn.f32    %f13880, %f13880, 0.9999, 0.01;
	// end inline asm
	// begin inline asm
	fma.rn.f64    %fd13878, %fd13878, 0.9999, 0.01;
	// end inline asm
	// begin inline asm
	fma.rn.f64    %fd13880, %fd13880, 0.9999, 0.01;
	// end inline asm
	// begin inline asm
	fma.rn.f32    %f13878, %f13878, 0.9999, 0.01;
	// end inline asm
	// begin inline asm
	fma.rn.f32    %f13880, %f13880, 0.9999, 0.01;
	// end inline asm
	// begin inline asm
	fma.rn.f64    %fd13878, %fd13878, 0.9999, 0.01;
	// end inline asm
	// begin inline asm
	fma.rn.f64    %fd13880, %fd13880, 0.9999, 0.01;
	// end inline asm
	// begin inline asm
	fma.rn.f32    %f13878, %f13878, 0.9999, 0.01;
	// end inline asm
	// begin inline asm
	fma.rn.f32    %f13880, %f13880, 0.9999, 0.01;
	// end inline asm
	// begin inline asm
	fma.rn.f64    %fd13878, %fd13878, 0.9999, 0.01;
	// end inline asm
	// begin inline asm
	fma.rn.f64    %fd13880, %fd13880, 0.9999, 0.01;
	// end inline asm
	// begin inline asm
	fma.rn.f32    %f13878, %f13878, 0.9999, 0.01;
	// end inline asm
	// begin inline asm
	fma.rn.f32    %f13880, %f13880, 0.9999, 0.01;
	// end inline asm
	// begin inline asm
	fma.rn.f64    %fd13878, %fd13878, 0.9999, 0.01;
	// end inline asm
	// begin inline asm
	fma.rn.f64    %fd13880, %fd13880, 0.9999, 0.01;
	// end inline asm
	// begin inline asm
	fma.rn.f32    %f13878, %f13878, 0.9999, 0.01;
	// end inline asm
	// begin inline asm
	fma.rn.f32    %f13880, %f13880, 0.9999, 0.01;
	// end inline asm
	// begin inline asm
	fma.rn.f64    %fd13878, %fd13878, 0.9999, 0.01;
	// end inline asm
	// begin inline asm
	fma.rn.f64    %fd13880, %fd13880, 0.9999, 0.01;
	// end inline asm
	// begin inline asm
	fma.rn.f32    %f13878, %f13878, 0.9999, 0.01;
	// end inline asm
	// begin inline asm
	fma.rn.f32    %f13880, %f13880, 0.9999, 0.01;
	// end inline asm
	// begin inline asm
	fma.rn.f64    %fd13878, %fd13878, 0.9999, 0.01;
	// end inline asm
	// begin inline asm
	fma.rn.f64    %fd13880, %fd13880, 0.9999, 0.01;
	// end inline asm
	// begin inline asm
	fma.rn.f32    %f13878, %f13878, 0.9999, 0.01;
	// end inline asm
	// begin inline asm
	fma.rn.f32    %f13880, %f13880, 0.9999, 0.01;
	// end inline asm
	// begin inline asm
	fma.rn.f64    %fd13878, %fd13878, 0.9999, 0.01;
	// end inline asm
	// begin inline asm
	fma.rn.f64    %fd13880, %fd13880, 0.9999, 0.01;
	// end inline asm
	// begin inline asm
	fma.rn.f32    %f13878, %f13878, 0.9999, 0.01;
	// end inline asm
	// begin inline asm
	fma.rn.f32    %f13880, %f13880, 0.9999, 0.01;
	// end inline asm
	// begin inline asm
	fma.rn.f64    %fd13878, %fd13878, 0.9999, 0.01;
	// end inline asm
	// begin inline asm
	fma.rn.f64    %fd13880, %fd13880, 0.9999, 0.01;
	// end inline asm
	// begin inline asm
	fma.rn.f32    %f13878, %f13878, 0.9999, 0.01;
	// end inline asm
	// begin inline asm
	fma.rn.f32    %f13880, %f13880, 0.9999, 0.01;
	// end inline asm
	// begin inline asm
	fma.rn.f64    %fd13878, %fd13878, 0.9999, 0.01;
	// end inline asm
	// begin inline asm
	fma.rn.f64    %fd13880, %fd13880, 0.9999, 0.01;
	// end inline asm
	// begin inline asm
	fma.rn.f32    %f13878, %f13878, 0.9999, 0.01;
	// end inline asm
	// begin inline asm
	fma.rn.f32    %f13880, %f13880, 0.9999, 0.01;
	// end inline asm
	// begin inline asm
	fma.rn.f64    %fd13878, %fd13878, 0.9999, 0.01;
	// end inline asm
	// begin inline asm
	fma.rn.f64    %fd13880, %fd13880, 0.9999, 0.01;
	// end inline asm
	// begin inline asm
	fma.rn.f32    %f13878, %f13878, 0.9999, 0.01;
	// end inline asm
	// begin inline asm
	fma.rn.f32    %f13880, %f13880, 0.9999, 0.01;
	// end inline asm
	// begin inline asm
	fma.rn.f64    %fd13878, %fd13878, 0.9999, 0.01;
	// end inline asm
	// begin inline asm
	fma.rn.f64    %fd13880, %fd13880, 0.9999, 0.01;
	// end inline asm
	// begin inline asm
	fma.rn.f32    %f13878, %f13878, 0.9999, 0.01;
	// end inline asm
	// begin inline asm
	fma.rn.f32    %f13880, %f13880, 0.9999, 0.01;
	// end inline asm
	// begin inline asm
	fma.rn.f64    %fd13878, %fd13878, 0.9999, 0.01;
	// end inline asm
	// begin inline asm
	fma.rn.f64    %fd13880, %fd13880, 0.9999, 0.01;
	// end inline asm
	// begin inline asm
	fma.rn.f32    %f13878, %f13878, 0.9999, 0.01;
	// end inline asm
	// begin inline asm
	fma.rn.f32    %f13880, %f13880, 0.9999, 0.01;
	// end inline asm
	// begin inline asm
	fma.rn.f64    %fd13878, %fd13878, 0.9999, 0.01;
	// end inline asm
	// begin inline asm
	fma.rn.f64    %fd13880, %fd13880, 0.9999, 0.01;
	// end inline asm
	// begin inline asm
	fma.rn.f32    %f13878, %f13878, 0.9999, 0.01;
	// end inline asm
	// begin inline asm
	fma.rn.f32    %f13880, %f13880, 0.9999, 0.01;
	// end inline asm
	// begin inline asm
	fma.rn.f64    %fd13878, %fd13878, 0.9999, 0.01;
	// end inline asm
	// begin inline asm
	fma.rn.f64    %fd13880, %fd13880, 0.9999, 0.01;
	// end inline asm
	// begin inline asm
	fma.rn.f32    %f13878, %f13878, 0.9999, 0.01;
	// end inline asm
	// begin inline asm
	fma.rn.f32    %f13880, %f13880, 0.9999, 0.01;
	// end inline asm
	// begin inline asm
	fma.rn.f64    %fd13878, %fd13878, 0.9999, 0.01;
	// end inline asm
	// begin inline asm
	fma.rn.f64    %fd13880, %fd13880, 0.9999, 0.01;
	// end inline asm
	// begin inline asm
	fma.rn.f32    %f13878, %f13878, 0.9999, 0.01;
	// end inline asm
	// begin inline asm
	fma.rn.f32    %f13880, %f13880, 0.9999, 0.01;
	// end inline asm
	// begin inline asm
	fma.rn.f64    %fd13878, %fd13878, 0.9999, 0.01;
	// end inline asm
	// begin inline asm
	fma.rn.f64    %fd13880, %fd13880, 0.9999, 0.01;
	// end inline asm
	// begin inline asm
	fma.rn.f32    %f13878, %f13878, 0.9999, 0.01;
	// end inline asm
	// begin inline asm
	fma.rn.f32    %f13880, %f13880, 0.9999, 0.01;
	// end inline asm
	// begin inline asm
	fma.rn.f64    %fd13878, %fd13878, 0.9999, 0.01;
	// end inline asm
	// begin inline asm
	fma.rn.f64    %fd13880, %fd13880, 0.9999, 0.01;
	// end inline asm
	// begin inline asm
	fma.rn.f32    %f13878, %f13878, 0.9999, 0.01;
	// end inline asm
	// begin inline asm
	fma.rn.f32    %f13880, %f13880, 0.9999, 0.01;
	// end inline asm
	// begin inline asm
	fma.rn.f64    %fd13878, %fd13878, 0.9999, 0.01;
	// end inline asm
	// begin inline asm
	fma.rn.f64    %fd13880, %fd13880, 0.9999, 0.01;
	// end inline asm
	// begin inline asm
	fma.rn.f32    %f13878, %f13878, 0.9999, 0.01;
	// end inline asm
	// begin inline asm
	fma.rn.f32    %f13880, %f13880, 0.9999, 0.01;
	// end inline asm
	// begin inline asm
	fma.rn.f64    %fd13878, %fd13878, 0.9999, 0.01;
	// end inline asm
	// begin inline asm
	fma.rn.f64    %fd13880, %fd13880, 0.9999, 0.01;
	// end inline asm
	// begin inline asm
	fma.rn.f32    %f13878, %f13878, 0.9999, 0.01;
	// end inline asm
	// begin inline asm
	fma.rn.f32    %f13880, %f13880, 0.9999, 0.01;
	// end inline asm
	// begin inline asm
	fma.rn.f64    %fd13878, %fd13878, 0.9999, 0.01;
	// end inline asm
	// begin inline asm
	fma.rn.f64    %fd13880, %fd13880, 0.9999, 0.01;
	// end inline asm
	// begin inline asm
	fma.rn.f32    %f13878, %f13878, 0.9999, 0.01;
	// end inline asm
	// begin inline asm
	fma.rn.f32    %f13880, %f13880, 0.9999, 0.01;
	// end inline asm
	// begin inline asm
	fma.rn.f64    %fd13878, %fd13878, 0.9999, 0.01;
	// end inline asm
	// begin inline asm
	fma.rn.f64    %fd13880, %fd13880, 0.9999, 0.01;
	// end inline asm
	// begin inline asm
	fma.rn.f32    %f13878, %f13878, 0.9999, 0.01;
	// end inline asm
	// begin inline asm
	fma.rn.f32    %f13880, %f13880, 0.9999, 0.01;
	// end inline asm
	// begin inline asm
	fma.rn.f64    %fd13878, %fd13878, 0.9999, 0.01;
	// end inline asm
	// begin inline asm
	fma.rn.f64    %fd13880, %fd13880, 0.9999, 0.01;
	// end inline asm
	// begin inline asm
	fma.rn.f32    %f13878, %f13878, 0.9999, 0.01;
	// end inline asm
	// begin inline asm
	fma.rn.f32    %f13880, %f13880, 0.9999, 0.01;
	// end inline asm
	// begin inline asm
	fma.rn.f64    %fd13878, %fd13878, 0.9999, 0.01;
	// end inline asm
	// begin inline asm
	fma.rn.f64    %fd13880, %fd13880, 0.9999, 0.01;
	// end inline asm
	// begin inline asm
	fma.rn.f32    %f13878, %f13878, 0.9999, 0.01;
	// end inline asm
	// begin inline asm
	fma.rn.f32    %f13880, %f13880, 0.9999, 0.01;
	// end inline asm
	// begin inline asm
	fma.rn.f64    %fd13878, %fd13878, 0.9999, 0.01;
	// end inline asm
	// begin inline asm
	fma.rn.f64    %fd13880, %fd13880, 0.9999, 0.01;
	// end inline asm
	// begin inline asm
	fma.rn.f32    %f13878, %f13878, 0.9999, 0.01;
	// end inline asm
	// begin inline asm
	fma.rn.f32    %f13880, %f13880, 0.9999, 0.01;
	// end inline asm
	// begin inline asm
	fma.rn.f64    %fd13878, %fd13878, 0.9999, 0.01;
	// end inline asm
	// begin inline asm
	fma.rn.f64    %fd13880, %fd13880, 0.9999, 0.01;
	// end inline asm
	// begin inline asm
	fma.rn.f32    %f13878, %f13878, 0.9999, 0.01;
	// end inline asm
	// begin inline asm
	fma.rn.f32    %f13880, %f13880, 0.9999, 0.01;
	// end inline asm
	// begin inline asm
	fma.rn.f64    %fd13878, %fd13878, 0.9999, 0.01;
	// end inline asm
	// begin inline asm
	fma.rn.f64    %fd13880, %fd13880, 0.9999, 0.01;
	// end inline asm
	// begin inline asm
	fma.rn.f32    %f13878, %f13878, 0.9999, 0.01;
	// end inline asm
	// begin inline asm
	fma.rn.f32    %f13880, %f13880, 0.9999, 0.01;
	// end inline asm
	// begin inline asm
	fma.rn.f64    %fd13878, %fd13878, 0.9999, 0.01;
	// end inline asm
	// begin inline asm
	fma.rn.f64    %fd13880, %fd13880, 0.9999, 0.01;
	// end inline asm
	// begin inline asm
	fma.rn.f32    %f13878, %f13878, 0.9999, 0.01;
	// end inline asm
	// begin inline asm
	fma.rn.f32    %f13880, %f13880, 0.9999, 0.01;
	// end inline asm
	// begin inline asm
	fma.rn.f64    %fd13878, %fd13878, 0.9999, 0.01;
	// end inline asm
	// begin inline asm
	fma.rn.f64    %fd13880, %fd13880, 0.9999, 0.01;
	// end inline asm
	// begin inline asm
	fma.rn.f32    %f13878, %f13878, 0.9999, 0.01;
	// end inline asm
	// begin inline asm
	fma.rn.f32    %f13880, %f13880, 0.9999, 0.01;
	// end inline asm
	// begin inline asm
	fma.rn.f64    %fd13878, %fd13878, 0.9999, 0.01;
	// end inline asm
	// begin inline asm
	fma.rn.f64    %fd13880, %fd13880, 0.9999, 0.01;
	// end inline asm
	// begin inline asm
	fma.rn.f32    %f13878, %f13878, 0.9999, 0.01;
	// end inline asm
	// begin inline asm
	fma.rn.f32    %f13880, %f13880, 0.9999, 0.01;
	// end inline asm
	// begin inline asm
	fma.rn.f64    %fd13878, %fd13878, 0.9999, 0.01;
	// end inline asm
	// begin inline asm
	fma.rn.f64    %fd13880, %fd13880, 0.9999, 0.01;
	// end inline asm
	// begin inline asm
	fma.rn.f32    %f13878, %f13878, 0.9999, 0.01;
	// end inline asm
	// begin inline asm
	fma.rn.f32    %f13880, %f13880, 0.9999, 0.01;
	// end inline asm
	// begin inline asm
	fma.rn.f64    %fd13878, %fd13878, 0.9999, 0.01;
	// end inline asm
	// begin inline asm
	fma.rn.f64    %fd13880, %fd13880, 0.9999, 0.01;
	// end inline asm
	// begin inline asm
	fma.rn.f32    %f13878, %f13878, 0.9999, 0.01;
	// end inline asm
	// begin inline asm
	fma.rn.f32    %f13880, %f13880, 0.9999, 0.01;
	// end inline asm
	// begin inline asm
	fma.rn.f64    %fd13878, %fd13878, 0.9999, 0.01;
	// end inline asm
	// begin inline asm
	fma.rn.f64    %fd13880, %fd13880, 0.9999, 0.01;
	// end inline asm
	// begin inline asm
	fma.rn.f32    %f13878, %f13878, 0.9999, 0.01;
	// end inline asm
	// begin inline asm
	fma.rn.f32    %f13880, %f13880, 0.9999, 0.01;
	// end inline asm
	// begin inline asm
	fma.rn.f64    %fd13878, %fd13878, 0.9999, 0.01;
	// end inline asm
	// begin inline asm
	fma.rn.f64    %fd13880, %fd13880, 0.9999, 0.01;
	// end inline asm
	// begin inline asm
	fma.rn.f32    %f13878, %f13878, 0.9999, 0.01;
	// end inline asm
	// begin inline asm
	fma.rn.f32    %f13880, %f13880, 0.9999, 0.01;
	// end inline asm
	// begin inline asm
	fma.rn.f64    %fd13878, %fd13878, 0.9999, 0.01;
	// end inline asm
	// begin inline asm
	fma.rn.f64    %fd13880, %fd13880, 0.9999, 0.01;
	// end inline asm
	// begin inline asm
	fma.rn.f32    %f13878, %f13878, 0.9999, 0.01;
	// end inline asm
	// begin inline asm
	fma.rn.f32    %f13880, %f13880, 0.9999, 0.01;
	// end inline asm
	// begin inline asm
	fma.rn.f64    %fd13878, %fd13878, 0.9999, 0.01;
	// end inline asm
	// begin inline asm
	fma.rn.f64    %fd13880, %fd13880, 0.9999, 0.01;
	// end inline asm
	// begin inline asm
	fma.rn.f32    %f13878, %f13878, 0.9999, 0.01;
	// end inline asm
	// begin inline asm
	fma.rn.f32    %f13880, %f13880, 0.9999, 0.01;
	// end inline asm
	// begin inline asm
	fma.rn.f64    %fd13878, %fd13878, 0.9999, 0.01;
	// end inline asm
	// begin inline asm
	fma.rn.f64    %fd13880, %fd13880, 0.9999, 0.01;
	// end inline asm
	// begin inline asm
	fma.rn.f32    %f13878, %f13878, 0.9999, 0.01;
	// end inline asm
	// begin inline asm
	fma.rn.f32    %f13880, %f13880, 0.9999, 0.01;
	// end inline asm
	// begin inline asm
	fma.rn.f64    %fd13878, %fd13878, 0.9999, 0.01;
	// end inline asm
	// begin inline asm
	fma.rn.f64    %fd13880, %fd13880, 0.9999, 0.01;
	// end inline asm
	// begin inline asm
	fma.rn.f32    %f13878, %f13878, 0.9999, 0.01;
	// end inline asm
	// begin inline asm
	fma.rn.f32    %f13880, %f13880, 0.9999, 0.01;
	// end inline asm
	// begin inline asm
	fma.rn.f64    %fd13878, %fd13878, 0.9999, 0.01;
	// end inline asm
	// begin inline asm
	fma.rn.f64    %fd13880, %fd13880, 0.9999, 0.01;
	// end inline asm
	// begin inline asm
	fma.rn.f32    %f13878, %f13878, 0.9999, 0.01;
	// end inline asm
	// begin inline asm
	fma.rn.f32    %f13880, %f13880, 0.9999, 0.01;
	// end inline asm
	// begin inline asm
	fma.rn.f64    %fd13878, %fd13878, 0.9999, 0.01;
	// end inline asm
	// begin inline asm
	fma.rn.f64    %fd13880, %fd13880, 0.9999, 0.01;
	// end inline asm
	// begin inline asm
	fma.rn.f32    %f13878, %f13878, 0.9999, 0.01;
	// end inline asm
	// begin inline asm
	fma.rn.f32    %f13880, %f13880, 0.9999, 0.01;
	// end inline asm
	// begin inline asm
	fma.rn.f64    %fd13878, %fd13878, 0.9999, 0.01;
	// end inline asm
	// begin inline asm
	fma.rn.f64    %fd13880, %fd13880, 0.9999, 0.01;
	// end inline asm
	// begin inline asm
	fma.rn.f32    %f13878, %f13878, 0.9999, 0.01;
	// end inline asm
	// begin inline asm
	fma.rn.f32    %f13880, %f13880, 0.9999, 0.01;
	// end inline asm
	// begin inline asm
	fma.rn.f64    %fd13878, %fd13878, 0.9999, 0.01;
	// end inline asm
	// begin inline asm
	fma.rn.f64    %fd13880, %fd13880, 0.9999, 0.01;
	// end inline asm
	// begin inline asm
	fma.rn.f32    %f13878, %f13878, 0.9999, 0.01;
	// end inline asm
	// begin inline asm
	fma.rn.f32    %f13880, %f13880, 0.9999, 0.01;
	// end inline asm
	// begin inline asm
	fma.rn.f64    %fd13878, %fd13878, 0.9999, 0.01;
	// end inline asm
	// begin inline asm
	fma.rn.f64    %fd13880, %fd13880, 0.9999, 0.01;
	// end inline asm
	// begin inline asm
	fma.rn.f32    %f13878, %f13878, 0.9999, 0.01;
	// end inline asm
	// begin inline asm
	fma.rn.f32    %f13880, %f13880, 0.9999, 0.01;
	// end inline asm
	// begin inline asm
	fma.rn.f64    %fd13878, %fd13878, 0.9999, 0.01;
	// end inline asm
	// begin inline asm
	fma.rn.f64    %fd13880, %fd13880, 0.9999, 0.01;
	// end inline asm
	// begin inline asm
	fma.rn.f32    %f13878, %f13878, 0.9999, 0.01;
	// end inline asm
	// begin inline asm
	fma.rn.f32    %f13880, %f13880, 0.9999, 0.01;
	// end inline asm
	// begin inline asm
	fma.rn.f64    %fd13878, %fd13878, 0.9999, 0.01;
	// end inline asm
	// begin inline asm
	fma.rn.f64    %fd13880, %fd13880, 0.9999, 0.01;
	// end inline asm
	// begin inline asm
	fma.rn.f32    %f13878, %f13878, 0.9999, 0.01;
	// end inline asm
	// begin inline asm
	fma.rn.f32    %f13880, %f13880, 0.9999, 0.01;
	// end inline asm
	// begin inline asm
	fma.rn.f64    %fd13878, %fd13878, 0.9999, 0.01;
	// end inline asm
	// begin inline asm
	fma.rn.f64    %fd13880, %fd13880, 0.9999, 0.01;
	// end inline asm
	// begin inline asm
	fma.rn.f32    %f13878, %f13878, 0.9999, 0.01;
	// end inline asm
	// begin inline asm
	fma.rn.f32    %f13880, %f13880, 0.9999, 0.01;
	// end inline asm
	// begin inline asm
	fma.rn.f64    %fd13878, %fd13878, 0.9999, 0.01;
	// end inline asm
	// begin inline asm
	fma.rn.f64    %fd13880, %fd13880, 0.9999, 0.01;
	// end inline asm
	// begin inline asm
	fma.rn.f32    %f13878, %f13878, 0.9999, 0.01;
	// end inline asm
	// begin inline asm
	fma.rn.f32    %f13880, %f13880, 0.9999, 0.01;
	// end inline asm
	// begin inline asm
	fma.rn.f64    %fd13878, %fd13878, 0.9999, 0.01;
	// end inline asm
	// begin inline asm
	fma.rn.f64    %fd13880, %fd13880, 0.9999, 0.01;
	// end inline asm
	// begin inline asm
	fma.rn.f32    %f13878, %f13878, 0.9999, 0.01;
	// end inline asm
	// begin inline asm
	fma.rn.f32    %f13880, %f13880, 0.9999, 0.01;
	// end inline asm
	// begin inline asm
	fma.rn.f64    %fd13878, %fd13878, 0.9999, 0.01;
	// end inline asm
	// begin inline asm
	fma.rn.f64    %fd13880, %fd13880, 0.9999, 0.01;
	// end inline asm
	// begin inline asm
	fma.rn.f32    %f13878, %f13878, 0.9999, 0.01;
	// end inline asm
	// begin inline asm
	fma.rn.f32    %f13880, %f13880, 0.9999, 0.01;
	// end inline asm
	// begin inline asm
	fma.rn.f64    %fd13878, %fd13878, 0.9999, 0.01;
	// end inline asm
	// begin inline asm
	fma.rn.f64    %fd13880, %fd13880, 0.9999, 0.01;
	// end inline asm
	// begin inline asm
	fma.rn.f32    %f13878, %f13878, 0.9999, 0.01;
	// end inline asm
	// begin inline asm
	fma.rn.f32    %f13880, %f13880, 0.9999, 0.01;
	// end inline asm
	// begin inline asm
	fma.rn.f64    %fd13878, %fd13878, 0.9999, 0.01;
	// end inline asm
	// begin inline asm
	fma.rn.f64    %fd13880, %fd13880, 0.9999, 0.01;
	// end inline asm
	// begin inline asm
	fma.rn.f32    %f13878, %f13878, 0.9999, 0.01;
	// end inline asm
	// begin inline asm
	fma.rn.f32    %f13880, %f13880, 0.9999, 0.01;
	// end inline asm
	// begin inline asm
	fma.rn.f64    %fd13878, %fd13878, 0.9999, 0.01;
	// end inline asm
	// begin inline asm
	fma.rn.f64    %fd13880, %fd13880, 0.9999, 0.01;
	// end inline asm
	// begin inline asm
	fma.rn.f32    %f13878, %f13878, 0.9999, 0.01;
	// end inline asm
	// begin inline asm
	fma.rn.f32    %f13880, %f13880, 0.9999, 0.01;
	// end inline asm
	// begin inline asm
	fma.rn.f64    %fd13878, %fd13878, 0.9999, 0.01;
	// end inline asm
	// begin inline asm
	fma.rn.f64    %fd13880, %fd13880, 0.9999, 0.01;
	// end inline asm
	// begin inline asm
	fma.rn.f32    %f13878, %f13878, 0.9999, 0.01;
	// end inline asm
	// begin inline asm
	fma.rn.f32    %f13880, %f13880, 0.9999, 0.01;
	// end inline asm
	// begin inline asm
	fma.rn.f64    %fd13878, %fd13878, 0.9999, 0.01;
	// end inline asm
	// begin inline asm
	fma.rn.f64    %fd13880, %fd13880, 0.9999, 0.01;
	// end inline asm
	// begin inline asm
	fma.rn.f32    %f13878, %f13878, 0.9999, 0.01;
	// end inline asm
	// begin inline asm
	fma.rn.f32    %f13880, %f13880, 0.9999, 0.01;
	// end inline asm
	// begin inline asm
	fma.rn.f64    %fd13878, %fd13878, 0.9999, 0.01;
	// end inline asm
	// begin inline asm
	fma.rn.f64    %fd13880, %fd13880, 0.9999, 0.01;
	// end inline asm
	// begin inline asm
	fma.rn.f32    %f13878, %f13878, 0.9999, 0.01;
	// end inline asm
	// begin inline asm
	fma.rn.f32    %f13880, %f13880, 0.9999, 0.01;
	// end inline asm
	// begin inline asm
	fma.rn.f64    %fd13878, %fd13878, 0.9999, 0.01;
	// end inline asm
	// begin inline asm
	fma.rn.f64    %fd13880, %fd13880, 0.9999, 0.01;
	// end inline asm
	// begin inline asm
	fma.rn.f32    %f13878, %f13878, 0.9999, 0.01;
	// end inline asm
	// begin inline asm
	fma.rn.f32    %f13880, %f13880, 0.9999, 0.01;
	// end inline asm
	// begin inline asm
	fma.rn.f64    %fd13878, %fd13878, 0.9999, 0.01;
	// end inline asm
	// begin inline asm
	fma.rn.f64    %fd13880, %fd13880, 0.9999, 0.01;
	// end inline asm
	// begin inline asm
	fma.rn.f32    %f13878, %f13878, 0.9999, 0.01;
	// end inline asm
	// begin inline asm
	fma.rn.f32    %f13880, %f13880, 0.9999, 0.01;
	// end inline asm
	// begin inline asm
	fma.rn.f64    %fd13878, %fd13878, 0.9999, 0.01;
	// end inline asm
	// begin inline asm
	fma.rn.f64    %fd13880, %fd13880, 0.9999, 0.01;
	// end inline asm
	// begin inline asm
	fma.rn.f32    %f13878, %f13878, 0.9999, 0.01;
	// end inline asm
	// begin inline asm
	fma.rn.f32    %f13880, %f13880, 0.9999, 0.01;
	// end inline asm
	// begin inline asm
	fma.rn.f64    %fd13878, %fd13878, 0.9999, 0.01;
	// end inline asm
	// begin inline asm
	fma.rn.f64    %fd13880, %fd13880, 0.9999, 0.01;
	// end inline asm
	// begin inline asm
	fma.rn.f32    %f13878, %f13878, 0.9999, 0.01;
	// end inline asm
	// begin inline asm
	fma.rn.f32    %f13880, %f13880, 0.9999, 0.01;
	// end inline asm
	// begin inline asm
	fma.rn.f64    %fd13878, %fd13878, 0.9999, 0.01;
	// end inline asm
	// begin inline asm
	fma.rn.f64    %fd13880, %fd13880, 0.9999, 0.01;
	// end inline asm
	// begin inline asm
	fma.rn.f32    %f13878, %f13878, 0.9999, 0.01;
	// end inline asm
	// begin inline asm
	fma.rn.f32    %f13880, %f13880, 0.9999, 0.01;
	// end inline asm
	// begin inline asm
	fma.rn.f64    %fd13878, %fd13878, 0.9999, 0.01;
	// end inline asm
	// begin inline asm
	fma.rn.f64    %fd13880, %fd13880, 0.9999, 0.01;
	// end inline asm
	// begin inline asm
	fma.rn.f32    %f13878, %f13878, 0.9999, 0.01;
	// end inline asm
	// begin inline asm
	fma.rn.f32    %f13880, %f13880, 0.9999, 0.01;
	// end inline asm
	// begin inline asm
	fma.rn.f64    %fd13878, %fd13878, 0.9999, 0.01;
	// end inline asm
	// begin inline asm
	fma.rn.f64    %fd13880, %fd13880, 0.9999, 0.01;
	// end inline asm
	// begin inline asm
	fma.rn.f32    %f13878, %f13878, 0.9999, 0.01;
	// end inline asm
	// begin inline asm
	fma.rn.f32    %f13880, %f13880, 0.9999, 0.01;
	// end inline asm
	// begin inline asm
	fma.rn.f64    %fd13878, %fd13878, 0.9999, 0.01;
	// end inline asm
	// begin inline asm
	fma.rn.f64    %fd13880, %fd13880, 0.9999, 0.01;
	// end inline asm
	// begin inline asm
	fma.rn.f32    %f13878, %f13878, 0.9999, 0.01;
	// end inline asm
	// begin inline asm
	fma.rn.f32    %f13880, %f13880, 0.9999, 0.01;
	// end inline asm
	// begin inline asm
	fma.rn.f64    %fd13878, %fd13878, 0.9999, 0.01;
	// end inline asm
	// begin inline asm
	fma.rn.f64    %fd13880, %fd13880, 0.9999, 0.01;
	// end inline asm
	// begin inline asm
	fma.rn.f32    %f13878, %f13878, 0.9999, 0.01;
	// end inline asm
	// begin inline asm
	fma.rn.f32    %f13880, %f13880, 0.9999, 0.01;
	// end inline asm
	// begin inline asm
	fma.rn.f64    %fd13878, %fd13878, 0.9999, 0.01;
	// end inline asm
	// begin inline asm
	fma.rn.f64    %fd13880, %fd13880, 0.9999, 0.01;
	// end inline asm
	// begin inline asm
	fma.rn.f32    %f13878, %f13878, 0.9999, 0.01;
	// end inline asm
	// begin inline asm
	fma.rn.f32    %f13880, %f13880, 0.9999, 0.01;
	// end inline asm
	mov.f64 	%fd15298, %fd13878;
	// begin inline asm
	fma.rn.f64    %fd15298, %fd15298, 0.9999, 0.01;
	// end inline asm
	mov.f64 	%fd15300, %fd13880;
	// begin inline asm
	fma.rn.f64    %fd15300, %fd15300, 0.9999, 0.01;
	// end inline asm
	mov.f32 	%f15298, %f13878;
	// begin inline asm
	fma.rn.f32    %f15298, %f15298, 0.9999, 0.01;
	// end inline asm
	mov.f32 	%f15300, %f13880;
	// begin inline asm
	fma.rn.f32    %f15300, %f15300, 0.9999, 0.01;
	// end inline asm
	// begin inline asm
	fma.rn.f64    %fd15298, %fd15298, 0.9999, 0.01;
	// end inline asm
	// begin inline asm
	fma.rn.f64    %fd15300, %fd15300, 0.9999, 0.01;
	// end inline asm
	// begin inline asm
	fma.rn.f32    %f15298, %f15298, 0.9999, 0.01;
	// end inline asm
	// begin inline asm
	fma.rn.f32    %f15300, %f15300, 0.9999, 0.01;
	// end inline asm
	// begin inline asm
	fma.rn.f64    %fd15298, %fd15298, 0.9999, 0.01;
	// end inline asm
	// begin inline asm
	fma.rn.f64    %fd15300, %fd15300, 0.9999, 0.01;
	// end inline asm
	// begin inline asm
	fma.rn.f32    %f15298, %f15298, 0.9999, 0.01;
	// end inline asm
	// begin inline asm
	fma.rn.f32    %f15300, %f15300, 0.9999, 0.01;
	// end inline asm
	// begin inline asm
	fma.rn.f64    %fd15298, %fd15298, 0.9999, 0.01;
	// end inline asm
	// begin inline asm
	fma.rn.f64    %fd15300, %fd15300, 0.9999, 0.01;
	// end inline asm
	// begin inline asm
	fma.rn.f32    %f15298, %f15298, 0.9999, 0.01;
	// end inline asm
	// begin inline asm
	fma.rn.f32    %f15300, %f15300, 0.9999, 0.01;
	// end inline asm
	// begin inline asm
	fma.rn.f64    %fd15298, %fd15298, 0.9999, 0.01;
	// end inline asm
	// begin inline asm
	fma.rn.f64    %fd15300, %fd15300, 0.9999, 0.01;
	// end inline asm
	// begin inline asm
	fma.rn.f32    %f15298, %f15298, 0.9999, 0.01;
	// end inline asm
	// begin inline asm
	fma.rn.f32    %f15300, %f15300, 0.9999, 0.01;
	// end inline asm
	// begin inline asm
	fma.rn.f64    %fd15298, %fd15298, 0.9999, 0.01;
	// end inline asm
	// begin inline asm
	fma.rn.f64    %fd15300, %fd15300, 0.9999, 0.01;
	// end inline asm
	// begin inline asm
	fma.rn.f32    %f15298, %f15298, 0.9999, 0.01;
	// end inline asm
	// begin inline asm
	fma.rn.f32    %f15300, %f15300, 0.9999, 0.01;
	// end inline asm
	// begin inline asm
	fma.rn.f64    %fd15298, %fd15298, 0.9999, 0.01;
	// end inline asm
	// begin inline asm
	fma.rn.f64    %fd15300, %fd15300, 0.9999, 0.01;
	// end inline asm
	// begin inline asm
	fma.rn.f32    %f15298, %f15298, 0.9999, 0.01;
	// end inline asm
	// begin inline asm
	fma.rn.f32    %f15300, %f15300, 0.9999, 0.01;
	// end inline asm
	// begin inline asm
	fma.rn.f64    %fd15298, %fd15298, 0.9999, 0.01;
	// end inline asm
	// begin inline asm
	fma.rn.f64    %fd15300, %fd15300, 0.9999, 0.01;
	// end inline asm
	// begin inline asm
	fma.rn.f32    %f15298, %f15298, 0.9999, 0.01;
	// end inline asm
	// begin inline asm
	fma.rn.f32    %f15300, %f15300, 0.9999, 0.01;
	// end inline asm
	// begin inline asm
	fma.rn.f64    %fd15298, %fd15298, 0.9999, 0.01;
	// end inline asm
	// begin inline asm
	fma.rn.f64    %fd15300, %fd15300, 0.9999, 0.01;
	// end inline asm
	// begin inline asm
	fma.rn.f32    %f15298, %f15298, 0.9999, 0.01;
	// end inline asm
	// begin inline asm
	fma.rn.f32    %f15300, %f15300, 0.9999, 0.01;
	// end inline asm
	// begin inline asm
	fma.rn.f64    %fd15298, %fd15298, 0.9999, 0.01;
	// end inline asm
	// begin inline asm
	fma.rn.f64    %fd15300, %fd15300, 0.9999, 0.01;
	// end inline asm
	// begin inline asm
	fma.rn.f32    %f15298, %f15298, 0.9999, 0.01;
	// end inline asm
	// begin inline asm
	fma.rn.f32    %f15300, %f15300, 0.9999, 0.01;
	// end inline asm
	// begin inline asm
	fma.rn.f64    %fd15298, %fd15298, 0.9999, 0.01;
	// end inline asm
	// begin inline asm
	fma.rn.f64    %fd15300, %fd15300, 0.9999, 0.01;
	// end inline asm
	// begin inline asm
	fma.rn.f32    %f15298, %f15298, 0.9999, 0.01;
	// end inline asm
	// begin inline asm
	fma.rn.f32    %f15300, %f15300, 0.9999, 0.01;
	// end inline asm
	// begin inline asm
	fma.rn.f64    %fd15298, %fd15298, 0.9999, 0.01;
	// end inline asm
	// begin inline asm
	fma.rn.f64    %fd15300, %fd15300, 0.9999, 0.01;
	// end inline asm
	// begin inline asm
	fma.rn.f32    %f15298, %f15298, 0.9999, 0.01;
	// end inline asm
	// begin inline asm
	fma.rn.f32    %f15300, %f15300, 0.9999, 0.01;
	// end inline asm
	// begin inline asm
	fma.rn.f64    %fd15298, %fd15298, 0.9999, 0.01;
	// end inline asm
	// begin inline asm
	fma.rn.f64    %fd15300, %fd15300, 0.9999, 0.01;
	// end inline asm
	// begin inline asm
	fma.rn.f32    %f15298, %f15298, 0.9999, 0.01;
	// end inline asm
	// begin inline asm
	fma.rn.f32    %f15300, %f15300, 0.9999, 0.01;
	// end inline asm
	// begin inline asm
	fma.rn.f64    %fd15298, %fd15298, 0.9999, 0.01;
	// end inline asm
	// begin inline asm
	fma.rn.f64    %fd15300, %fd15300, 0.9999, 0.01;
	// end inline asm
	// begin inline asm
	fma.rn.f32    %f15298, %f15298, 0.9999, 0.01;
	// end inline asm
	// begin inline asm
	fma.rn.f32    %f15300, %f15300, 0.9999, 0.01;
	// end inline asm
	// begin inline asm
	fma.rn.f64    %fd15298, %fd15298, 0.9999, 0.01;
	// end inline asm
	// begin inline asm
	fma.rn.f64    %fd15300, %fd15300, 0.9999, 0.01;
	// end inline asm
	// begin inline asm
	fma.rn.f32    %f15298, %f15298, 0.9999, 0.01;
	// end inline asm
	// begin inline asm
	fma.rn.f32    %f15300, %f15300, 0.9999, 0.01;
	// end inline asm
	// begin inline asm
	fma.rn.f64    %fd15298, %fd15298, 0.9999, 0.01;
	// end inline asm
	// begin inline asm
	fma.rn.f64    %fd15300, %fd15300, 0.9999, 0.01;
	// end inline asm
	// begin inline asm
	fma.rn.f32    %f15298, %f15298, 0.9999, 0.01;
	// end inline asm
	// begin inline asm
	fma.rn.f32    %f15300, %f15300, 0.9999, 0.01;
	// end inline asm
	// begin inline asm
	fma.rn.f64    %fd15298, %fd15298, 0.9999, 0.01;
	// end inline asm
	// begin inline asm
	fma.rn.f64    %fd15300, %fd15300, 0.9999, 0.01;
	// end inline asm
	// begin inline asm
	fma.rn.f32    %f15298, %f15298, 0.9999, 0.01;
	// end inline asm
	// begin inline asm
	fma.rn.f32    %f15300, %f15300, 0.9999, 0.01;
	// end inline asm
	// begin inline asm
	fma.rn.f64    %fd15298, %fd15298, 0.9999, 0.01;
	// end inline asm
	// begin inline asm
	fma.rn.f64    %fd15300, %fd15300, 0.9999, 0.01;
	// end inline asm
	// begin inline asm
	fma.rn.f32    %f15298, %f15298, 0.9999, 0.01;
	// end inline asm
	// begin inline asm
	fma.rn.f32    %f15300, %f15300, 0.9999, 0.01;
	// end inline asm
	// begin inline asm
	fma.rn.f64    %fd15298, %fd15298, 0.9999, 0.01;
	// end inline asm
	// begin inline asm
	fma.rn.f64    %fd15300, %fd15300, 0.9999, 0.01;
	// end inline asm
	// begin inline asm
	fma.rn.f32    %f15298, %f15298, 0.9999, 0.01;
	// end inline asm
	// begin inline asm
	fma.rn.f32    %f15300, %f15300, 0.9999, 0.01;
	// end inline asm
	// begin inline asm
	fma.rn.f64    %fd15298, %fd15298, 0.9999, 0.01;
	// end inline asm
	// begin inline asm
	fma.rn.f64    %fd15300, %fd15300, 0.9999, 0.01;
	// end inline asm
	// begin inline asm
	fma.rn.f32    %f15298, %f15298, 0.9999, 0.01;
	// end inline asm
	// begin inline asm
	fma.rn.f32    %f15300, %f15300, 0.9999, 0.01;
	// end inline asm
	// begin inline asm
	fma.rn.f64    %fd15298, %fd15298, 0.9999, 0.01;
	// end inline asm
	// begin inline asm
	fma.rn.f64    %fd15300, %fd15300, 0.9999, 0.01;
	// end inline asm
	// begin inline asm
	fma.rn.f32    %f15298, %f15298, 0.9999, 0.01;
	// end inline asm
	// begin inline asm
	fma.rn.f32    %f15300, %f15300, 0.9999, 0.01;
	// end inline asm
	// begin inline asm
	fma.rn.f64    %fd15298, %fd15298, 0.9999, 0.01;
	// end inline asm
	// begin inline asm
	fma.rn.f64    %fd15300, %fd15300, 0.9999, 0.01;
	// end inline asm
	// begin inline asm
	fma.rn.f32    %f15298, %f15298, 0.9999, 0.01;
	// end inline asm
	// begin inline asm
	fma.rn.f32    %f15300, %f15300, 0.9999, 0.01;
	// end inline asm
	// begin inline asm
	fma.rn.f64    %fd15298, %fd15298, 0.9999, 0.01;
	// end inline asm
	// begin inline asm
	fma.rn.f64    %fd15300, %fd15300, 0.9999, 0.01;
	// end inline asm
	// begin inline asm
	fma.rn.f32    %f15298, %f15298, 0.9999, 0.01;
	// end inline asm
	// begin inline asm
	fma.rn.f32    %f15300, %f15300, 0.9999, 0.01;
	// end inline asm
	// begin inline asm
	fma.rn.f64    %fd15298, %fd15298, 0.9999, 0.01;
	// end inline asm
	// begin inline asm
	fma.rn.f64    %fd15300, %fd15300, 0.9999, 0.01;
	// end inline asm
	// begin inline asm
	fma.rn.f32    %f15298, %f15298, 0.9999, 0.01;
	// end inline asm
	// begin inline asm
	fma.rn.f32    %f15300, %f15300, 0.9999, 0.01;
	// end inline asm
	// begin inline asm
	fma.rn.f64    %fd15298, %fd15298, 0.9999, 0.01;
	// end inline asm
	// begin inline asm
	fma.rn.f64    %fd15300, %fd15300, 0.9999, 0.01;
	// end inline asm
	// begin inline asm
	fma.rn.f32    %f15298, %f15298, 0.9999, 0.01;
	// end inline asm
	// begin inline asm
	fma.rn.f32    %f15300, %f15300, 0.9999, 0.01;
	// end inline asm
	// begin inline asm
	fma.rn.f64    %fd15298, %fd15298, 0.9999, 0.01;
	// end inline asm
	// begin inline asm
	fma.rn.f64    %fd15300, %fd15300, 0.9999, 0.01;
	// end inline asm
	// begin inline asm
	fma.rn.f32    %f15298, %f15298, 0.9999, 0.01;
	// end inline asm
	// begin inline asm
	fma.rn.f32    %f15300, %f15300, 0.9999, 0.01;
	// end inline asm
	// begin inline asm
	fma.rn.f64    %fd15298, %fd15298, 0.9999, 0.01;
	// end inline asm
	// begin inline asm
	fma.rn.f64    %fd15300, %fd15300, 0.9999, 0.01;
	// end inline asm
	// begin inline asm
	fma.rn.f32    %f15298, %f15298, 0.9999, 0.01;
	// end inline asm
	// begin inline asm
	fma.rn.f32    %f15300, %f15300, 0.9999, 0.01;
	// end inline asm
	// begin inline asm
	fma.rn.f64    %fd15298, %fd15298, 0.9999, 0.01;
	// end inline asm
	// begin inline asm
	fma.rn.f64    %fd15300, %fd15300, 0.9999, 0.01;
	// end inline asm
	// begin inline asm
	fma.rn.f32    %f15298, %f15298, 0.9999, 0.01;
	// end inline asm
	// begin inline asm
	fma.rn.f32    %f15300, %f15300, 0.9999, 0.01;
	// end inline asm
	// begin inline asm
	fma.rn.f64    %fd15298, %fd15298, 0.9999, 0.01;
	// end inline asm
	// begin inline asm
	fma.rn.f64    %fd15300, %fd15300, 0.9999, 0.01;
	// end inline asm
	// begin inline asm
	fma.rn.f32    %f15298, %f15298, 0.9999, 0.01;
	// end inline asm
	// begin inline asm
	fma.rn.f32    %f15300, %f15300, 0.9999, 0.01;
	// end inline asm
	// begin inline asm
	fma.rn.f64    %fd15298, %fd15298, 0.9999, 0.01;
	// end inline asm
	// begin inline asm
	fma.rn.f64    %fd15300, %fd15300, 0.9999, 0.01;
	// end inline asm
	// begin inline asm
	fma.rn.f32    %f15298, %f15298, 0.9999, 0.01;
	// end inline asm
	// begin inline asm
	fma.rn.f32    %f15300, %f15300, 0.9999, 0.01;
	// end inline asm
	// begin inline asm
	fma.rn.f64    %fd15298, %fd15298, 0.9999, 0.01;
	// end inline asm
	// begin inline asm
	fma.rn.f64    %fd15300, %fd15300, 0.9999, 0.01;
	// end inline asm
	// begin inline asm
	fma.rn.f32    %f15298, %f15298, 0.9999, 0.01;
	// end inline asm
	// begin inline asm
	fma.rn.f32    %f15300, %f15300, 0.9999, 0.01;
	// end inline asm
	// begin inline asm
	fma.rn.f64    %fd15298, %fd15298, 0.9999, 0.01;
	// end inline asm
	// begin inline asm
	fma.rn.f64    %fd15300, %fd15300, 0.9999, 0.01;
	// end inline asm
	// begin inline asm
	fma.rn.f32    %f15298, %f15298, 0.9999, 0.01;
	// end inline asm
	// begin inline asm
	fma.rn.f32    %f15300, %f15300, 0.9999, 0.01;
	// end inline asm
	// begin inline asm
	fma.rn.f64    %fd15298, %fd15298, 0.9999, 0.01;
	// end inline asm
	// begin inline asm
	fma.rn.f64    %fd15300, %fd15300, 0.9999, 0.01;
	// end inline asm
	// begin inline asm
	fma.rn.f32    %f15298, %f15298, 0.9999, 0.01;
	// end inline asm
	// begin inline asm
	fma.rn.f32    %f15300, %f15300, 0.9999, 0.01;
	// end inline asm
	// begin inline asm
	fma.rn.f64    %fd15298, %fd15298, 0.9999, 0.01;
	// end inline asm
	// begin inline asm
	fma.rn.f64    %fd15300, %fd15300, 0.9999, 0.01;
	// end inline asm
	// begin inline asm
	fma.rn.f32    %f15298, %f15298, 0.9999, 0.01;
	// end inline asm
	// begin inline asm
	fma.rn.f32    %f15300, %f15300, 0.9999, 0.01;
	// end inline asm
	// begin inline asm
	fma.rn.f64    %fd15298, %fd15298, 0.9999, 0.01;
	// end inline asm
	// begin inline asm
	fma.rn.f64    %fd15300, %fd15300, 0.9999, 0.01;
	// end inline asm
	// begin inline asm
	fma.rn.f32    %f15298, %f15298, 0.9999, 0.01;
	// end inline asm
	// begin inline asm
	fma.rn.f32    %f15300, %f15300, 0.9999, 0.01;
	// end inline asm
	// begin inline asm
	fma.rn.f64    %fd15298, %fd15298, 0.9999, 0.01;
	// end inline asm
	// begin inline asm
	fma.rn.f64    %fd15300, %fd15300, 0.9999, 0.01;
	// end inline asm
	// begin inline asm
	fma.rn.f32    %f15298, %f15298, 0.9999, 0.01;
	// end inline asm
	// begin inline asm
	fma.rn.f32    %f15300, %f15300, 0.9999, 0.01;
	// end inline asm
	// begin inline asm
	fma.rn.f64    %fd15298, %fd15298, 0.9999, 0.01;
	// end inline asm
	// begin inline asm
	fma.rn.f64    %fd15300, %fd15300, 0.9999, 0.01;
	// end inline asm
	// begin inline asm
	fma.rn.f32    %f15298, %f15298, 0.9999, 0.01;
	// end inline asm
	// begin inline asm
	fma.rn.f32    %f15300, %f15300, 0.9999, 0.01;
	// end inline asm
	// begin inline asm
	fma.rn.f64    %fd15298, %fd15298, 0.9999, 0.01;
	// end inline asm
	// begin inline asm
	fma.rn.f64    %fd15300, %fd15300, 0.9999, 0.01;
	// end inline asm
	// begin inline asm
	fma.rn.f32    %f15298, %f15298, 0.9999, 0.01;
	// end inline asm
	// begin inline asm
	fma.rn.f32    %f15300, %f15300, 0.9999, 0.01;
	// end inline asm
	// begin inline asm
	fma.rn.f64    %fd15298, %fd15298, 0.9999, 0.01;
	// end inline asm
	// begin inline asm
	fma.rn.f64    %fd15300, %fd15300, 0.9999, 0.01;
	// end inline asm
	// begin inline asm
	fma.rn.f32    %f15298, %f15298, 0.9999, 0.01;
	// end inline asm
	// begin inline asm
	fma.rn.f32    %f15300, %f15300, 0.9999, 0.01;
	// end inline asm
	// begin inline asm
	fma.rn.f64    %fd15298, %fd15298, 0.9999, 0.01;
	// end inline asm
	// begin inline asm
	fma.rn.f64    %fd15300, %fd15300, 0.9999, 0.01;
	// end inline asm
	// begin inline asm
	fma.rn.f32    %f15298, %f15298, 0.9999, 0.01;
	// end inline asm
	// begin inline asm
	fma.rn.f32    %f15300, %f15300, 0.9999, 0.01;
	// end inline asm
	// begin inline asm
	fma.rn.f64    %fd15298, %fd15298, 0.9999, 0.01;
	// end inline asm
	// begin inline asm
	fma.rn.f64    %fd15300, %fd15300, 0.9999, 0.01;
	// end inline asm
	// begin inline asm
	fma.rn.f32    %f15298, %f15298, 0.9999, 0.01;
	// end inline asm
	// begin inline asm
	fma.rn.f32    %f15300, %f15300, 0.9999, 0.01;
	// end inline asm
	// begin inline asm
	fma.rn.f64    %fd15298, %fd15298, 0.9999, 0.01;
	// end inline asm
	// begin inline asm
	fma.rn.f64    %fd15300, %fd15300, 0.9999, 0.01;
	// end inline asm
	// begin inline asm
	fma.rn.f32    %f15298, %f15298, 0.9999, 0.01;
	// end inline asm
	// begin inline asm
	fma.rn.f32    %f15300, %f15300, 0.9999, 0.01;
	// end inline asm
	// begin inline asm
	fma.rn.f64    %fd15298, %fd15298, 0.9999, 0.01;
	// end inline asm
	// begin inline asm
	fma.rn.f64    %fd15300, %fd15300, 0.9999, 0.01;
	// end inline asm
	// begin inline asm
	fma.rn.f32    %f15298, %f15298, 0.9999, 0.01;
	// end inline asm
	// begin inline asm
	fma.rn.f32    %f15300, %f15300, 0.9999, 0.01;
	// end inline asm
	// begin inline asm
	fma.rn.f64    %fd15298, %fd15298, 0.9999, 0.01;
	// end inline asm
	// begin inline asm
	fma.rn.f64    %fd15300, %fd15300, 0.9999, 0.01;
	// end inline asm
	// begin inline asm
	fma.rn.f32    %f15298, %f15298, 0.9999, 0.01;
	// end inline asm
	// begin inline asm
	fma.rn.f32    %f15300, %f15300, 0.9999, 0.01;
	// end inline asm
	// begin inline asm
	fma.rn.f64    %fd15298, %fd15298, 0.9999, 0.01;
	// end inline asm
	// begin inline asm
	fma.rn.f64    %fd15300, %fd15300, 0.9999, 0.01;
	// end inline asm
	// begin inline asm
	fma.rn.f32    %f15298, %f15298, 0.9999, 0.01;
	// end inline asm
	// begin inline asm
	fma.rn.f32    %f15300, %f15300, 0.9999, 0.01;
	// end inline asm
	// begin inline asm
	fma.rn.f64    %fd15298, %fd15298, 0.9999, 0.01;
	// end inline asm
	// begin inline asm
	fma.rn.f64    %fd15300, %fd15300, 0.9999, 0.01;
	// end inline asm
	// begin inline asm
	fma.rn.f32    %f15298, %f15298, 0.9999, 0.01;
	// end inline asm
	// begin inline asm
	fma.rn.f32    %f15300, %f15300, 0.9999, 0.01;
	// end inline asm
	// begin inline asm
	fma.rn.f64    %fd15298, %fd15298, 0.9999, 0.01;
	// end inline asm
	// begin inline asm
	fma.rn.f64    %fd15300, %fd15300, 0.9999, 0.01;
	// end inline asm
	// begin inline asm
	fma.rn.f32    %f15298, %f15298, 0.9999, 0.01;
	// end inline asm
	// begin inline asm
	fma.rn.f32    %f15300, %f15300, 0.9999, 0.01;
	// end inline asm
	// begin inline asm
	fma.rn.f64    %fd15298, %fd15298, 0.9999, 0.01;
	// end inline asm
	// begin inline asm
	fma.rn.f64    %fd15300, %fd15300, 0.9999, 0.01;
	// end inline asm
	// begin inline asm
	fma.rn.f32    %f15298, %f15298, 0.9999, 0.01;
	// end inline asm
	// begin inline asm
	fma.rn.f32    %f15300, %f15300, 0.9999, 0.01;
	// end inline asm
	// begin inline asm
	fma.rn.f64    %fd15298, %fd15298, 0.9999, 0.01;
	// end inline asm
	// begin inline asm
	fma.rn.f64    %fd15300, %fd15300, 0.9999, 0.01;
	// end inline asm
	// begin inline asm
	fma.rn.f32    %f15298, %f15298, 0.9999, 0.01;
	// end inline asm
	// begin inline asm
	fma.rn.f32    %f15300, %f15300, 0.9999, 0.01;
	// end inline asm
	// begin inline asm
	fma.rn.f64    %fd15298, %fd15298, 0.9999, 0.01;
	// end inline asm
	// begin inline asm
	fma.rn.f64    %fd15300, %fd15300, 0.9999, 0.01;
	// end inline asm
	// begin inline asm
	fma.rn.f32    %f15298, %f15298, 0.9999, 0.01;
	// end inline asm
	// begin inline asm
	fma.rn.f32    %f15300, %f15300, 0.9999, 0.01;
	// end inline asm
	// begin inline asm
	fma.rn.f64    %fd15298, %fd15298, 0.9999, 0.01;
	// end inline asm
	// begin inline asm
	fma.rn.f64    %fd15300, %fd15300, 0.9999, 0.01;
	// end inline asm
	// begin inline asm
	fma.rn.f32    %f15298, %f15298, 0.9999, 0.01;
	// end inline asm
	// begin inline asm
	fma.rn.f32    %f15300, %f15300, 0.9999, 0.01;
	// end inline asm
	// begin inline asm
	fma.rn.f64    %fd15298, %fd15298, 0.9999, 0.01;
	// end inline asm
	// begin inline asm
	fma.rn.f64    %fd15300, %fd15300, 0.9999, 0.01;
	// end inline asm
	// begin inline asm
	fma.rn.f32    %f15298, %f15298, 0.9999, 0.01;
	// end inline asm
	// begin inline asm
	fma.rn.f32    %f15300, %f15300, 0.9999, 0.01;
	// end inline asm
	// begin inline asm
	fma.rn.f64    %fd15298, %fd15298, 0.9999, 0.01;
	// end inline asm
	// begin inline asm
	fma.rn.f64    %fd15300, %fd15300, 0.9999, 0.01;
	// end inline asm
	// begin inline asm
	fma.rn.f32    %f15298, %f15298, 0.9999, 0.01;
	// end inline asm
	// begin inline asm
	fma.rn.f32    %f15300, %f15300, 0.9999, 0.01;
	// end inline asm
	// begin inline asm
	fma.rn.f64    %fd15298, %fd15298, 0.9999, 0.01;
	// end inline asm
	// begin inline asm
	fma.rn.f64    %fd15300, %fd15300, 0.9999, 0.01;
	// end inline asm
	// begin inline asm
	fma.rn.f32    %f15298, %f15298, 0.9999, 0.01;
	// end inline asm
	// begin inline asm
	fma.rn.f32    %f15300, %f15300, 0.9999, 0.01;
	// end inline asm
	// begin inline asm
	fma.rn.f64    %fd15298, %fd15298, 0.9999, 0.01;
	// end inline asm
	// begin inline asm
	fma.rn.f64    %fd15300, %fd15300, 0.9999, 0.01;
	// end inline asm
	// begin inline asm
	fma.rn.f32    %f15298, %f15298, 0.9999, 0.01;
	// end inline asm
	// begin inline asm
	fma.rn.f32    %f15300, %f15300, 0.9999, 0.01;
	// end inline asm
	// begin inline asm
	fma.rn.f64    %fd15298, %fd15298, 0.9999, 0.01;
	// end inline asm
	// begin inline asm
	fma.rn.f64    %fd15300, %fd15300, 0.9999, 0.01;
	// end inline asm
	// begin inline asm
	fma.rn.f32    %f15298, %f15298, 0.9999, 0.01;
	// end inline asm
	// begin inline asm
	fma.rn.f32    %f15300, %f15300, 0.9999, 0.01;
	// end inline asm
	// begin inline asm
	fma.rn.f64    %fd15298, %fd15298, 0.9999, 0.01;
	// end inline asm
	// begin inline asm
	fma.rn.f64    %fd15300, %fd15300, 0.9999, 0.01;
	// end inline asm
	// begin inline asm
	fma.rn.f32    %f15298, %f15298, 0.9999, 0.01;
	// end inline asm
	// begin inline asm
	fma.rn.f32    %f15300, %f15300, 0.9999, 0.01;
	// end inline asm
	// begin inline asm
	fma.rn.f64    %fd15298, %fd15298, 0.9999, 0.01;
	// end inline asm
	// begin inline asm
	fma.rn.f64    %fd15300, %fd15300, 0.9999, 0.01;
	// end inline asm
	// begin inline asm
	fma.rn.f32    %f15298, %f15298, 0.9999, 0.01;
	// end inline asm
	// begin inline asm
	fma.rn.f32    %f15300, %f15300, 0.9999, 0.01;
	// end inline asm
	// begin inline asm
	fma.rn.f64    %fd15298, %fd15298, 0.9999, 0.01;
	// end inline asm
	// begin inline asm
	fma.rn.f64    %fd15300, %fd15300, 0.9999, 0.01;
	// end inline asm
	// begin inline asm
	fma.rn.f32    %f15298, %f15298, 0.9999, 0.01;
	// end inline asm
	// begin inline asm
	fma.rn.f32    %f15300, %f15300, 0.9999, 0.01;
	// end inline asm
	// begin inline asm
	fma.rn.f64    %fd15298, %fd15298, 0.9999, 0.01;
	// end inline asm
	// begin inline asm
	fma.rn.f64    %fd15300, %fd15300, 0.9999, 0.01;
	// end inline asm
	// begin inline asm
	fma.rn.f32    %f15298, %f15298, 0.9999, 0.01;
	// end inline asm
	// begin inline asm
	fma.rn.f32    %f15300, %f15300, 0.9999, 0.01;
	// end inline asm
	// begin inline asm
	fma.rn.f64    %fd15298, %fd15298, 0.9999, 0.01;
	// end inline asm
	// begin inline asm
	fma.rn.f64    %fd15300, %fd15300, 0.9999, 0.01;
	// end inline asm
	// begin inline asm
	fma.rn.f32    %f15298, %f15298, 0.9999, 0.01;
	// end inline asm
	// begin inline asm
	fma.rn.f32    %f15300, %f15300, 0.9999, 0.01;
	// end inline asm
	// begin inline asm
	fma.rn.f64    %fd15298, %fd15298, 0.9999, 0.01;
	// end inline asm
	// begin inline asm
	fma.rn.f64    %fd15300, %fd15300, 0.9999, 0.01;
	// end inline asm
	// begin inline asm
	fma.rn.f32    %f15298, %f15298, 0.9999, 0.01;
	// end inline asm
	// begin inline asm
	fma.rn.f32    %f15300, %f15300, 0.9999, 0.01;
	// end inline asm
	// begin inline asm
	fma.rn.f64    %fd15298, %fd15298, 0.9999, 0.01;
	// end inline asm
	// begin inline asm
	fma.rn.f64    %fd15300, %fd15300, 0.9999, 0.01;
	// end inline asm
	// begin inline asm
	fma.rn.f32    %f15298, %f15298, 0.9999, 0.01;
	// end inline asm
	// begin inline asm
	fma.rn.f32    %f15300, %f15300, 0.9999, 0.01;
	// end inline asm
	// begin inline asm
	fma.rn.f64    %fd15298, %fd15298, 0.9999, 0.01;
	// end inline asm
	// begin inline asm
	fma.rn.f64    %fd15300, %fd15300, 0.9999, 0.01;
	// end inline asm
	// begin inline asm
	fma.rn.f32    %f15298, %f15298, 0.9999, 0.01;
	// end inline asm
	// begin inline asm
	fma.rn.f32    %f15300, %f15300, 0.9999, 0.01;
	// end inline asm
	// begin inline asm
	fma.rn.f64    %fd15298, %fd15298, 0.9999, 0.01;
	// end inline asm
	// begin inline asm
	fma.rn.f64    %fd15300, %fd15300, 0.9999, 0.01;
	// end inline asm
	// begin inline asm
	fma.rn.f32    %f15298, %f15298, 0.9999, 0.01;
	// end inline asm
	// begin inline asm
	fma.rn.f32    %f15300, %f15300, 0.9999, 0.01;
	// end inline asm
	// begin inline asm
	fma.rn.f64    %fd15298, %fd15298, 0.9999, 0.01;
	// end inline asm
	// begin inline asm
	fma.rn.f64    %fd15300, %fd15300, 0.9999, 0.01;
	// end inline asm
	// begin inline asm
	fma.rn.f32    %f15298, %f15298, 0.9999, 0.01;
	// end inline asm
	// begin inline asm
	fma.rn.f32    %f15300, %f15300, 0.9999, 0.01;
	// end inline asm
	// begin inline asm
	fma.rn.f64    %fd15298, %fd15298, 0.9999, 0.01;
	// end inline asm
	// begin inline asm
	fma.rn.f64    %fd15300, %fd15300, 0.9999, 0.01;
	// end inline asm
	// begin inline asm
	fma.rn.f32    %f15298, %f15298, 0.9999, 0.01;
	// end inline asm
	// begin inline asm
	fma.rn.f32    %f15300, %f15300, 0.9999, 0.01;
	// end inline asm
	// begin inline asm
	fma.rn.f64    %fd15298, %fd15298, 0.9999, 0.01;
	// end inline asm
	// begin inline asm
	fma.rn.f64    %fd15300, %fd15300, 0.9999, 0.01;
	// end inline asm
	// begin inline asm
	fma.rn.f32    %f15298, %f15298, 0.9999, 0.01;
	// end inline asm
	// begin inline asm
	fma.rn.f32    %f15300, %f15300, 0.9999, 0.01;
	// end inline asm
	// begin inline asm
	fma.rn.f64    %fd15298, %fd15298, 0.9999, 0.01;
	// end inline asm
	// begin inline asm
	fma.rn.f64    %fd15300, %fd15300, 0.9999, 0.01;
	// end inline asm
	// begin inline asm
	fma.rn.f32    %f15298, %f15298, 0.9999, 0.01;
	// end inline asm
	// begin inline asm
	fma.rn.f32    %f15300, %f15300, 0.9999, 0.01;
	// end inline asm
	// begin inline asm
	fma.rn.f64    %fd15298, %fd15298, 0.9999, 0.01;
	// end inline asm
	// begin inline asm
	fma.rn.f64    %fd15300, %fd15300, 0.9999, 0.01;
	// end inline asm
	// begin inline asm
	fma.rn.f32    %f15298, %f15298, 0.9999, 0.01;
	// end inline asm
	// begin inline asm
	fma.rn.f32    %f15300, %f15300, 0.9999, 0.01;
	// end inline asm
	// begin inline asm
	fma.rn.f64    %fd15298, %fd15298, 0.9999, 0.01;
	// end inline asm
	// begin inline asm
	fma.rn.f64    %fd15300, %fd15300, 0.9999, 0.01;
	// end inline asm
	// begin inline asm
	fma.rn.f32    %f15298, %f15298, 0.9999, 0.01;
	// end inline asm
	// begin inline asm
	fma.rn.f32    %f15300, %f15300, 0.9999, 0.01;
	// end inline asm
	// begin inline asm
	fma.rn.f64    %fd15298, %fd15298, 0.9999, 0.01;
	// end inline asm
	// begin inline asm
	fma.rn.f64    %fd15300, %fd15300, 0.9999, 0.01;
	// end inline asm
	// begin inline asm
	fma.rn.f32    %f15298, %f15298, 0.9999, 0.01;
	// end inline asm
	// begin inline asm
	fma.rn.f32    %f15300, %f15300, 0.9999, 0.01;
	// end inline asm
	// begin inline asm
	fma.rn.f64    %fd15298, %fd15298, 0.9999, 0.01;
	// end inline asm
	// begin inline asm
	fma.rn.f64    %fd15300, %fd15300, 0.9999, 0.01;
	// end inline asm
	// begin inline asm
	fma.rn.f32    %f15298, %f15298, 0.9999, 0.01;
	// end inline asm
	// begin inline asm
	fma.rn.f32    %f15300, %f15300, 0.9999, 0.01;
	// end inline asm
	// begin inline asm
	fma.rn.f64    %fd15298, %fd15298, 0.9999, 0.01;
	// end inline asm
	// begin inline asm
	fma.rn.f64    %fd15300, %fd15300, 0.9999, 0.01;
	// end inline asm
	// begin inline asm
	fma.rn.f32    %f15298, %f15298, 0.9999, 0.01;
	// end inline asm
	// begin inline asm
	fma.rn.f32    %f15300, %f15300, 0.9999, 0.01;
	// end inline asm
	// begin inline asm
	fma.rn.f64    %fd15298, %fd15298, 0.9999, 0.01;
	// end inline asm
	// begin inline asm
	fma.rn.f64    %fd15300, %fd15300, 0.9999, 0.01;
	// end inline asm
	// begin inline asm
	fma.rn.f32    %f15298, %f15298, 0.9999, 0.01;
	// end inline asm
	// begin inline asm
	fma.rn.f32    %f15300, %f15300, 0.9999, 0.01;
	// end inline asm
	// begin inline asm
	fma.rn.f64    %fd15298, %fd15298, 0.9999, 0.01;
	// end inline asm
	// begin inline asm
	fma.rn.f64    %fd15300, %fd15300, 0.9999, 0.01;
	// end inline asm
	// begin inline asm
	fma.rn.f32    %f15298, %f15298, 0.9999, 0.01;
	// end inline asm
	// begin inline asm
	fma.rn.f32    %f15300, %f15300, 0.9999, 0.01;
	// end inline asm
	// begin inline asm
	fma.rn.f64    %fd15298, %fd15298, 0.9999, 0.01;
	// end inline asm
	// begin inline asm
	fma.rn.f64    %fd15300, %fd15300, 0.9999, 0.01;
	// end inline asm
	// begin inline asm
	fma.rn.f32    %f15298, %f15298, 0.9999, 0.01;
	// end inline asm
	// begin inline asm
	fma.rn.f32    %f15300, %f15300, 0.9999, 0.01;
	// end inline asm
	// begin inline asm
	fma.rn.f64    %fd15298, %fd15298, 0.9999, 0.01;
	// end inline asm
	// begin inline asm
	fma.rn.f64    %fd15300, %fd15300, 0.9999, 0.01;
	// end inline asm
	// begin inline asm
	fma.rn.f32    %f15298, %f15298, 0.9999, 0.01;
	// end inline asm
	// begin inline asm
	fma.rn.f32    %f15300, %f15300, 0.9999, 0.01;
	// end inline asm
	// begin inline asm
	fma.rn.f64    %fd15298, %fd15298, 0.9999, 0.01;
	// end inline asm
	// begin inline asm
	fma.rn.f64    %fd15300, %fd15300, 0.9999, 0.01;
	// end inline asm
	// begin inline asm
	fma.rn.f32    %f15298, %f15298, 0.9999, 0.01;
	// end inline asm
	// begin inline asm
	fma.rn.f32    %f15300, %f15300, 0.9999, 0.01;
	// end inline asm
	// begin inline asm
	fma.rn.f64    %fd15298, %fd15298, 0.9999, 0.01;
	// end inline asm
	// begin inline asm
	fma.rn.f64    %fd15300, %fd15300, 0.9999, 0.01;
	// end inline asm
	// begin inline asm
	fma.rn.f32    %f15298, %f15298, 0.9999, 0.01;
	// end inline asm
	// begin inline asm
	fma.rn.f32    %f15300, %f15300, 0.9999, 0.01;
	// end inline asm
	// begin inline asm
	fma.rn.f64    %fd15298, %fd15298, 0.9999, 0.01;
	// end inline asm
	// begin inline asm
	fma.rn.f64    %fd15300, %fd15300, 0.9999, 0.01;
	// end inline asm
	// begin inline asm
	fma.rn.f32    %f15298, %f15298, 0.9999, 0.01;
	// end inline asm
	// begin inline asm
	fma.rn.f32    %f15300, %f15300, 0.9999, 0.01;
	// end inline asm
	// begin inline asm
	fma.rn.f64    %fd15298, %fd15298, 0.9999, 0.01;
	// end inline asm
	// begin inline asm
	fma.rn.f64    %fd15300, %fd15300, 0.9999, 0.01;
	// end inline asm
	// begin inline asm
	fma.rn.f32    %f15298, %f15298, 0.9999, 0.01;
	// end inline asm
	// begin inline asm
	fma.rn.f32    %f15300, %f15300, 0.9999, 0.01;
	// end inline asm
	// begin inline asm
	fma.rn.f64    %fd15298, %fd15298, 0.9999, 0.01;
	// end inline asm
	// begin inline asm
	fma.rn.f64    %fd15300, %fd15300, 0.9999, 0.01;
	// end inline asm
	// begin inline asm
	fma.rn.f32    %f15298, %f15298, 0.9999, 0.01;
	// end inline asm
	// begin inline asm
	fma.rn.f32    %f15300, %f15300, 0.9999, 0.01;
	// end inline asm
	// begin inline asm
	fma.rn.f64    %fd15298, %fd15298, 0.9999, 0.01;
	// end inline asm
	// begin inline asm
	fma.rn.f64    %fd15300, %fd15300, 0.9999, 0.01;
	// end inline asm
	// begin inline asm
	fma.rn.f32    %f15298, %f15298, 0.9999, 0.01;
	// end inline asm
	// begin inline asm
	fma.rn.f32    %f15300, %f15300, 0.9999, 0.01;
	// end inline asm
	// begin inline asm
	fma.rn.f64    %fd15298, %fd15298, 0.9999, 0.01;
	// end inline asm
	// begin inline asm
	fma.rn.f64    %fd15300, %fd15300, 0.9999, 0.01;
	// end inline asm
	// begin inline asm
	fma.rn.f32    %f15298, %f15298, 0.9999, 0.01;
	// end inline asm
	// begin inline asm
	fma.rn.f32    %f15300, %f15300, 0.9999, 0.01;
	// end inline asm
	// begin inline asm
	fma.rn.f64    %fd15298, %fd15298, 0.9999, 0.01;
	// end inline asm
	// begin inline asm
	fma.rn.f64    %fd15300, %fd15300, 0.9999, 0.01;
	// end inline asm
	// begin inline asm
	fma.rn.f32    %f15298, %f15298, 0.9999, 0.01;
	// end inline asm
	// begin inline asm
	fma.rn.f32    %f15300, %f15300, 0.9999, 0.01;
	// end inline asm
	// begin inline asm
	fma.rn.f64    %fd15298, %fd15298, 0.9999, 0.01;
	// end inline asm
	// begin inline asm
	fma.rn.f64    %fd15300, %fd15300, 0.9999, 0.01;
	// end inline asm
	// begin inline asm
	fma.rn.f32    %f15298, %f15298, 0.9999, 0.01;
	// end inline asm
	// begin inline asm
	fma.rn.f32    %f15300, %f15300, 0.9999, 0.01;
	// end inline asm
	// begin inline asm
	fma.rn.f64    %fd15298, %fd15298, 0.9999, 0.01;
	// end inline asm
	// begin inline asm
	fma.rn.f64    %fd15300, %fd15300, 0.9999, 0.01;
	// end inline asm
	// begin inline asm
	fma.rn.f32    %f15298, %f15298, 0.9999, 0.01;
	// end inline asm
	// begin inline asm
	fma.rn.f32    %f15300, %f15300, 0.9999, 0.01;
	// end inline asm
	// begin inline asm
	fma.rn.f64    %fd15298, %fd15298, 0.9999, 0.01;
	// end inline asm
	// begin inline asm
	fma.rn.f64    %fd15300, %fd15300, 0.9999, 0.01;
	// end inline asm
	// begin inline asm
	fma.rn.f32    %f15298, %f15298, 0.9999, 0.01;
	// end inline asm
	// begin inline asm
	fma.rn.f32    %f15300, %f15300, 0.9999, 0.01;
	// end inline asm
	// begin inline asm
	fma.rn.f64    %fd15298, %fd15298, 0.9999, 0.01;
	// end inline asm
	// begin inline asm
	fma.rn.f64    %fd15300, %fd15300, 0.9999, 0.01;
	// end inline asm
	// begin inline asm
	fma.rn.f32    %f15298, %f15298, 0.9999, 0.01;
	// end inline asm
	// begin inline asm
	fma.rn.f32    %f15300, %f15300, 0.9999, 0.01;
	// end inline asm
	// begin inline asm
	fma.rn.f64    %fd15298, %fd15298, 0.9999, 0.01;
	// end inline asm
	// begin inline asm
	fma.rn.f64    %fd15300, %fd15300, 0.9999, 0.01;
	// end inline asm
	// begin inline asm
	fma.rn.f32    %f15298, %f15298, 0.9999, 0.01;
	// end inline asm
	// begin inline asm
	fma.rn.f32    %f15300, %f15300, 0.9999, 0.01;
	// end inline asm
	// begin inline asm
	fma.rn.f64    %fd15298, %fd15298, 0.9999, 0.01;
	// end inline asm
	// begin inline asm
	fma.rn.f64    %fd15300, %fd15300, 0.9999, 0.01;
	// end inline asm
	// begin inline asm
	fma.rn.f32    %f15298, %f15298, 0.9999, 0.01;
	// end inline asm
	// begin inline asm
	fma.rn.f32    %f15300, %f15300, 0.9999, 0.01;
	// end inline asm
	// begin inline asm
	fma.rn.f64    %fd15298, %fd15298, 0.9999, 0.01;
	// end inline asm
	// begin inline asm
	fma.rn.f64    %fd15300, %fd15300, 0.9999, 0.01;
	// end inline asm
	// begin inline asm
	fma.rn.f32    %f15298, %f15298, 0.9999, 0.01;
	// end inline asm
	// begin inline asm
	fma.rn.f32    %f15300, %f15300, 0.9999, 0.01;
	// end inline asm
	// begin inline asm
	fma.rn.f64    %fd15298, %fd15298, 0.9999, 0.01;
	// end inline asm
	// begin inline asm
	fma.rn.f64    %fd15300, %fd15300, 0.9999, 0.01;
	// end inline asm
	// begin inline asm
	fma.rn.f32    %f15298, %f15298, 0.9999, 0.01;
	// end inline asm
	// begin inline asm
	fma.rn.f32    %f15300, %f15300, 0.9999, 0.01;
	// end inline asm
	// begin inline asm
	fma.rn.f64    %fd15298, %fd15298, 0.9999, 0.01;
	// end inline asm
	// begin inline asm
	fma.rn.f64    %fd15300, %fd15300, 0.9999, 0.01;
	// end inline asm
	// begin inline asm
	fma.rn.f32    %f15298, %f15298, 0.9999, 0.01;
	// end inline asm
	// begin inline asm
	fma.rn.f32    %f15300, %f15300, 0.9999, 0.01;
	// end inline asm
	// begin inline asm
	fma.rn.f64    %fd15298, %fd15298, 0.9999, 0.01;
	// end inline asm
	// begin inline asm
	fma.rn.f64    %fd15300, %fd15300, 0.9999, 0.01;
	// end inline asm
	// begin inline asm
	fma.rn.f32    %f15298, %f15298, 0.9999, 0.01;
	// end inline asm
	// begin inline asm
	fma.rn.f32    %f15300, %f15300, 0.9999, 0.01;
	// end inline asm
	// begin inline asm
	fma.rn.f64    %fd15298, %fd15298, 0.9999, 0.01;
	// end inline asm
	// begin inline asm
	fma.rn.f64    %fd15300, %fd15300, 0.9999, 0.01;
	// end inline asm
	// begin inline asm
	fma.rn.f32    %f15298, %f15298, 0.9999, 0.01;
	// end inline asm
	// begin inline asm
	fma.rn.f32    %f15300, %f15300, 0.9999, 0.01;
	// end inline asm
	// begin inline asm
	fma.rn.f64    %fd15298, %fd15298, 0.9999, 0.01;
	// end inline asm
	// begin inline asm
	fma.rn.f64    %fd15300, %fd15300, 0.9999, 0.01;
	// end inline asm
	// begin inline asm
	fma.rn.f32    %f15298, %f15298, 0.9999, 0.01;
	// end inline asm
	// begin inline asm
	fma.rn.f32    %f15300, %f15300, 0.9999, 0.01;
	// end inline asm
	// begin inline asm
	fma.rn.f64    %fd15298, %fd15298, 0.9999, 0.01;
	// end inline asm
	// begin inline asm
	fma.rn.f64    %fd15300, %fd15300, 0.9999, 0.01;
	// end inline asm
	// begin inline asm
	fma.rn.f32    %f15298, %f15298, 0.9999, 0.01;
	// end inline asm
	// begin inline asm
	fma.rn.f32    %f15300, %f15300, 0.9999, 0.01;
	// end inline asm
	// begin inline asm
	fma.rn.f64    %fd15298, %fd15298, 0.9999, 0.01;
	// end inline asm
	// begin inline asm
	fma.rn.f64    %fd15300, %fd15300, 0.9999, 0.01;
	// end inline asm
	// begin inline asm
	fma.rn.f32    %f15298, %f15298, 0.9999, 0.01;
	// end inline asm
	// begin inline asm
	fma.rn.f32    %f15300, %f15300, 0.9999, 0.01;
	// end inline asm
	// begin inline asm
	fma.rn.f64    %fd15298, %fd15298, 0.9999, 0.01;
	// end inline asm
	// begin inline asm
	fma.rn.f64    %fd15300, %fd15300, 0.9999, 0.01;
	// end inline asm
	// begin inline asm
	fma.rn.f32    %f15298, %f15298, 0.9999, 0.01;
	// end inline asm
	// begin inline asm
	fma.rn.f32    %f15300, %f15300, 0.9999, 0.01;
	// end inline asm
	// begin inline asm
	fma.rn.f64    %fd15298, %fd15298, 0.9999, 0.01;
	// end inline asm
	// begin inline asm
	fma.rn.f64    %fd15300, %fd15300, 0.9999, 0.01;
	// end inline asm
	// begin inline asm
	fma.rn.f32    %f15298, %f15298, 0.9999, 0.01;
	// end inline asm
	// begin inline asm
	fma.rn.f32    %f15300, %f15300, 0.9999, 0.01;
	// end inline asm
	// begin inline asm
	fma.rn.f64    %fd15298, %fd15298, 0.9999, 0.01;
	// end inline asm
	// begin inline asm
	fma.rn.f64    %fd15300, %fd15300, 0.9999, 0.01;
	// end inline asm
	// begin inline asm
	fma.rn.f32    %f15298, %f15298, 0.9999, 0.01;
	// end inline asm
	// begin inline asm
	fma.rn.f32    %f15300, %f15300, 0.9999, 0.01;
	// end inline asm
	// begin inline asm
	fma.rn.f64    %fd15298, %fd15298, 0.9999, 0.01;
	// end inline asm
	// begin inline asm
	fma.rn.f64    %fd15300, %fd15300, 0.9999, 0.01;
	// end inline asm
	// begin inline asm
	fma.rn.f32    %f15298, %f15298, 0.9999, 0.01;
	// end inline asm
	// begin inline asm
	fma.rn.f32    %f15300, %f15300, 0.9999, 0.01;
	// end inline asm
	// begin inline asm
	fma.rn.f64    %fd15298, %fd15298, 0.9999, 0.01;
	// end inline asm
	// begin inline asm
	fma.rn.f64    %fd15300, %fd15300, 0.9999, 0.01;
	// end inline asm
	// begin inline asm
	fma.rn.f32    %f15298, %f15298, 0.9999, 0.01;
	// end inline asm
	// begin inline asm
	fma.rn.f32    %f15300, %f15300, 0.9999, 0.01;
	// end inline asm
	// begin inline asm
	fma.rn.f64    %fd15298, %fd15298, 0.9999, 0.01;
	// end inline asm
	// begin inline asm
	fma.rn.f64    %fd15300, %fd15300, 0.9999, 0.01;
	// end inline asm
	// begin inline asm
	fma.rn.f32    %f15298, %f15298, 0.9999, 0.01;
	// end inline asm
	// begin inline asm
	fma.rn.f32    %f15300, %f15300, 0.9999, 0.01;
	// end inline asm
	// begin inline asm
	fma.rn.f64    %fd15298, %fd15298, 0.9999, 0.01;
	// end inline asm
	// begin inline asm
	fma.rn.f64    %fd15300, %fd15300, 0.9999, 0.01;
	// end inline asm
	// begin inline asm
	fma.rn.f32    %f15298, %f15298, 0.9999, 0.01;
	// end inline asm
	// begin inline asm
	fma.rn.f32    %f15300, %f15300, 0.9999, 0.01;
	// end inline asm
	// begin inline asm
	fma.rn.f64    %fd15298, %fd15298, 0.9999, 0.01;
	// end inline asm
	// begin inline asm
	fma.rn.f64    %fd15300, %fd15300, 0.9999, 0.01;
	// end inline asm
	// begin inline asm
	fma.rn.f32    %f15298, %f15298, 0.9999, 0.01;
	// end inline asm
	// begin inline asm
	fma.rn.f32    %f15300, %f15300, 0.9999, 0.01;
	// end inline asm
	// begin inline asm
	fma.rn.f64    %fd15298, %fd15298, 0.9999, 0.01;
	// end inline asm
	// begin inline asm
	fma.rn.f64    %fd15300, %fd15300, 0.9999, 0.01;
	// end inline asm
	// begin inline asm
	fma.rn.f32    %f15298, %f15298, 0.9999, 0.01;
	// end inline asm
	// begin inline asm
	fma.rn.f32    %f15300, %f15300, 0.9999, 0.01;
	// end inline asm
	// begin inline asm
	fma.rn.f64    %fd15298, %fd15298, 0.9999, 0.01;
	// end inline asm
	// begin inline asm
	fma.rn.f64    %fd15300, %fd15300, 0.9999, 0.01;
	// end inline asm
	// begin inline asm
	fma.rn.f32    %f15298, %f15298, 0.9999, 0.01;
	// end inline asm
	// begin inline asm
	fma.rn.f32    %f15300, %f15300, 0.9999, 0.01;
	// end inline asm
	// begin inline asm
	fma.rn.f64    %fd15298, %fd15298, 0.9999, 0.01;
	// end inline asm
	// begin inline asm
	fma.rn.f64    %fd15300, %fd15300, 0.9999, 0.01;
	// end inline asm
	// begin inline asm
	fma.rn.f32    %f15298, %f15298, 0.9999, 0.01;
	// end inline asm
	// begin inline asm
	fma.rn.f32    %f15300, %f15300, 0.9999, 0.01;
	// end inline asm
	// begin inline asm
	fma.rn.f64    %fd15298, %fd15298, 0.9999, 0.01;
	// end inline asm
	// begin inline asm
	fma.rn.f64    %fd15300, %fd15300, 0.9999, 0.01;
	// end inline asm
	// begin inline asm
	fma.rn.f32    %f15298, %f15298, 0.9999, 0.01;
	// end inline asm
	// begin inline asm
	fma.rn.f32    %f15300, %f15300, 0.9999, 0.01;
	// end inline asm
	// begin inline asm
	fma.rn.f64    %fd15298, %fd15298, 0.9999, 0.01;
	// end inline asm
	// begin inline asm
	fma.rn.f64    %fd15300, %fd15300, 0.9999, 0.01;
	// end inline asm
	// begin inline asm
	fma.rn.f32    %f15298, %f15298, 0.9999, 0.01;
	// end inline asm
	// begin inline asm
	fma.rn.f32    %f15300, %f15300, 0.9999, 0.01;
	// end inline asm
	// begin inline asm
	fma.rn.f64    %fd15298, %fd15298, 0.9999, 0.01;
	// end inline asm
	// begin inline asm
	fma.rn.f64    %fd15300, %fd15300, 0.9999, 0.01;
	// end inline asm
	// begin inline asm
	fma.rn.f32    %f15298, %f15298, 0.9999, 0.01;
	// end inline asm
	// begin inline asm
	fma.rn.f32    %f15300, %f15300, 0.9999, 0.01;
	// end inline asm
	// begin inline asm
	fma.rn.f64    %fd15298, %fd15298, 0.9999, 0.01;
	// end inline asm
	// begin inline asm
	fma.rn.f64    %fd15300, %fd15300, 0.9999, 0.01;
	// end inline asm
	// begin inline asm
	fma.rn.f32    %f15298, %f15298, 0.9999, 0.01;
	// end inline asm
	// begin inline asm
	fma.rn.f32    %f15300, %f15300, 0.9999, 0.01;
	// end inline asm
	// begin inline asm
	fma.rn.f64    %fd15298, %fd15298, 0.9999, 0.01;
	// end inline asm
	// begin inline asm
	fma.rn.f64    %fd15300, %fd15300, 0.9999, 0.01;
	// end inline asm
	// begin inline asm
	fma.rn.f32    %f15298, %f15298, 0.9999, 0.01;
	// end inline asm
	// begin inline asm
	fma.rn.f32    %f15300, %f15300, 0.9999, 0.01;
	// end inline asm
	// begin inline asm
	fma.rn.f64    %fd15298, %fd15298, 0.9999, 0.01;
	// end inline asm
	// begin inline asm
	fma.rn.f64    %fd15300, %fd15300, 0.9999, 0.01;
	// end inline asm
	// begin inline asm
	fma.rn.f32    %f15298, %f15298, 0.9999, 0.01;
	// end inline asm
	// begin inline asm
	fma.rn.f32    %f15300, %f15300, 0.9999, 0.01;
	// end inline asm
	// begin inline asm
	fma.rn.f64    %fd15298, %fd15298, 0.9999, 0.01;
	// end inline asm
	// begin inline asm
	fma.rn.f64    %fd15300, %fd15300, 0.9999, 0.01;
	// end inline asm
	// begin inline asm
	fma.rn.f32    %f15298, %f15298, 0.9999, 0.01;
	// end inline asm
	// begin inline asm
	fma.rn.f32    %f15300, %f15300, 0.9999, 0.01;
	// end inline asm
	// begin inline asm
	fma.rn.f64    %fd15298, %fd15298, 0.9999, 0.01;
	// end inline asm
	// begin inline asm
	fma.rn.f64    %fd15300, %fd15300, 0.9999, 0.01;
	// end inline asm
	// begin inline asm
	fma.rn.f32    %f15298, %f15298, 0.9999, 0.01;
	// end inline asm
	// begin inline asm
	fma.rn.f32    %f15300, %f15300, 0.9999, 0.01;
	// end inline asm
	// begin inline asm
	fma.rn.f64    %fd15298, %fd15298, 0.9999, 0.01;
	// end inline asm
	// begin inline asm
	fma.rn.f64    %fd15300, %fd15300, 0.9999, 0.01;
	// end inline asm
	// begin inline asm
	fma.rn.f32    %f15298, %f15298, 0.9999, 0.01;
	// end inline asm
	// begin inline asm
	fma.rn.f32    %f15300, %f15300, 0.9999, 0.01;
	// end inline asm
	// begin inline asm
	fma.rn.f64    %fd15298, %fd15298, 0.9999, 0.01;
	// end inline asm
	// begin inline asm
	fma.rn.f64    %fd15300, %fd15300, 0.9999, 0.01;
	// end inline asm
	// begin inline asm
	fma.rn.f32    %f15298, %f15298, 0.9999, 0.01;
	// end inline asm
	// begin inline asm
	fma.rn.f32    %f15300, %f15300, 0.9999, 0.01;
	// end inline asm
	// begin inline asm
	fma.rn.f64    %fd15298, %fd15298, 0.9999, 0.01;
	// end inline asm
	// begin inline asm
	fma.rn.f64    %fd15300, %fd15300, 0.9999, 0.01;
	// end inline asm
	// begin inline asm
	fma.rn.f32    %f15298, %f15298, 0.9999, 0.01;
	// end inline asm
	// begin inline asm
	fma.rn.f32    %f15300, %f15300, 0.9999, 0.01;
	// end inline asm
	// begin inline asm
	fma.rn.f64    %fd15298, %fd15298, 0.9999, 0.01;
	// end inline asm
	// begin inline asm
	fma.rn.f64    %fd15300, %fd15300, 0.9999, 0.01;
	// end inline asm
	// begin inline asm
	fma.rn.f32    %f15298, %f15298, 0.9999, 0.01;
	// end inline asm
	// begin inline asm
	fma.rn.f32    %f15300, %f15300, 0.9999, 0.01;
	// end inline asm
	// begin inline asm
	fma.rn.f64    %fd15298, %fd15298, 0.9999, 0.01;
	// end inline asm
	// begin inline asm
	fma.rn.f64    %fd15300, %fd15300, 0.9999, 0.01;
	// end inline asm
	// begin inline asm
	fma.rn.f32    %f15298, %f15298, 0.9999, 0.01;
	// end inline asm
	// begin inline asm
	fma.rn.f32    %f15300, %f15300, 0.9999, 0.01;
	// end inline asm
	// begin inline asm
	fma.rn.f64    %fd15298, %fd15298, 0.9999, 0.01;
	// end inline asm
	// begin inline asm
	fma.rn.f64    %fd15300, %fd15300, 0.9999, 0.01;
	// end inline asm
	// begin inline asm
	fma.rn.f32    %f15298, %f15298, 0.9999, 0.01;
	// end inline asm
	// begin inline asm
	fma.rn.f32    %f15300, %f15300, 0.9999, 0.01;
	// end inline asm
	// begin inline asm
	fma.rn.f64    %fd15298, %fd15298, 0.9999, 0.01;
	// end inline asm
	// begin inline asm
	fma.rn.f64    %fd15300, %fd15300, 0.9999, 0.01;
	// end inline asm
	// begin inline asm
	fma.rn.f32    %f15298, %f15298, 0.9999, 0.01;
	// end inline asm
	// begin inline asm
	fma.rn.f32    %f15300, %f15300, 0.9999, 0.01;
	// end inline asm
	// begin inline asm
	fma.rn.f64    %fd15298, %fd15298, 0.9999, 0.01;
	// end inline asm
	// begin inline asm
	fma.rn.f64    %fd15300, %fd15300, 0.9999, 0.01;
	// end inline asm
	// begin inline asm
	fma.rn.f32    %f15298, %f15298, 0.9999, 0.01;
	// end inline asm
	// begin inline asm
	fma.rn.f32    %f15300, %f15300, 0.9999, 0.01;
	// end inline asm
	// begin inline asm
	fma.rn.f64    %fd15298, %fd15298, 0.9999, 0.01;
	// end inline asm
	// begin inline asm
	fma.rn.f64    %fd15300, %fd15300, 0.9999, 0.01;
	// end inline asm
	// begin inline asm
	fma.rn.f32    %f15298, %f15298, 0.9999, 0.01;
	// end inline asm
	// begin inline asm
	fma.rn.f32    %f15300, %f15300, 0.9999, 0.01;
	// end inline asm
	// begin inline asm
	fma.rn.f64    %fd15298, %fd15298, 0.9999, 0.01;
	// end inline asm
	// begin inline asm
	fma.rn.f64    %fd15300, %fd15300, 0.9999, 0.01;
	// end inline asm
	// begin inline asm
	fma.rn.f32    %f15298, %f15298, 0.9999, 0.01;
	// end inline asm
	// begin inline asm
	fma.rn.f32    %f15300, %f15300, 0.9999, 0.01;
	// end inline asm
	// begin inline asm
	fma.rn.f64    %fd15298, %fd15298, 0.9999, 0.01;
	// end inline asm
	// begin inline asm
	fma.rn.f64    %fd15300, %fd15300, 0.9999, 0.01;
	// end inline asm
	// begin inline asm
	fma.rn.f32    %f15298, %f15298, 0.9999, 0.01;
	// end inline asm
	// begin inline asm
	fma.rn.f32    %f15300, %f15300, 0.9999, 0.01;
	// end inline asm
	// begin inline asm
	fma.rn.f64    %fd15298, %fd15298, 0.9999, 0.01;
	// end inline asm
	// begin inline asm
	fma.rn.f64    %fd15300, %fd15300, 0.9999, 0.01;
	// end inline asm
	// begin inline asm
	fma.rn.f32    %f15298, %f15298, 0.9999, 0.01;
	// end inline asm
	// begin inline asm
	fma.rn.f32    %f15300, %f15300, 0.9999, 0.01;
	// end inline asm
	// begin inline asm
	fma.rn.f64    %fd15298, %fd15298, 0.9999, 0.01;
	// end inline asm
	// begin inline asm
	fma.rn.f64    %fd15300, %fd15300, 0.9999, 0.01;
	// end inline asm
	// begin inline asm
	fma.rn.f32    %f15298, %f15298, 0.9999, 0.01;
	// end inline asm
	// begin inline asm
	fma.rn.f32    %f15300, %f15300, 0.9999, 0.01;
	// end inline asm
	// begin inline asm
	fma.rn.f64    %fd15298, %fd15298, 0.9999, 0.01;
	// end inline asm
	// begin inline asm
	fma.rn.f64    %fd15300, %fd15300, 0.9999, 0.01;
	// end inline asm
	// begin inline asm
	fma.rn.f32    %f15298, %f15298, 0.9999, 0.01;
	// end inline asm
	// begin inline asm
	fma.rn.f32    %f15300, %f15300, 0.9999, 0.01;
	// end inline asm
	// begin inline asm
	fma.rn.f64    %fd15298, %fd15298, 0.9999, 0.01;
	// end inline asm
	// begin inline asm
	fma.rn.f64    %fd15300, %fd15300, 0.9999, 0.01;
	// end inline asm
	// begin inline asm
	fma.rn.f32    %f15298, %f15298, 0.9999, 0.01;
	// end inline asm
	// begin inline asm
	fma.rn.f32    %f15300, %f15300, 0.9999, 0.01;
	// end inline asm
	// begin inline asm
	fma.rn.f64    %fd15298, %fd15298, 0.9999, 0.01;
	// end inline asm
	// begin inline asm
	fma.rn.f64    %fd15300, %fd15300, 0.9999, 0.01;
	// end inline asm
	// begin inline asm
	fma.rn.f32    %f15298, %f15298, 0.9999, 0.01;
	// end inline asm
	// begin inline asm
	fma.rn.f32    %f15300, %f15300, 0.9999, 0.01;
	// end inline asm
	// begin inline asm
	fma.rn.f64    %fd15298, %fd15298, 0.9999, 0.01;
	// end inline asm
	// begin inline asm
	fma.rn.f64    %fd15300, %fd15300, 0.9999, 0.01;
	// end inline asm
	// begin inline asm
	fma.rn.f32    %f15298, %f15298, 0.9999, 0.01;
	// end inline asm
	// begin inline asm
	fma.rn.f32    %f15300, %f15300, 0.9999, 0.01;
	// end inline asm
	// begin inline asm
	fma.rn.f64    %fd15298, %fd15298, 0.9999, 0.01;
	// end inline asm
	// begin inline asm
	fma.rn.f64    %fd15300, %fd15300, 0.9999, 0.01;
	// end inline asm
	// begin inline asm
	fma.rn.f32    %f15298, %f15298, 0.9999, 0.01;
	// end inline asm
	// begin inline asm
	fma.rn.f32    %f15300, %f15300, 0.9999, 0.01;
	// end inline asm
	// begin inline asm
	fma.rn.f64    %fd15298, %fd15298, 0.9999, 0.01;
	// end inline asm
	// begin inline asm
	fma.rn.f64    %fd15300, %fd15300, 0.9999, 0.01;
	// end inline asm
	// begin inline asm
	fma.rn.f32    %f15298, %f15298, 0.9999, 0.01;
	// end inline asm
	// begin inline asm
	fma.rn.f32    %f15300, %f15300, 0.9999, 0.01;
	// end inline asm
	// begin inline asm
	fma.rn.f64    %fd15298, %fd15298, 0.9999, 0.01;
	// end inline asm
	// begin inline asm
	fma.rn.f64    %fd15300, %fd15300, 0.9999, 0.01;
	// end inline asm
	// begin inline asm
	fma.rn.f32    %f15298, %f15298, 0.9999, 0.01;
	// end inline asm
	// begin inline asm
	fma.rn.f32    %f15300, %f15300, 0.9999, 0.01;
	// end inline asm
	// begin inline asm
	fma.rn.f64    %fd15298, %fd15298, 0.9999, 0.01;
	// end inline asm
	// begin inline asm
	fma.rn.f64    %fd15300, %fd15300, 0.9999, 0.01;
	// end inline asm
	// begin inline asm
	fma.rn.f32    %f15298, %f15298, 0.9999, 0.01;
	// end inline asm
	// begin inline asm
	fma.rn.f32    %f15300, %f15300, 0.9999, 0.01;
	// end inline asm
	// begin inline asm
	fma.rn.f64    %fd15298, %fd15298, 0.9999, 0.01;
	// end inline asm
	// begin inline asm
	fma.rn.f64    %fd15300, %fd15300, 0.9999, 0.01;
	// end inline asm
	// begin inline asm
	fma.rn.f32    %f15298, %f15298, 0.9999, 0.01;
	// end inline asm
	// begin inline asm
	fma.rn.f32    %f15300, %f15300, 0.9999, 0.01;
	// end inline asm
	// begin inline asm
	fma.rn.f64    %fd15298, %fd15298, 0.9999, 0.01;
	// end inline asm
	// begin inline asm
	fma.rn.f64    %fd15300, %fd15300, 0.9999, 0.01;
	// end inline asm
	// begin inline asm
	fma.rn.f32    %f15298, %f15298, 0.9999, 0.01;
	// end inline asm
	// begin inline asm
	fma.rn.f32    %f15300, %f15300, 0.9999, 0.01;
	// end inline asm
	// begin inline asm
	fma.rn.f64    %fd15298, %fd15298, 0.9999, 0.01;
	// end inline asm
	// begin inline asm
	fma.rn.f64    %fd15300, %fd15300, 0.9999, 0.01;
	// end inline asm
	// begin inline asm
	fma.rn.f32    %f15298, %f15298, 0.9999, 0.01;
	// end inline asm
	// begin inline asm
	fma.rn.f32    %f15300, %f15300, 0.9999, 0.01;
	// end inline asm
	// begin inline asm
	fma.rn.f64    %fd15298, %fd15298, 0.9999, 0.01;
	// end inline asm
	// begin inline asm
	fma.rn.f64    %fd15300, %fd15300, 0.9999, 0.01;
	// end inline asm
	// begin inline asm
	fma.rn.f32    %f15298, %f15298, 0.9999, 0.01;
	// end inline asm
	// begin inline asm
	fma.rn.f32    %f15300, %f15300, 0.9999, 0.01;
	// end inline asm
	// begin inline asm
	fma.rn.f64    %fd15298, %fd15298, 0.9999, 0.01;
	// end inline asm
	// begin inline asm
	fma.rn.f64    %fd15300, %fd15300, 0.9999, 0.01;
	// end inline asm
	// begin inline asm
	fma.rn.f32    %f15298, %f15298, 0.9999, 0.01;
	// end inline asm
	// begin inline asm
	fma.rn.f32    %f15300, %f15300, 0.9999, 0.01;
	// end inline asm
	// begin inline asm
	fma.rn.f64    %fd15298, %fd15298, 0.9999, 0.01;
	// end inline asm
	// begin inline asm
	fma.rn.f64    %fd15300, %fd15300, 0.9999, 0.01;
	// end inline asm
	// begin inline asm
	fma.rn.f32    %f15298, %f15298, 0.9999, 0.01;
	// end inline asm
	// begin inline asm
	fma.rn.f32    %f15300, %f15300, 0.9999, 0.01;
	// end inline asm
	// begin inline asm
	fma.rn.f64    %fd15298, %fd15298, 0.9999, 0.01;
	// end inline asm
	// begin inline asm
	fma.rn.f64    %fd15300, %fd15300, 0.9999, 0.01;
	// end inline asm
	// begin inline asm
	fma.rn.f32    %f15298, %f15298, 0.9999, 0.01;
	// end inline asm
	// begin inline asm
	fma.rn.f32    %f15300, %f15300, 0.9999, 0.01;
	// end inline asm
	// begin inline asm
	fma.rn.f64    %fd15298, %fd15298, 0.9999, 0.01;
	// end inline asm
	// begin inline asm
	fma.rn.f64    %fd15300, %fd15300, 0.9999, 0.01;
	// end inline asm
	// begin inline asm
	fma.rn.f32    %f15298, %f15298, 0.9999, 0.01;
	// end inline asm
	// begin inline asm
	fma.rn.f32    %f15300, %f15300, 0.9999, 0.01;
	// end inline asm
	// begin inline asm
	fma.rn.f64    %fd15298, %fd15298, 0.9999, 0.01;
	// end inline asm
	// begin inline asm
	fma.rn.f64    %fd15300, %fd15300, 0.9999, 0.01;
	// end inline asm
	// begin inline asm
	fma.rn.f32    %f15298, %f15298, 0.9999, 0.01;
	// end inline asm
	// begin inline asm
	fma.rn.f32    %f15300, %f15300, 0.9999, 0.01;
	// end inline asm
	// begin inline asm
	fma.rn.f64    %fd15298, %fd15298, 0.9999, 0.01;
	// end inline asm
	// begin inline asm
	fma.rn.f64    %fd15300, %fd15300, 0.9999, 0.01;
	// end inline asm
	// begin inline asm
	fma.rn.f32    %f15298, %f15298, 0.9999, 0.01;
	// end inline asm
	// begin inline asm
	fma.rn.f32    %f15300, %f15300, 0.9999, 0.01;
	// end inline asm
	// begin inline asm
	fma.rn.f64    %fd15298, %fd15298, 0.9999, 0.01;
	// end inline asm
	// begin inline asm
	fma.rn.f64    %fd15300, %fd15300, 0.9999, 0.01;
	// end inline asm
	// begin inline asm
	fma.rn.f32    %f15298, %f15298, 0.9999, 0.01;
	// end inline asm
	// begin inline asm
	fma.rn.f32    %f15300, %f15300, 0.9999, 0.01;
	// end inline asm
	// begin inline asm
	fma.rn.f64    %fd15298, %fd15298, 0.9999, 0.01;
	// end inline asm
	// begin inline asm
	fma.rn.f64    %fd15300, %fd15300, 0.9999, 0.01;
	// end inline asm
	// begin inline asm
	fma.rn.f32    %f15298, %f15298, 0.9999, 0.01;
	// end inline asm
	// begin inline asm
	fma.rn.f32    %f15300, %f15300, 0.9999, 0.01;
	// end inline asm
	// begin inline asm
	fma.rn.f64    %fd15298, %fd15298, 0.9999, 0.01;
	// end inline asm
	// begin inline asm
	fma.rn.f64    %fd15300, %fd15300, 0.9999, 0.01;
	// end inline asm
	// begin inline asm
	fma.rn.f32    %f15298, %f15298, 0.9999, 0.01;
	// end inline asm
	// begin inline asm
	fma.rn.f32    %f15300, %f15300, 0.9999, 0.01;
	// end inline asm
	// begin inline asm
	fma.rn.f64    %fd15298, %fd15298, 0.9999, 0.01;
	// end inline asm
	// begin inline asm
	fma.rn.f64    %fd15300, %fd15300, 0.9999, 0.01;
	// end inline asm
	// begin inline asm
	fma.rn.f32    %f15298, %f15298, 0.9999, 0.01;
	// end inline asm
	// begin inline asm
	fma.rn.f32    %f15300, %f15300, 0.9999, 0.01;
	// end inline asm
	// begin inline asm
	fma.rn.f64    %fd15298, %fd15298, 0.9999, 0.01;
	// end inline asm
	// begin inline asm
	fma.rn.f64    %fd15300, %fd15300, 0.9999, 0.01;
	// end inline asm
	// begin inline asm
	fma.rn.f32    %f15298, %f15298, 0.9999, 0.01;
	// end inline asm
	// begin inline asm
	fma.rn.f32    %f15300, %f15300, 0.9999, 0.01;
	// end inline asm
	// begin inline asm
	fma.rn.f64    %fd15298, %fd15298, 0.9999, 0.01;
	// end inline asm
	// begin inline asm
	fma.rn.f64    %fd15300, %fd15300, 0.9999, 0.01;
	// end inline asm
	// begin inline asm
	fma.rn.f32    %f15298, %f15298, 0.9999, 0.01;
	// end inline asm
	// begin inline asm
	fma.rn.f32    %f15300, %f15300, 0.9999, 0.01;
	// end inline asm
	// begin inline asm
	fma.rn.f64    %fd15298, %fd15298, 0.9999, 0.01;
	// end inline asm
	// begin inline asm
	fma.rn.f64    %fd15300, %fd15300, 0.9999, 0.01;
	// end inline asm
	// begin inline asm
	fma.rn.f32    %f15298, %f15298, 0.9999, 0.01;
	// end inline asm
	// begin inline asm
	fma.rn.f32    %f15300, %f15300, 0.9999, 0.01;
	// end inline asm
	// begin inline asm
	fma.rn.f64    %fd15298, %fd15298, 0.9999, 0.01;
	// end inline asm
	// begin inline asm
	fma.rn.f64    %fd15300, %fd15300, 0.9999, 0.01;
	// end inline asm
	// begin inline asm
	fma.rn.f32    %f15298, %f15298, 0.9999, 0.01;
	// end inline asm
	// begin inline asm
	fma.rn.f32    %f15300, %f15300, 0.9999, 0.01;
	// end inline asm
	// begin inline asm
	fma.rn.f64    %fd15298, %fd15298, 0.9999, 0.01;
	// end inline asm
	// begin inline asm
	fma.rn.f64    %fd15300, %fd15300, 0.9999, 0.01;
	// end inline asm
	// begin inline asm
	fma.rn.f32    %f15298, %f15298, 0.9999, 0.01;
	// end inline asm
	// begin inline asm
	fma.rn.f32    %f15300, %f15300, 0.9999, 0.01;
	// end inline asm
	// begin inline asm
	fma.rn.f64    %fd15298, %fd15298, 0.9999, 0.01;
	// end inline asm
	// begin inline asm
	fma.rn.f64    %fd15300, %fd15300, 0.9999, 0.01;
	// end inline asm
	// begin inline asm
	fma.rn.f32    %f15298, %f15298, 0.9999, 0.01;
	// end inline asm
	// begin inline asm
	fma.rn.f32    %f15300, %f15300, 0.9999, 0.01;
	// end inline asm
	// begin inline asm
	fma.rn.f64    %fd15298, %fd15298, 0.9999, 0.01;
	// end inline asm
	// begin inline asm
	fma.rn.f64    %fd15300, %fd15300, 0.9999, 0.01;
	// end inline asm
	// begin inline asm
	fma.rn.f32    %f15298, %f15298, 0.9999, 0.01;
	// end inline asm
	// begin inline asm
	fma.rn.f32    %f15300, %f15300, 0.9999, 0.01;
	// end inline asm
	// begin inline asm
	fma.rn.f64    %fd15298, %fd15298, 0.9999, 0.01;
	// end inline asm
	// begin inline asm
	fma.rn.f64    %fd15300, %fd15300, 0.9999, 0.01;
	// end inline asm
	// begin inline asm
	fma.rn.f32    %f15298, %f15298, 0.9999, 0.01;
	// end inline asm
	// begin inline asm
	fma.rn.f32    %f15300, %f15300, 0.9999, 0.01;
	// end inline asm
	// begin inline asm
	fma.rn.f64    %fd15298, %fd15298, 0.9999, 0.01;
	// end inline asm
	// begin inline asm
	fma.rn.f64    %fd15300, %fd15300, 0.9999, 0.01;
	// end inline asm
	// begin inline asm
	fma.rn.f32    %f15298, %f15298, 0.9999, 0.01;
	// end inline asm
	// begin inline asm
	fma.rn.f32    %f15300, %f15300, 0.9999, 0.01;
	// end inline asm
	// begin inline asm
	fma.rn.f64    %fd15298, %fd15298, 0.9999, 0.01;
	// end inline asm
	// begin inline asm
	fma.rn.f64    %fd15300, %fd15300, 0.9999, 0.01;
	// end inline asm
	// begin inline asm
	fma.rn.f32    %f15298, %f15298, 0.9999, 0.01;
	// end inline asm
	// begin inline asm
	fma.rn.f32    %f15300, %f15300, 0.9999, 0.01;
	// end inline asm
	// begin inline asm
	fma.rn.f64    %fd15298, %fd15298, 0.9999, 0.01;
	// end inline asm
	// begin inline asm
	fma.rn.f64    %fd15300, %fd15300, 0.9999, 0.01;
	// end inline asm
	// begin inline asm
	fma.rn.f32    %f15298, %f15298, 0.9999, 0.01;
	// end inline asm
	// begin inline asm
	fma.rn.f32    %f15300, %f15300, 0.9999, 0.01;
	// end inline asm
	// begin inline asm
	fma.rn.f64    %fd15298, %fd15298, 0.9999, 0.01;
	// end inline asm
	// begin inline asm
	fma.rn.f64    %fd15300, %fd15300, 0.9999, 0.01;
	// end inline asm
	// begin inline asm
	fma.rn.f32    %f15298, %f15298, 0.9999, 0.01;
	// end inline asm
	// begin inline asm
	fma.rn.f32    %f15300, %f15300, 0.9999, 0.01;
	// end inline asm
	// begin inline asm
	fma.rn.f64    %fd15298, %fd15298, 0.9999, 0.01;
	// end inline asm
	// begin inline asm
	fma.rn.f64    %fd15300, %fd15300, 0.9999, 0.01;
	// end inline asm
	// begin inline asm
	fma.rn.f32    %f15298, %f15298, 0.9999, 0.01;
	// end inline asm
	// begin inline asm
	fma.rn.f32    %f15300, %f15300, 0.9999, 0.01;
	// end inline asm
	// begin inline asm
	fma.rn.f64    %fd15298, %fd15298, 0.9999, 0.01;
	// end inline asm
	// begin inline asm
	fma.rn.f64    %fd15300, %fd15300, 0.9999, 0.01;
	// end inline asm
	// begin inline asm
	fma.rn.f32    %f15298, %f15298, 0.9999, 0.01;
	// end inline asm
	// begin inline asm
	fma.rn.f32    %f15300, %f15300, 0.9999, 0.01;
	// end inline asm
	// begin inline asm
	fma.rn.f64    %fd15298, %fd15298, 0.9999, 0.01;
	// end inline asm
	// begin inline asm
	fma.rn.f64    %fd15300, %fd15300, 0.9999, 0.01;
	// end inline asm
	// begin inline asm
	fma.rn.f32    %f15298, %f15298, 0.9999, 0.01;
	// end inline asm
	// begin inline asm
	fma.rn.f32    %f15300, %f15300, 0.9999, 0.01;
	// end inline asm
	// begin inline asm
	fma.rn.f64    %fd15298, %fd15298, 0.9999, 0.01;
	// end inline asm
	// begin inline asm
	fma.rn.f64    %fd15300, %fd15300, 0.9999, 0.01;
	// end inline asm
	// begin inline asm
	fma.rn.f32    %f15298, %f15298, 0.9999, 0.01;
	// end inline asm
	// begin inline asm
	fma.rn.f32    %f15300, %f15300, 0.9999, 0.01;
	// end inline asm
	// begin inline asm
	fma.rn.f64    %fd15298, %fd15298, 0.9999, 0.01;
	// end inline asm
	// begin inline asm
	fma.rn.f64    %fd15300, %fd15300, 0.9999, 0.01;
	// end inline asm
	// begin inline asm
	fma.rn.f32    %f15298, %f15298, 0.9999, 0.01;
	// end inline asm
	// begin inline asm
	fma.rn.f32    %f15300, %f15300, 0.9999, 0.01;
	// end inline asm
	// begin inline asm
	fma.rn.f64    %fd15298, %fd15298, 0.9999, 0.01;
	// end inline asm
	// begin inline asm
	fma.rn.f64    %fd15300, %fd15300, 0.9999, 0.01;
	// end inline asm
	// begin inline asm
	fma.rn.f32    %f15298, %f15298, 0.9999, 0.01;
	// end inline asm
	// begin inline asm
	fma.rn.f32    %f15300, %f15300, 0.9999, 0.01;
	// end inline asm
	// begin inline asm
	fma.rn.f64    %fd15298, %fd15298, 0.9999, 0.01;
	// end inline asm
	// begin inline asm
	fma.rn.f64    %fd15300, %fd15300, 0.9999, 0.01;
	// end inline asm
	// begin inline asm
	fma.rn.f32    %f15298, %f15298, 0.9999, 0.01;
	// end inline asm
	// begin inline asm
	fma.rn.f32    %f15300, %f15300, 0.9999, 0.01;
	// end inline asm
	// begin inline asm
	fma.rn.f64    %fd15298, %fd15298, 0.9999, 0.01;
	// end inline asm
	// begin inline asm
	fma.rn.f64    %fd15300, %fd15300, 0.9999, 0.01;
	// end inline asm
	// begin inline asm
	fma.rn.f32    %f15298, %f15298, 0.9999, 0.01;
	// end inline asm
	// begin inline asm
	fma.rn.f32    %f15300, %f15300, 0.9999, 0.01;
	// end inline asm
	// begin inline asm
	fma.rn.f64    %fd15298, %fd15298, 0.9999, 0.01;
	// end inline asm
	// begin inline asm
	fma.rn.f64    %fd15300, %fd15300, 0.9999, 0.01;
	// end inline asm
	// begin inline asm
	fma.rn.f32    %f15298, %f15298, 0.9999, 0.01;
	// end inline asm
	// begin inline asm
	fma.rn.f32    %f15300, %f15300, 0.9999, 0.01;
	// end inline asm
	// begin inline asm
	fma.rn.f64    %fd15298, %fd15298, 0.9999, 0.01;
	// end inline asm
	// begin inline asm
	fma.rn.f64    %fd15300, %fd15300, 0.9999, 0.01;
	// end inline asm
	// begin inline asm
	fma.rn.f32    %f15298, %f15298, 0.9999, 0.01;
	// end inline asm
	// begin inline asm
	fma.rn.f32    %f15300, %f15300, 0.9999, 0.01;
	// end inline asm
	// begin inline asm
	fma.rn.f64    %fd15298, %fd15298, 0.9999, 0.01;
	// end inline asm
	// begin inline asm
	fma.rn.f64    %fd15300, %fd15300, 0.9999, 0.01;
	// end inline asm
	// begin inline asm
	fma.rn.f32    %f15298, %f15298, 0.9999, 0.01;
	// end inline asm
	// begin inline asm
	fma.rn.f32    %f15300, %f15300, 0.9999, 0.01;
	// end inline asm
	// begin inline asm
	fma.rn.f64    %fd15298, %fd15298, 0.9999, 0.01;
	// end inline asm
	// begin inline asm
	fma.rn.f64    %fd15300, %fd15300, 0.9999, 0.01;
	// end inline asm
	// begin inline asm
	fma.rn.f32    %f15298, %f15298, 0.9999, 0.01;
	// end inline asm
	// begin inline asm
	fma.rn.f32    %f15300, %f15300, 0.9999, 0.01;
	// end inline asm
	// begin inline asm
	fma.rn.f64    %fd15298, %fd15298, 0.9999, 0.01;
	// end inline asm
	// begin inline asm
	fma.rn.f64    %fd15300, %fd15300, 0.9999, 0.01;
	// end inline asm
	// begin inline asm
	fma.rn.f32    %f15298, %f15298, 0.9999, 0.01;
	// end inline asm
	// begin inline asm
	fma.rn.f32    %f15300, %f15300, 0.9999, 0.01;
	// end inline asm
	// begin inline asm
	fma.rn.f64    %fd15298, %fd15298, 0.9999, 0.01;
	// end inline asm
	// begin inline asm
	fma.rn.f64    %fd15300, %fd15300, 0.9999, 0.01;
	// end inline asm
	// begin inline asm
	fma.rn.f32    %f15298, %f15298, 0.9999, 0.01;
	// end inline asm
	// begin inline asm
	fma.rn.f32    %f15300, %f15300, 0.9999, 0.01;
	// end inline asm
	// begin inline asm
	fma.rn.f64    %fd15298, %fd15298, 0.9999, 0.01;
	// end inline asm
	// begin inline asm
	fma.rn.f64    %fd15300, %fd15300, 0.9999, 0.01;
	// end inline asm
	// begin inline asm
	fma.rn.f32    %f15298, %f15298, 0.9999, 0.01;
	// end inline asm
	// begin inline asm
	fma.rn.f32    %f15300, %f15300, 0.9999, 0.01;
	// end inline asm
	// begin inline asm
	fma.rn.f64    %fd15298, %fd15298, 0.9999, 0.01;
	// end inline asm
	// begin inline asm
	fma.rn.f64    %fd15300, %fd15300, 0.9999, 0.01;
	// end inline asm
	// begin inline asm
	fma.rn.f32    %f15298, %f15298, 0.9999, 0.01;
	// end inline asm
	// begin inline asm
	fma.rn.f32    %f15300, %f15300, 0.9999, 0.01;
	// end inline asm
	// begin inline asm
	fma.rn.f64    %fd15298, %fd15298, 0.9999, 0.01;
	// end inline asm
	// begin inline asm
	fma.rn.f64    %fd15300, %fd15300, 0.9999, 0.01;
	// end inline asm
	// begin inline asm
	fma.rn.f32    %f15298, %f15298, 0.9999, 0.01;
	// end inline asm
	// begin inline asm
	fma.rn.f32    %f15300, %f15300, 0.9999, 0.01;
	// end inline asm
	// begin inline asm
	fma.rn.f64    %fd15298, %fd15298, 0.9999, 0.01;
	// end inline asm
	// begin inline asm
	fma.rn.f64    %fd15300, %fd15300, 0.9999, 0.01;
	// end inline asm
	// begin inline asm
	fma.rn.f32    %f15298, %f15298, 0.9999, 0.01;
	// end inline asm
	// begin inline asm
	fma.rn.f32    %f15300, %f15300, 0.9999, 0.01;
	// end inline asm
	// begin inline asm
	fma.rn.f64    %fd15298, %fd15298, 0.9999, 0.01;
	// end inline asm
	// begin inline asm
	fma.rn.f64    %fd15300, %fd15300, 0.9999, 0.01;
	// end inline asm
	// begin inline asm
	fma.rn.f32    %f15298, %f15298, 0.9999, 0.01;
	// end inline asm
	// begin inline asm
	fma.rn.f32    %f15300, %f15300, 0.9999, 0.01;
	// end inline asm
	// begin inline asm
	fma.rn.f64    %fd15298, %fd15298, 0.9999, 0.01;
	// end inline asm
	// begin inline asm
	fma.rn.f64    %fd15300, %fd15300, 0.9999, 0.01;
	// end inline asm
	// begin inline asm
	fma.rn.f32    %f15298, %f15298, 0.9999, 0.01;
	// end inline asm
	// begin inline asm
	fma.rn.f32    %f15300, %f15300, 0.9999, 0.01;
	// end inline asm
	// begin inline asm
	fma.rn.f64    %fd15298, %fd15298, 0.9999, 0.01;
	// end inline asm
	// begin inline asm
	fma.rn.f64    %fd15300, %fd15300, 0.9999, 0.01;
	// end inline asm
	// begin inline asm
	fma.rn.f32    %f15298, %f15298, 0.9999, 0.01;
	// end inline asm
	// begin inline asm
	fma.rn.f32    %f15300, %f15300, 0.9999, 0.01;
	// end inline asm
	// begin inline asm
	fma.rn.f64    %fd15298, %fd15298, 0.9999, 0.01;
	// end inline asm
	// begin inline asm
	fma.rn.f64    %fd15300, %fd15300, 0.9999, 0.01;
	// end inline asm
	// begin inline asm
	fma.rn.f32    %f15298, %f15298, 0.9999, 0.01;
	// end inline asm
	// begin inline asm
	fma.rn.f32    %f15300, %f15300, 0.9999, 0.01;
	// end inline asm
	// begin inline asm
	fma.rn.f64    %fd15298, %fd15298, 0.9999, 0.01;
	// end inline asm
	// begin inline asm
	fma.rn.f64    %fd15300, %fd15300, 0.9999, 0.01;
	// end inline asm
	// begin inline asm
	fma.rn.f32    %f15298, %f15298, 0.9999, 0.01;
	// end inline asm
	// begin inline asm
	fma.rn.f32    %f15300, %f15300, 0.9999, 0.01;
	// end inline asm
	// begin inline asm
	fma.rn.f64    %fd15298, %fd15298, 0.9999, 0.01;
	// end inline asm
	// begin inline asm
	fma.rn.f64    %fd15300, %fd15300, 0.9999, 0.01;
	// end inline asm
	// begin inline asm
	fma.rn.f32    %f15298, %f15298, 0.9999, 0.01;
	// end inline asm
	// begin inline asm
	fma.rn.f32    %f15300, %f15300, 0.9999, 0.01;
	// end inline asm
	// begin inline asm
	fma.rn.f64    %fd15298, %fd15298, 0.9999, 0.01;
	// end inline asm
	// begin inline asm
	fma.rn.f64    %fd15300, %fd15300, 0.9999, 0.01;
	// end inline asm
	// begin inline asm
	fma.rn.f32    %f15298, %f15298, 0.9999, 0.01;
	// end inline asm
	// begin inline asm
	fma.rn.f32    %f15300, %f15300, 0.9999, 0.01;
	// end inline asm
	// begin inline asm
	fma.rn.f64    %fd15298, %fd15298, 0.9999, 0.01;
	// end inline asm
	// begin inline asm
	fma.rn.f64    %fd15300, %fd15300, 0.9999, 0.01;
	// end inline asm
	// begin inline asm
	fma.rn.f32    %f15298, %f15298, 0.9999, 0.01;
	// end inline asm
	// begin inline asm
	fma.rn.f32    %f15300, %f15300, 0.9999, 0.01;
	// end inline asm
	// begin inline asm
	fma.rn.f64    %fd15298, %fd15298, 0.9999, 0.01;
	// end inline asm
	// begin inline asm
	fma.rn.f64    %fd15300, %fd15300, 0.9999, 0.01;
	// end inline asm
	// begin inline asm
	fma.rn.f32    %f15298, %f15298, 0.9999, 0.01;
	// end inline asm
	// begin inline asm
	fma.rn.f32    %f15300, %f15300, 0.9999, 0.01;
	// end inline asm
	// begin inline asm
	fma.rn.f64    %fd15298, %fd15298, 0.9999, 0.01;
	// end inline asm
	// begin inline asm
	fma.rn.f64    %fd15300, %fd15300, 0.9999, 0.01;
	// end inline asm
	// begin inline asm
	fma.rn.f32    %f15298, %f15298, 0.9999, 0.01;
	// end inline asm
	// begin inline asm
	fma.rn.f32    %f15300, %f15300, 0.9999, 0.01;
	// end inline asm
	// begin inline asm
	fma.rn.f64    %fd15298, %fd15298, 0.9999, 0.01;
	// end inline asm
	// begin inline asm
	fma.rn.f64    %fd15300, %fd15300, 0.9999, 0.01;
	// end inline asm
	// begin inline asm
	fma.rn.f32    %f15298, %f15298, 0.9999, 0.01;
	// end inline asm
	// begin inline asm
	fma.rn.f32    %f15300, %f15300, 0.9999, 0.01;
	// end inline asm
	// begin inline asm
	fma.rn.f64    %fd15298, %fd15298, 0.9999, 0.01;
	// end inline asm
	// begin inline asm
	fma.rn.f64    %fd15300, %fd15300, 0.9999, 0.01;
	// end inline asm
	// begin inline asm
	fma.rn.f32    %f15298, %f15298, 0.9999, 0.01;
	// end inline asm
	// begin inline asm
	fma.rn.f32    %f15300, %f15300, 0.9999, 0.01;
	// end inline asm
	// begin inline asm
	fma.rn.f64    %fd15298, %fd15298, 0.9999, 0.01;
	// end inline asm
	// begin inline asm
	fma.rn.f64    %fd15300, %fd15300, 0.9999, 0.01;
	// end inline asm
	// begin inline asm
	fma.rn.f32    %f15298, %f15298, 0.9999, 0.01;
	// end inline asm
	// begin inline asm
	fma.rn.f32    %f15300, %f15300, 0.9999, 0.01;
	// end inline asm
	// begin inline asm
	fma.rn.f64    %fd15298, %fd15298, 0.9999, 0.01;
	// end inline asm
	// begin inline asm
	fma.rn.f64    %fd15300, %fd15300, 0.9999, 0.01;
	// end inline asm
	// begin inline asm
	fma.rn.f32    %f15298, %f15298, 0.9999, 0.01;
	// end inline asm
	// begin inline asm
	fma.rn.f32    %f15300, %f15300, 0.9999, 0.01;
	// end inline asm
	// begin inline asm
	fma.rn.f64    %fd15298, %fd15298, 0.9999, 0.01;
	// end inline asm
	// begin inline asm
	fma.rn.f64    %fd15300, %fd15300, 0.9999, 0.01;
	// end inline asm
	// begin inline asm
	fma.rn.f32    %f15298, %f15298, 0.9999, 0.01;
	// end inline asm
	// begin inline asm
	fma.rn.f32    %f15300, %f15300, 0.9999, 0.01;
	// end inline asm
	// begin inline asm
	fma.rn.f64    %fd15298, %fd15298, 0.9999, 0.01;
	// end inline asm
	// begin inline asm
	fma.rn.f64    %fd15300, %fd15300, 0.9999, 0.01;
	// end inline asm
	// begin inline asm
	fma.rn.f32    %f15298, %f15298, 0.9999, 0.01;
	// end inline asm
	// begin inline asm
	fma.rn.f32    %f15300, %f15300, 0.9999, 0.01;
	// end inline asm
	// begin inline asm
	fma.rn.f64    %fd15298, %fd15298, 0.9999, 0.01;
	// end inline asm
	// begin inline asm
	fma.rn.f64    %fd15300, %fd15300, 0.9999, 0.01;
	// end inline asm
	// begin inline asm
	fma.rn.f32    %f15298, %f15298, 0.9999, 0.01;
	// end inline asm
	// begin inline asm
	fma.rn.f32    %f15300, %f15300, 0.9999, 0.01;
	// end inline asm
	// begin inline asm
	fma.rn.f64    %fd15298, %fd15298, 0.9999, 0.01;
	// end inline asm
	// begin inline asm
	fma.rn.f64    %fd15300, %fd15300, 0.9999, 0.01;
	// end inline asm
	// begin inline asm
	fma.rn.f32    %f15298, %f15298, 0.9999, 0.01;
	// end inline asm
	// begin inline asm
	fma.rn.f32    %f15300, %f15300, 0.9999, 0.01;
	// end inline asm
	// begin inline asm
	fma.rn.f64    %fd15298, %fd15298, 0.9999, 0.01;
	// end inline asm
	// begin inline asm
	fma.rn.f64    %fd15300, %fd15300, 0.9999, 0.01;
	// end inline asm
	// begin inline asm
	fma.rn.f32    %f15298, %f15298, 0.9999, 0.01;
	// end inline asm
	// begin inline asm
	fma.rn.f32    %f15300, %f15300, 0.9999, 0.01;
	// end inline asm
	// begin inline asm
	fma.rn.f64    %fd15298, %fd15298, 0.9999, 0.01;
	// end inline asm
	// begin inline asm
	fma.rn.f64    %fd15300, %fd15300, 0.9999, 0.01;
	// end inline asm
	// begin inline asm
	fma.rn.f32    %f15298, %f15298, 0.9999, 0.01;
	// end inline asm
	// begin inline asm
	fma.rn.f32    %f15300, %f15300, 0.9999, 0.01;
	// end inline asm
	// begin inline asm
	fma.rn.f64    %fd15298, %fd15298, 0.9999, 0.01;
	// end inline asm
	// begin inline asm
	fma.rn.f64    %fd15300, %fd15300, 0.9999, 0.01;
	// end inline asm
	// begin inline asm
	fma.rn.f32    %f15298, %f15298, 0.9999, 0.01;
	// end inline asm
	// begin inline asm
	fma.rn.f32    %f15300, %f15300, 0.9999, 0.01;
	// end inline asm
	// begin inline asm
	fma.rn.f64    %fd15298, %fd15298, 0.9999, 0.01;
	// end inline asm
	// begin inline asm
	fma.rn.f64    %fd15300, %fd15300, 0.9999, 0.01;
	// end inline asm
	// begin inline asm
	fma.rn.f32    %f15298, %f15298, 0.9999, 0.01;
	// end inline asm
	// begin inline asm
	fma.rn.f32    %f15300, %f15300, 0.9999, 0.01;
	// end inline asm
	// begin inline asm
	fma.rn.f64    %fd15298, %fd15298, 0.9999, 0.01;
	// end inline asm
	// begin inline asm
	fma.rn.f64    %fd15300, %fd15300, 0.9999, 0.01;
	// end inline asm
	// begin inline asm
	fma.rn.f32    %f15298, %f15298, 0.9999, 0.01;
	// end inline asm
	// begin inline asm
	fma.rn.f32    %f15300, %f15300, 0.9999, 0.01;
	// end inline asm
	// begin inline asm
	fma.rn.f64    %fd15298, %fd15298, 0.9999, 0.01;
	// end inline asm
	// begin inline asm
	fma.rn.f64    %fd15300, %fd15300, 0.9999, 0.01;
	// end inline asm
	// begin inline asm
	fma.rn.f32    %f15298, %f15298, 0.9999, 0.01;
	// end inline asm
	// begin inline asm
	fma.rn.f32    %f15300, %f15300, 0.9999, 0.01;
	// end inline asm
	// begin inline asm
	fma.rn.f64    %fd15298, %fd15298, 0.9999, 0.01;
	// end inline asm
	// begin inline asm
	fma.rn.f64    %fd15300, %fd15300, 0.9999, 0.01;
	// end inline asm
	// begin inline asm
	fma.rn.f32    %f15298, %f15298, 0.9999, 0.01;
	// end inline asm
	// begin inline asm
	fma.rn.f32    %f15300, %f15300, 0.9999, 0.01;
	// end inline asm
	// begin inline asm
	fma.rn.f64    %fd15298, %fd15298, 0.9999, 0.01;
	// end inline asm
	// begin inline asm
	fma.rn.f64    %fd15300, %fd15300, 0.9999, 0.01;
	// end inline asm
	// begin inline asm
	fma.rn.f32    %f15298, %f15298, 0.9999, 0.01;
	// end inline asm
	// begin inline asm
	fma.rn.f32    %f15300, %f15300, 0.9999, 0.01;
	// end inline asm
	// begin inline asm
	fma.rn.f64    %fd15298, %fd15298, 0.9999, 0.01;
	// end inline asm
	// begin inline asm
	fma.rn.f64    %fd15300, %fd15300, 0.9999, 0.01;
	// end inline asm
	// begin inline asm
	fma.rn.f32    %f15298, %f15298, 0.9999, 0.01;
	// end inline asm
	// begin inline asm
	fma.rn.f32    %f15300, %f15300, 0.9999, 0.01;
	// end inline asm
	// begin inline asm
	fma.rn.f64    %fd15298, %fd15298, 0.9999, 0.01;
	// end inline asm
	// begin inline asm
	fma.rn.f64    %fd15300, %fd15300, 0.9999, 0.01;
	// end inline asm
	// begin inline asm
	fma.rn.f32    %f15298, %f15298, 0.9999, 0.01;
	// end inline asm
	// begin inline asm
	fma.rn.f32    %f15300, %f15300, 0.9999, 0.01;
	// end inline asm
	// begin inline asm
	fma.rn.f64    %fd15298, %fd15298, 0.9999, 0.01;
	// end inline asm
	// begin inline asm
	fma.rn.f64    %fd15300, %fd15300, 0.9999, 0.01;
	// end inline asm
	// begin inline asm
	fma.rn.f32    %f15298, %f15298, 0.9999, 0.01;
	// end inline asm
	// begin inline asm
	fma.rn.f32    %f15300, %f15300, 0.9999, 0.01;
	// end inline asm
	// begin inline asm
	fma.rn.f64    %fd15298, %fd15298, 0.9999, 0.01;
	// end inline asm
	// begin inline asm
	fma.rn.f64    %fd15300, %fd15300, 0.9999, 0.01;
	// end inline asm
	// begin inline asm
	fma.rn.f32    %f15298, %f15298, 0.9999, 0.01;
	// end inline asm
	// begin inline asm
	fma.rn.f32    %f15300, %f15300, 0.9999, 0.01;
	// end inline asm
	// begin inline asm
	fma.rn.f64    %fd15298, %fd15298, 0.9999, 0.01;
	// end inline asm
	// begin inline asm
	fma.rn.f64    %fd15300, %fd15300, 0.9999, 0.01;
	// end inline asm
	// begin inline asm
	fma.rn.f32    %f15298, %f15298, 0.9999, 0.01;
	// end inline asm
	// begin inline asm
	fma.rn.f32    %f15300, %f15300, 0.9999, 0.01;
	// end inline asm
	// begin inline asm
	fma.rn.f64    %fd15298, %fd15298, 0.9999, 0.01;
	// end inline asm
	// begin inline asm
	fma.rn.f64    %fd15300, %fd15300, 0.9999, 0.01;
	// end inline asm
	// begin inline asm
	fma.rn.f32    %f15298, %f15298, 0.9999, 0.01;
	// end inline asm
	// begin inline asm
	fma.rn.f32    %f15300, %f15300, 0.9999, 0.01;
	// end inline asm
	// begin inline asm
	fma.rn.f64    %fd15298, %fd15298, 0.9999, 0.01;
	// end inline asm
	// begin inline asm
	fma.rn.f64    %fd15300, %fd15300, 0.9999, 0.01;
	// end inline asm
	// begin inline asm
	fma.rn.f32    %f15298, %f15298, 0.9999, 0.01;
	// end inline asm
	// begin inline asm
	fma.rn.f32    %f15300, %f15300, 0.9999, 0.01;
	// end inline asm
	// begin inline asm
	fma.rn.f64    %fd15298, %fd15298, 0.9999, 0.01;
	// end inline asm
	// begin inline asm
	fma.rn.f64    %fd15300, %fd15300, 0.9999, 0.01;
	// end inline asm
	// begin inline asm
	fma.rn.f32    %f15298, %f15298, 0.9999, 0.01;
	// end inline asm
	// begin inline asm
	fma.rn.f32    %f15300, %f15300, 0.9999, 0.01;
	// end inline asm
	// begin inline asm
	fma.rn.f64    %fd15298, %fd15298, 0.9999, 0.01;
	// end inline asm
	// begin inline asm
	fma.rn.f64    %fd15300, %fd15300, 0.9999, 0.01;
	// end inline asm
	// begin inline asm
	fma.rn.f32    %f15298, %f15298, 0.9999, 0.01;
	// end inline asm
	// begin inline asm
	fma.rn.f32    %f15300, %f15300, 0.9999, 0.01;
	// end inline asm
	// begin inline asm
	fma.rn.f64    %fd15298, %fd15298, 0.9999, 0.01;
	// end inline asm
	// begin inline asm
	fma.rn.f64    %fd15300, %fd15300, 0.9999, 0.01;
	// end inline asm
	// begin inline asm
	fma.rn.f32    %f15298, %f15298, 0.9999, 0.01;
	// end inline asm
	// begin inline asm
	fma.rn.f32    %f15300, %f15300, 0.9999, 0.01;
	// end inline asm
	// begin inline asm
	fma.rn.f64    %fd15298, %fd15298, 0.9999, 0.01;
	// end inline asm
	// begin inline asm
	fma.rn.f64    %fd15300, %fd15300, 0.9999, 0.01;
	// end inline asm
	// begin inline asm
	fma.rn.f32    %f15298, %f15298, 0.9999, 0.01;
	// end inline asm
	// begin inline asm
	fma.rn.f32    %f15300, %f15300, 0.9999, 0.01;
	// end inline asm
	// begin inline asm
	fma.rn.f64    %fd15298, %fd15298, 0.9999, 0.01;
	// end inline asm
	// begin inline asm
	fma.rn.f64    %fd15300, %fd15300, 0.9999, 0.01;
	// end inline asm
	// begin inline asm
	fma.rn.f32    %f15298, %f15298, 0.9999, 0.01;
	// end inline asm
	// begin inline asm
	fma.rn.f32    %f15300, %f15300, 0.9999, 0.01;
	// end inline asm
	// begin inline asm
	fma.rn.f64    %fd15298, %fd15298, 0.9999, 0.01;
	// end inline asm
	// begin inline asm
	fma.rn.f64    %fd15300, %fd15300, 0.9999, 0.01;
	// end inline asm
	// begin inline asm
	fma.rn.f32    %f15298, %f15298, 0.9999, 0.01;
	// end inline asm
	// begin inline asm
	fma.rn.f32    %f15300, %f15300, 0.9999, 0.01;
	// end inline asm
	// begin inline asm
	fma.rn.f64    %fd15298, %fd15298, 0.9999, 0.01;
	// end inline asm
	// begin inline asm
	fma.rn.f64    %fd15300, %fd15300, 0.9999, 0.01;
	// end inline asm
	// begin inline asm
	fma.rn.f32    %f15298, %f15298, 0.9999, 0.01;
	// end inline asm
	// begin inline asm
	fma.rn.f32    %f15300, %f15300, 0.9999, 0.01;
	// end inline asm
	// begin inline asm
	fma.rn.f64    %fd15298, %fd15298, 0.9999, 0.01;
	// end inline asm
	// begin inline asm
	fma.rn.f64    %fd15300, %fd15300, 0.9999, 0.01;
	// end inline asm
	// begin inline asm
	fma.rn.f32    %f15298, %f15298, 0.9999, 0.01;
	// end inline asm
	// begin inline asm
	fma.rn.f32    %f15300, %f15300, 0.9999, 0.01;
	// end inline asm
	// begin inline asm
	fma.rn.f64    %fd15298, %fd15298, 0.9999, 0.01;
	// end inline asm
	// begin inline asm
	fma.rn.f64    %fd15300, %fd15300, 0.9999, 0.01;
	// end inline asm
	// begin inline asm
	fma.rn.f32    %f15298, %f15298, 0.9999, 0.01;
	// end inline asm
	// begin inline asm
	fma.rn.f32    %f15300, %f15300, 0.9999, 0.01;
	// end inline asm
	// begin inline asm
	fma.rn.f64    %fd15298, %fd15298, 0.9999, 0.01;
	// end inline asm
	// begin inline asm
	fma.rn.f64    %fd15300, %fd15300, 0.9999, 0.01;
	// end inline asm
	// begin inline asm
	fma.rn.f32    %f15298, %f15298, 0.9999, 0.01;
	// end inline asm
	// begin inline asm
	fma.rn.f32    %f15300, %f15300, 0.9999, 0.01;
	// end inline asm
	// begin inline asm
	fma.rn.f64    %fd15298, %fd15298, 0.9999, 0.01;
	// end inline asm
	// begin inline asm
	fma.rn.f64    %fd15300, %fd15300, 0.9999, 0.01;
	// end inline asm
	// begin inline asm
	fma.rn.f32    %f15298, %f15298, 0.9999, 0.01;
	// end inline asm
	// begin inline asm
	fma.rn.f32    %f15300, %f15300, 0.9999, 0.01;
	// end inline asm
	// begin inline asm
	fma.rn.f64    %fd15298, %fd15298, 0.9999, 0.01;
	// end inline asm
	// begin inline asm
	fma.rn.f64    %fd15300, %fd15300, 0.9999, 0.01;
	// end inline asm
	// begin inline asm
	fma.rn.f32    %f15298, %f15298, 0.9999, 0.01;
	// end inline asm
	// begin inline asm
	fma.rn.f32    %f15300, %f15300, 0.9999, 0.01;
	// end inline asm
	// begin inline asm
	fma.rn.f64    %fd15298, %fd15298, 0.9999, 0.01;
	// end inline asm
	// begin inline asm
	fma.rn.f64    %fd15300, %fd15300, 0.9999, 0.01;
	// end inline asm
	// begin inline asm
	fma.rn.f32    %f15298, %f15298, 0.9999, 0.01;
	// end inline asm
	// begin inline asm
	fma.rn.f32    %f15300, %f15300, 0.9999, 0.01;
	// end inline asm
	// begin inline asm
	fma.rn.f64    %fd15298, %fd15298, 0.9999, 0.01;
	// end inline asm
	// begin inline asm
	fma.rn.f64    %fd15300, %fd15300, 0.9999, 0.01;
	// end inline asm
	// begin inline asm
	fma.rn.f32    %f15298, %f15298, 0.9999, 0.01;
	// end inline asm
	// begin inline asm
	fma.rn.f32    %f15300, %f15300, 0.9999, 0.01;
	// end inline asm
	// begin inline asm
	fma.rn.f64    %fd15298, %fd15298, 0.9999, 0.01;
	// end inline asm
	// begin inline asm
	fma.rn.f64    %fd15300, %fd15300, 0.9999, 0.01;
	// end inline asm
	// begin inline asm
	fma.rn.f32    %f15298, %f15298, 0.9999, 0.01;
	// end inline asm
	// begin inline asm
	fma.rn.f32    %f15300, %f15300, 0.9999, 0.01;
	// end inline asm
	// begin inline asm
	fma.rn.f64    %fd15298, %fd15298, 0.9999, 0.01;
	// end inline asm
	// begin inline asm
	fma.rn.f64    %fd15300, %fd15300, 0.9999, 0.01;
	// end inline asm
	// begin inline asm
	fma.rn.f32    %f15298, %f15298, 0.9999, 0.01;
	// end inline asm
	// begin inline asm
	fma.rn.f32    %f15300, %f15300, 0.9999, 0.01;
	// end inline asm
	// begin inline asm
	fma.rn.f64    %fd15298, %fd15298, 0.9999, 0.01;
	// end inline asm
	// begin inline asm
	fma.rn.f64    %fd15300, %fd15300, 0.9999, 0.01;
	// end inline asm
	// begin inline asm
	fma.rn.f32    %f15298, %f15298, 0.9999, 0.01;
	// end inline asm
	// begin inline asm
	fma.rn.f32    %f15300, %f15300, 0.9999, 0.01;
	// end inline asm
	// begin inline asm
	fma.rn.f64    %fd15298, %fd15298, 0.9999, 0.01;
	// end inline asm
	// begin inline asm
	fma.rn.f64    %fd15300, %fd15300, 0.9999, 0.01;
	// end inline asm
	// begin inline asm
	fma.rn.f32    %f15298, %f15298, 0.9999, 0.01;
	// end inline asm
	// begin inline asm
	fma.rn.f32    %f15300, %f15300, 0.9999, 0.01;
	// end inline asm
	// begin inline asm
	fma.rn.f64    %fd15298, %fd15298, 0.9999, 0.01;
	// end inline asm
	// begin inline asm
	fma.rn.f64    %fd15300, %fd15300, 0.9999, 0.01;
	// end inline asm
	// begin inline asm
	fma.rn.f32    %f15298, %f15298, 0.9999, 0.01;
	// end inline asm
	// begin inline asm
	fma.rn.f32    %f15300, %f15300, 0.9999, 0.01;
	// end inline asm
	// begin inline asm
	fma.rn.f64    %fd15298, %fd15298, 0.9999, 0.01;
	// end inline asm
	// begin inline asm
	fma.rn.f64    %fd15300, %fd15300, 0.9999, 0.01;
	// end inline asm
	// begin inline asm
	fma.rn.f32    %f15298, %f15298, 0.9999, 0.01;
	// end inline asm
	// begin inline asm
	fma.rn.f32    %f15300, %f15300, 0.9999, 0.01;
	// end inline asm
	// begin inline asm
	fma.rn.f64    %fd15298, %fd15298, 0.9999, 0.01;
	// end inline asm
	// begin inline asm
	fma.rn.f64    %fd15300, %fd15300, 0.9999, 0.01;
	// end inline asm
	// begin inline asm
	fma.rn.f32    %f15298, %f15298, 0.9999, 0.01;
	// end inline asm
	// begin inline asm
	fma.rn.f32    %f15300, %f15300, 0.9999, 0.01;
	// end inline asm
	// begin inline asm
	fma.rn.f64    %fd15298, %fd15298, 0.9999, 0.01;
	// end inline asm
	// begin inline asm
	fma.rn.f64    %fd15300, %fd15300, 0.9999, 0.01;
	// end inline asm
	// begin inline asm
	fma.rn.f32    %f15298, %f15298, 0.9999, 0.01;
	// end inline asm
	// begin inline asm
	fma.rn.f32    %f15300, %f15300, 0.9999, 0.01;
	// end inline asm
	// begin inline asm
	fma.rn.f64    %fd15298, %fd15298, 0.9999, 0.01;
	// end inline asm
	// begin inline asm
	fma.rn.f64    %fd15300, %fd15300, 0.9999, 0.01;
	// end inline asm
	// begin inline asm
	fma.rn.f32    %f15298, %f15298, 0.9999, 0.01;
	// end inline asm
	// begin inline asm
	fma.rn.f32    %f15300, %f15300, 0.9999, 0.01;
	// end inline asm
	// begin inline asm
	fma.rn.f64    %fd15298, %fd15298, 0.9999, 0.01;
	// end inline asm
	// begin inline asm
	fma.rn.f64    %fd15300, %fd15300, 0.9999, 0.01;
	// end inline asm
	// begin inline asm
	fma.rn.f32    %f15298, %f15298, 0.9999, 0.01;
	// end inline asm
	// begin inline asm
	fma.rn.f32    %f15300, %f15300, 0.9999, 0.01;
	// end inline asm
	// begin inline asm
	fma.rn.f64    %fd15298, %fd15298, 0.9999, 0.01;
	// end inline asm
	// begin inline asm
	fma.rn.f64    %fd15300, %fd15300, 0.9999, 0.01;
	// end inline asm
	// begin inline asm
	fma.rn.f32    %f15298, %f15298, 0.9999, 0.01;
	// end inline asm
	// begin inline asm
	fma.rn.f32    %f15300, %f15300, 0.9999, 0.01;
	// end inline asm
	// begin inline asm
	fma.rn.f64    %fd15298, %fd15298, 0.9999, 0.01;
	// end inline asm
	// begin inline asm
	fma.rn.f64    %fd15300, %fd15300, 0.9999, 0.01;
	// end inline asm
	// begin inline asm
	fma.rn.f32    %f15298, %f15298, 0.9999, 0.01;
	// end inline asm
	// begin inline asm
	fma.rn.f32    %f15300, %f15300, 0.9999, 0.01;
	// end inline asm
	// begin inline asm
	fma.rn.f64    %fd15298, %fd15298, 0.9999, 0.01;
	// end inline asm
	// begin inline asm
	fma.rn.f64    %fd15300, %fd15300, 0.9999, 0.01;
	// end inline asm
	// begin inline asm
	fma.rn.f32    %f15298, %f15298, 0.9999, 0.01;
	// end inline asm
	// begin inline asm
	fma.rn.f32    %f15300, %f15300, 0.9999, 0.01;
	// end inline asm
	// begin inline asm
	fma.rn.f64    %fd15298, %fd15298, 0.9999, 0.01;
	// end inline asm
	// begin inline asm
	fma.rn.f64    %fd15300, %fd15300, 0.9999, 0.01;
	// end inline asm
	// begin inline asm
	fma.rn.f32    %f15298, %f15298, 0.9999, 0.01;
	// end inline asm
	// begin inline asm
	fma.rn.f32    %f15300, %f15300, 0.9999, 0.01;
	// end inline asm
	// begin inline asm
	fma.rn.f64    %fd15298, %fd15298, 0.9999, 0.01;
	// end inline asm
	// begin inline asm
	fma.rn.f64    %fd15300, %fd15300, 0.9999, 0.01;
	// end inline asm
	// begin inline asm
	fma.rn.f32    %f15298, %f15298, 0.9999, 0.01;
	// end inline asm
	// begin inline asm
	fma.rn.f32    %f15300, %f15300, 0.9999, 0.01;
	// end inline asm
	// begin inline asm
	fma.rn.f64    %fd15298, %fd15298, 0.9999, 0.01;
	// end inline asm
	// begin inline asm
	fma.rn.f64    %fd15300, %fd15300, 0.9999, 0.01;
	// end inline asm
	// begin inline asm
	fma.rn.f32    %f15298, %f15298, 0.9999, 0.01;
	// end inline asm
	// begin inline asm
	fma.rn.f32    %f15300, %f15300, 0.9999, 0.01;
	// end inline asm
	// begin inline asm
	fma.rn.f64    %fd15298, %fd15298, 0.9999, 0.01;
	// end inline asm
	// begin inline asm
	fma.rn.f64    %fd15300, %fd15300, 0.9999, 0.01;
	// end inline asm
	// begin inline asm
	fma.rn.f32    %f15298, %f15298, 0.9999, 0.01;
	// end inline asm
	// begin inline asm
	fma.rn.f32    %f15300, %f15300, 0.9999, 0.01;
	// end inline asm
	// begin inline asm
	fma.rn.f64    %fd15298, %fd15298, 0.9999, 0.01;
	// end inline asm
	// begin inline asm
	fma.rn.f64    %fd15300, %fd15300, 0.9999, 0.01;
	// end inline asm
	// begin inline asm
	fma.rn.f32    %f15298, %f15298, 0.9999, 0.01;
	// end inline asm
	// begin inline asm
	fma.rn.f32    %f15300, %f15300, 0.9999, 0.01;
	// end inline asm
	// begin inline asm
	fma.rn.f64    %fd15298, %fd15298, 0.9999, 0.01;
	// end inline asm
	// begin inline asm
	fma.rn.f64    %fd15300, %fd15300, 0.9999, 0.01;
	// end inline asm
	// begin inline asm
	fma.rn.f32    %f15298, %f15298, 0.9999, 0.01;
	// end inline asm
	// begin inline asm
	fma.rn.f32    %f15300, %f15300, 0.9999, 0.01;
	// end inline asm
	// begin inline asm
	fma.rn.f64    %fd15298, %fd15298, 0.9999, 0.01;
	// end inline asm
	// begin inline asm
	fma.rn.f64    %fd15300, %fd15300, 0.9999, 0.01;
	// end inline asm
	// begin inline asm
	fma.rn.f32    %f15298, %f15298, 0.9999, 0.01;
	// end inline asm
	// begin inline asm
	fma.rn.f32    %f15300, %f15300, 0.9999, 0.01;
	// end inline asm
	// begin inline asm
	fma.rn.f64    %fd15298, %fd15298, 0.9999, 0.01;
	// end inline asm
	// begin inline asm
	fma.rn.f64    %fd15300, %fd15300, 0.9999, 0.01;
	// end inline asm
	// begin inline asm
	fma.rn.f32    %f15298, %f15298, 0.9999, 0.01;
	// end inline asm
	// begin inline asm
	fma.rn.f32    %f15300, %f15300, 0.9999, 0.01;
	// end inline asm
	// begin inline asm
	fma.rn.f64    %fd15298, %fd15298, 0.9999, 0.01;
	// end inline asm
	// begin inline asm
	fma.rn.f64    %fd15300, %fd15300, 0.9999, 0.01;
	// end inline asm
	// begin inline asm
	fma.rn.f32    %f15298, %f15298, 0.9999, 0.01;
	// end inline asm
	// begin inline asm
	fma.rn.f32    %f15300, %f15300, 0.9999, 0.01;
	// end inline asm
	// begin inline asm
	fma.rn.f64    %fd15298, %fd15298, 0.9999, 0.01;
	// end inline asm
	// begin inline asm
	fma.rn.f64    %fd15300, %fd15300, 0.9999, 0.01;
	// end inline asm
	// begin inline asm
	fma.rn.f32    %f15298, %f15298, 0.9999, 0.01;
	// end inline asm
	// begin inline asm
	fma.rn.f32    %f15300, %f15300, 0.9999, 0.01;
	// end inline asm
	// begin inline asm
	fma.rn.f64    %fd15298, %fd15298, 0.9999, 0.01;
	// end inline asm
	// begin inline asm
	fma.rn.f64    %fd15300, %fd15300, 0.9999, 0.01;
	// end inline asm
	// begin inline asm
	fma.rn.f32    %f15298, %f15298, 0.9999, 0.01;
	// end inline asm
	// begin inline asm
	fma.rn.f32    %f15300, %f15300, 0.9999, 0.01;
	// end inline asm
	// begin inline asm
	fma.rn.f64    %fd15298, %fd15298, 0.9999, 0.01;
	// end inline asm
	// begin inline asm
	fma.rn.f64    %fd15300, %fd15300, 0.9999, 0.01;
	// end inline asm
	// begin inline asm
	fma.rn.f32    %f15298, %f15298, 0.9999, 0.01;
	// end inline asm
	// begin inline asm
	fma.rn.f32    %f15300, %f15300, 0.9999, 0.01;
	// end inline asm
	// begin inline asm
	fma.rn.f64    %fd15298, %fd15298, 0.9999, 0.01;
	// end inline asm
	// begin inline asm
	fma.rn.f64    %fd15300, %fd15300, 0.9999, 0.01;
	// end inline asm
	// begin inline asm
	fma.rn.f32    %f15298, %f15298, 0.9999, 0.01;
	// end inline asm
	// begin inline asm
	fma.rn.f32    %f15300, %f15300, 0.9999, 0.01;
	// end inline asm
	// begin inline asm
	fma.rn.f64    %fd15298, %fd15298, 0.9999, 0.01;
	// end inline asm
	// begin inline asm
	fma.rn.f64    %fd15300, %fd15300, 0.9999, 0.01;
	// end inline asm
	// begin inline asm
	fma.rn.f32    %f15298, %f15298, 0.9999, 0.01;
	// end inline asm
	// begin inline asm
	fma.rn.f32    %f15300, %f15300, 0.9999, 0.01;
	// end inline asm
	// begin inline asm
	fma.rn.f64    %fd15298, %fd15298, 0.9999, 0.01;
	// end inline asm
	// begin inline asm
	fma.rn.f64    %fd15300, %fd15300, 0.9999, 0.01;
	// end inline asm
	// begin inline asm
	fma.rn.f32    %f15298, %f15298, 0.9999, 0.01;
	// end inline asm
	// begin inline asm
	fma.rn.f32    %f15300, %f15300, 0.9999, 0.01;
	// end inline asm
	// begin inline asm
	fma.rn.f64    %fd15298, %fd15298, 0.9999, 0.01;
	// end inline asm
	// begin inline asm
	fma.rn.f64    %fd15300, %fd15300, 0.9999, 0.01;
	// end inline asm
	// begin inline asm
	fma.rn.f32    %f15298, %f15298, 0.9999, 0.01;
	// end inline asm
	// begin inline asm
	fma.rn.f32    %f15300, %f15300, 0.9999, 0.01;
	// end inline asm
	// begin inline asm
	fma.rn.f64    %fd15298, %fd15298, 0.9999, 0.01;
	// end inline asm
	// begin inline asm
	fma.rn.f64    %fd15300, %fd15300, 0.9999, 0.01;
	// end inline asm
	// begin inline asm
	fma.rn.f32    %f15298, %f15298, 0.9999, 0.01;
	// end inline asm
	// begin inline asm
	fma.rn.f32    %f15300, %f15300, 0.9999, 0.01;
	// end inline asm
	// begin inline asm
	fma.rn.f64    %fd15298, %fd15298, 0.9999, 0.01;
	// end inline asm
	// begin inline asm
	fma.rn.f64    %fd15300, %fd15300, 0.9999, 0.01;
	// end inline asm
	// begin inline asm
	fma.rn.f32    %f15298, %f15298, 0.9999, 0.01;
	// end inline asm
	// begin inline asm
	fma.rn.f32    %f15300, %f15300, 0.9999, 0.01;
	// end inline asm
	// begin inline asm
	fma.rn.f64    %fd15298, %fd15298, 0.9999, 0.01;
	// end inline asm
	// begin inline asm
	fma.rn.f64    %fd15300, %fd15300, 0.9999, 0.01;
	// end inline asm
	// begin inline asm
	fma.rn.f32    %f15298, %f15298, 0.9999, 0.01;
	// end inline asm
	// begin inline asm
	fma.rn.f32    %f15300, %f15300, 0.9999, 0.01;
	// end inline asm
	// begin inline asm
	fma.rn.f64    %fd15298, %fd15298, 0.9999, 0.01;
	// end inline asm
	// begin inline asm
	fma.rn.f64    %fd15300, %fd15300, 0.9999, 0.01;
	// end inline asm
	// begin inline asm
	fma.rn.f32    %f15298, %f15298, 0.9999, 0.01;
	// end inline asm
	// begin inline asm
	fma.rn.f32    %f15300, %f15300, 0.9999, 0.01;
	// end inline asm
	// begin inline asm
	fma.rn.f64    %fd15298, %fd15298, 0.9999, 0.01;
	// end inline asm
	// begin inline asm
	fma.rn.f64    %fd15300, %fd15300, 0.9999, 0.01;
	// end inline asm
	// begin inline asm
	fma.rn.f32    %f15298, %f15298, 0.9999, 0.01;
	// end inline asm
	// begin inline asm
	fma.rn.f32    %f15300, %f15300, 0.9999, 0.01;
	// end inline asm
	// begin inline asm
	fma.rn.f64    %fd15298, %fd15298, 0.9999, 0.01;
	// end inline asm
	// begin inline asm
	fma.rn.f64    %fd15300, %fd15300, 0.9999, 0.01;
	// end inline asm
	// begin inline asm
	fma.rn.f32    %f15298, %f15298, 0.9999, 0.01;
	// end inline asm
	// begin inline asm
	fma.rn.f32    %f15300, %f15300, 0.9999, 0.01;
	// end inline asm
	// begin inline asm
	fma.rn.f64    %fd15298, %fd15298, 0.9999, 0.01;
	// end inline asm
	// begin inline asm
	fma.rn.f64    %fd15300, %fd15300, 0.9999, 0.01;
	// end inline asm
	// begin inline asm
	fma.rn.f32    %f15298, %f15298, 0.9999, 0.01;
	// end inline asm
	// begin inline asm
	fma.rn.f32    %f15300, %f15300, 0.9999, 0.01;
	// end inline asm
	// begin inline asm
	fma.rn.f64    %fd15298, %fd15298, 0.9999, 0.01;
	// end inline asm
	// begin inline asm
	fma.rn.f64    %fd15300, %fd15300, 0.9999, 0.01;
	// end inline asm
	// begin inline asm
	fma.rn.f32    %f15298, %f15298, 0.9999, 0.01;
	// end inline asm
	// begin inline asm
	fma.rn.f32    %f15300, %f15300, 0.9999, 0.01;
	// end inline asm
	// begin inline asm
	fma.rn.f64    %fd15298, %fd15298, 0.9999, 0.01;
	// end inline asm
	// begin inline asm
	fma.rn.f64    %fd15300, %fd15300, 0.9999, 0.01;
	// end inline asm
	// begin inline asm
	fma.rn.f32    %f15298, %f15298, 0.9999, 0.01;
	// end inline asm
	// begin inline asm
	fma.rn.f32    %f15300, %f15300, 0.9999, 0.01;
	// end inline asm
	// begin inline asm
	fma.rn.f64    %fd15298, %fd15298, 0.9999, 0.01;
	// end inline asm
	// begin inline asm
	fma.rn.f64    %fd15300, %fd15300, 0.9999, 0.01;
	// end inline asm
	// begin inline asm
	fma.rn.f32    %f15298, %f15298, 0.9999, 0.01;
	// end inline asm
	// begin inline asm
	fma.rn.f32    %f15300, %f15300, 0.9999, 0.01;
	// end inline asm
	// begin inline asm
	fma.rn.f64    %fd15298, %fd15298, 0.9999, 0.01;
	// end inline asm
	// begin inline asm
	fma.rn.f64    %fd15300, %fd15300, 0.9999, 0.01;
	// end inline asm
	// begin inline asm
	fma.rn.f32    %f15298, %f15298, 0.9999, 0.01;
	// end inline asm
	// begin inline asm
	fma.rn.f32    %f15300, %f15300, 0.9999, 0.01;
	// end inline asm
	// begin inline asm
	fma.rn.f64    %fd15298, %fd15298, 0.9999, 0.01;
	// end inline asm
	// begin inline asm
	fma.rn.f64    %fd15300, %fd15300, 0.9999, 0.01;
	// end inline asm
	// begin inline asm
	fma.rn.f32    %f15298, %f15298, 0.9999, 0.01;
	// end inline asm
	// begin inline asm
	fma.rn.f32    %f15300, %f15300, 0.9999, 0.01;
	// end inline asm
	// begin inline asm
	fma.rn.f64    %fd15298, %fd15298, 0.9999, 0.01;
	// end inline asm
	// begin inline asm
	fma.rn.f64    %fd15300, %fd15300, 0.9999, 0.01;
	// end inline asm
	// begin inline asm
	fma.rn.f32    %f15298, %f15298, 0.9999, 0.01;
	// end inline asm
	// begin inline asm
	fma.rn.f32    %f15300, %f15300, 0.9999, 0.01;
	// end inline asm
	// begin inline asm
	fma.rn.f64    %fd15298, %fd15298, 0.9999, 0.01;
	// end inline asm
	// begin inline asm
	fma.rn.f64    %fd15300, %fd15300, 0.9999, 0.01;
	// end inline asm
	// begin inline asm
	fma.rn.f32    %f15298, %f15298, 0.9999, 0.01;
	// end inline asm
	// begin inline asm
	fma.rn.f32    %f15300, %f15300, 0.9999, 0.01;
	// end inline asm
	// begin inline asm
	fma.rn.f64    %fd15298, %fd15298, 0.9999, 0.01;
	// end inline asm
	// begin inline asm
	fma.rn.f64    %fd15300, %fd15300, 0.9999, 0.01;
	// end inline asm
	// begin inline asm
	fma.rn.f32    %f15298, %f15298, 0.9999, 0.01;
	// end inline asm
	// begin inline asm
	fma.rn.f32    %f15300, %f15300, 0.9999, 0.01;
	// end inline asm
	add.s32 	%r8, %r8, 64;
	setp.ne.s32 	%p2, %r8, 20480000;
	mov.f32 	%f16397, %f15298;
	mov.f32 	%f16398, %f15300;
	mov.f64 	%fd16397, %fd15298;
	mov.f64 	%fd16398, %fd15300;
	@%p2 bra 	$L__BB0_3;
	setp.geu.f32 	%p3, %f15298, 0f00000000;
	@%p3 bra 	$L__BB0_6;
	add.f32 	%f16394, %f15300, %f15298;
	st.global.f32 	[sfma_out], %f16394;
	add.f64 	%fd16394, %fd15300, %fd15298;
	st.global.f64 	[dfma_out], %fd16394;
$L__BB0_6:
	ret;

}


// ===== COMPILED SASS (sm_100) =====

	.target	sm_100

	.elftype	@"ET_EXEC"


//--------------------- .note.nv.tkinfo           --------------------------
	.section	.note.nv.tkinfo,"",@"SHT_NOTE"
	.sectionflags	@"SHF_NOTE_NV_TKINFO"
	.tkinfo
        /*0018*/ 	.word	0x00000002
        /*0030*/ 	.string	""
        /*0030*/ 	.string	"ptxas"
        /*0030*/ 	.string	"Cuda compilation tools, release 13.0, V13.0.88"
        /*0030*/ 	.string	"Build cuda_13.0.r13.0/compiler.36424714_0"
        /*0030*/ 	.string	"-arch sm_100 -m 64 "



//--------------------- .note.nv.cuinfo           --------------------------
	.section	.note.nv.cuinfo,"",@"SHT_NOTE"
	.sectionflags	@"SHF_NOTE_NV_CUINFO"
        /*0018*/ 	.short	0x0002
        /*001a*/ 	.short	0x0064
        /*001c*/ 	.short	0x0082
	.zero		2


//--------------------- .nv.info                  --------------------------
	.section	.nv.info,"",@"SHT_CUDA_INFO"
	.align	4


	//----- nvinfo : EIATTR_REGCOUNT
	.align		4
        /*0000*/ 	.byte	0x04, 0x2f
        /*0002*/ 	.short	(.L_3 - .L_2)
	.align		4
.L_2:
        /*0004*/ 	.word	index@(_Z16fp_hammer_kernelv)
        /*0008*/ 	.word	0x00000010


	//----- nvinfo : EIATTR_FRAME_SIZE
	.align		4
.L_3:
        /*000c*/ 	.byte	0x04, 0x11
        /*000e*/ 	.short	(.L_5 - .L_4)
	.align		4
.L_4:
        /*0010*/ 	.word	index@(_Z16fp_hammer_kernelv)
        /*0014*/ 	.word	0x00000000


	//----- nvinfo : EIATTR_MIN_STACK_SIZE
	.align		4
.L_5:
        /*0018*/ 	.byte	0x04, 0x12
        /*001a*/ 	.short	(.L_7 - .L_6)
	.align		4
.L_6:
        /*001c*/ 	.word	index@(_Z16fp_hammer_kernelv)
        /*0020*/ 	.word	0x00000000
.L_7:


//--------------------- .nv.compat                --------------------------
	.section	.nv.compat,"",@"SHT_CUDA_COMPAT_INFO"
	.align	4
        /*0000*/ 	.byte	0x02, 0x09, 0x00, 0x00, 0x02, 0x02, 0x01, 0x00, 0x02, 0x05, 0x05, 0x00, 0x03, 0x07, 0x01, 0x01
        /*0010*/ 	.byte	0x02, 0x03, 0x00, 0x00, 0x02, 0x06, 0x01, 0x00, 0x04, 0x0b, 0x08, 0x00, 0x01, 0x00, 0x00, 0x00
        /*0020*/ 	.byte	0x00, 0x00, 0x00, 0x00


//--------------------- .nv.info._Z16fp_hammer_kernelv --------------------------
	.section	.nv.info._Z16fp_hammer_kernelv,"",@"SHT_CUDA_INFO"
	.sectionflags	@""
	.align	4


	//----- nvinfo : EIATTR_CUDA_API_VERSION
	.align		4
        /*0000*/ 	.byte	0x04, 0x37
        /*0002*/ 	.short	(.L_9 - .L_8)
.L_8:
        /*0004*/ 	.word	0x00000082


	//----- nvinfo : EIATTR_SPARSE_MMA_MASK
	.align		4
.L_9:
        /*0008*/ 	.byte	0x03, 0x50
        /*000a*/ 	.short	0x0000


	//----- nvinfo : EIATTR_MAXREG_COUNT
	.align		4
        /*000c*/ 	.byte	0x03, 0x1b
        /*000e*/ 	.short	0x00ff


	//----- nvinfo : EIATTR_NUM_BARRIERS
	.align		4
        /*0010*/ 	.byte	0x02, 0x4c
        /*0012*/ 	.byte	0x01
	.zero		1


	//----- nvinfo : EIATTR_MERCURY_ISA_VERSION
	.align		4
        /*0014*/ 	.byte	0x03, 0x5f
        /*0016*/ 	.short	0x0101


	//----- nvinfo : EIATTR_VRC_CTA_INIT_COUNT
	.align		4
        /*0018*/ 	.byte	0x02, 0x4a
	.zero		1
	.zero		1


	//----- nvinfo : EIATTR_EXIT_INSTR_OFFSETS
	.align		4
        /*001c*/ 	.byte	0x04, 0x1c
        /*001e*/ 	.short	(.L_11 - .L_10)


	//   ....[0]....
.L_10:
        /*0020*/ 	.word	0x000401d0


	//   ....[1]....
        /*0024*/ 	.word	0x00040250


	//----- nvinfo : EIATTR_SW_WAR
	.align		4
.L_11:
        /*0028*/ 	.byte	0x04, 0x36
        /*002a*/ 	.short	(.L_13 - .L_12)
.L_12:
        /*002c*/ 	.word	0x00000008
.L_13:


//--------------------- .nv.callgraph             --------------------------
	.section	.nv.callgraph,"",@"SHT_CUDA_CALLGRAPH"
	.align	4
	.sectionentsize	8
	.align		4
        /*0000*/ 	.word	0x00000000
	.align		4
        /*0004*/ 	.word	0xffffffff
	.align		4
        /*0008*/ 	.word	0x00000000
	.align		4
        /*000c*/ 	.word	0xfffffffe
	.align		4
        /*0010*/ 	.word	0x00000000
	.align		4
        /*0014*/ 	.word	0xfffffffd
	.align		4
        /*0018*/ 	.word	0x00000000
	.align		4
        /*001c*/ 	.word	0xfffffffc


//--------------------- .nv.constant4             --------------------------
	.section	.nv.constant4,"a",@progbits
	.align	8
	.align		8
.nv.constant4:
        /*0000*/ 	.dword	sfma_out
	.align		8
        /*0008*/ 	.dword	dfma_out


//--------------------- .text._Z16fp_hammer_kernelv --------------------------
	.section	.text._Z16fp_hammer_kernelv,"ax",@progbits
	.align	128
.text._Z16fp_hammer_kernelv:
        .type           _Z16fp_hammer_kernelv,@function
        .size           _Z16fp_hammer_kernelv,(.L_x_3 - _Z16fp_hammer_kernelv)
        .other          _Z16fp_hammer_kernelv,@"STO_CUDA_ENTRY STV_DEFAULT"
_Z16fp_hammer_kernelv:
[----:B------:R-:W-:Y:S08]  /*0000*/  LDC R1, c[0x0][0x37c] ;  /* 0x0000df00ff017b82 */ /* 0x000ff00000000800 */
[----:B------:R-:W-:Y:S01]  /*0010*/  BAR.SYNC.DEFER_BLOCKING 0x0 ;  /* 0x0000000000007b1d */ /* 0x000fe20000010000 */
[----:B------:R-:W-:Y:S01]  /*0020*/  HFMA2 R0, -RZ, RZ, -7.76171875, 32 ;  /* 0xc7c35000ff007431 */ /* 0x000fe200000001ff */
[----:B------:R-:W-:Y:S01]  /*0030*/  MOV R4, 0xc7c35000 ;  /* 0xc7c3500000047802 */ /* 0x000fe20000000f00 */
[----:B------:R-:W-:Y:S01]  /*0040*/  HFMA2 R8, -RZ, RZ, 0, 0 ;  /* 0x00000000ff087431 */ /* 0x000fe200000001ff */
[----:B------:R-:W-:Y:S01]  /*0050*/  MOV R9, 0xc16312d0 ;  /* 0xc16312d000097802 */ /* 0x000fe20000000f00 */
[----:B------:R-:W-:Y:S01]  /*0060*/  HFMA2 R6, -RZ, RZ, 0, 0 ;  /* 0x00000000ff067431 */ /* 0x000fe200000001ff */
[----:B------:R-:W-:Y:S01]  /*0070*/  MOV R7, 0xc16312d0 ;  /* 0xc16312d000077802 */ /* 0x000fe20000000f00 */
[----:B------:R-:W-:-:S06]  /*0080*/  UMOV UR4, URZ ;  /* 0x000000ff00047c82 */ /* 0x000fcc0008000000 */
.L_x_0:
[----:B------:R-:W-:Y:S01]  /*0090*/  MOV R2, 0x47ae147b ;  /* 0x47ae147b00027802 */ /* 0x000fe20000000f00 */
[----:B------:R-:W-:Y:S01]  /*00a0*/  UMOV UR6, 0x48e8a71e ;  /* 0x48e8a71e00067882 */ /* 0x000fe20000000000 */
[----:B------:R-:W-:Y:S01]  /*00b0*/  MOV R3, 0x3f847ae1 ;  /* 0x3f847ae100037802 */ /* 0x000fe20000000f00 */
[----:B------:R-:W-:Y:S01]  /*00c0*/  UMOV UR7, 0x3fefff2e ;  /* 0x3fefff2e00077882 */ /* 0x000fe20000000000 */
[----:B------:R-:W-:-:S04]  /*00d0*/  MOV R5, 0x3f7ff972 ;  /* 0x3f7ff97200057802 */ /* 0x000fc80000000f00 */
[--C-:B------:R-:W-:Y:S01]  /*00e0*/  DFMA R8, R8, UR6, R2.reuse ;  /* 0x0000000608087c2b */ /* 0x100fe20008000002 */
[-C--:B------:R-:W-:Y:S01]  /*00f0*/  FFMA R0, R0, R5.reuse, 0.0099999997764825820923 ;  /* 0x3c23d70a00007423 */ /* 0x080fe20000000005 */
[--C-:B------:R-:W-:Y:S01]  /*0100*/  DFMA R6, R6, UR6, R2.reuse ;  /* 0x0000000606067c2b */ /* 0x100fe20008000002 */
[-C--:B------:R-:W-:Y:S02]  /*0110*/  FFMA R4, R4, R5.reuse, 0.0099999997764825820923 ;  /* 0x3c23d70a04047423 */ /* 0x080fe40000000005 */
[-C--:B------:R-:W-:Y:S02]  /*0120*/  FFMA R0, R0, R5.reuse, 0.0099999997764825820923 ;  /* 0x3c23d70a00007423 */ /* 0x080fe40000000005 */
[-C--:B------:R-:W-:Y:S01]  /*0130*/  FFMA R4, R4, R5.reuse, 0.0099999997764825820923 ;  /* 0x3c23d70a04047423 */ /* 0x080fe20000000005 */
[--C-:B------:R-:W-:Y:S01]  /*0140*/  DFMA R8, R8, UR6, R2.reuse ;  /* 0x0000000608087c2b */ /* 0x100fe20008000002 */
[-C--:B------:R-:W-:Y:S01]  /*0150*/  FFMA R0, R0, R5.reuse, 0.0099999997764825820923 ;  /* 0x3c23d70a00007423 */ /* 0x080fe20000000005 */
[----:B------:R-:W-:Y:S01]  /*0160*/  DFMA R6, R6, UR6, R2 ;  /* 0x0000000606067c2b */ /* 0x000fe20008000002 */
[----:B------:R-:W-:-:S02]  /*0170*/  FFMA R4, R4, R5, 0.0099999997764825820923 ;  /* 0x3c23d70a04047423 */ /* 0x000fc40000000005 */
[-C--:B------:R-:W-:Y:S02]  /*0180*/  FFMA R0, R0, R5.reuse, 0.0099999997764825820923 ;  /* 0x3c23d70a00007423 */ /* 0x080fe40000000005 */
[-C--:B------:R-:W-:Y:S01]  /*0190*/  FFMA R4, R4, R5.reuse, 0.0099999997764825820923 ;  /* 0x3c23d70a04047423 */ /* 0x080fe20000000005 */
        /* <DEDUP_REMOVED lines=6122> */
[----:B------:R-:W-:Y:S01]  /*18040*/  DFMA R6, R6, UR6, R2 ;  /* 0x0000000606067c2b */ /* 0x000fe20008000002 */
[-C--:B------:R-:W-:Y:S02]  /*18050*/  FFMA R4, R4, R5.reuse, 0.0099999997764825820923 ;  /* 0x3c23d70a04047423 */ /* 0x080fe40000000005 */
[----:B------:R-:W-:-:S03]  /*18060*/  FFMA R0, R0, R5, 0.0099999997764825820923 ;  /* 0x3c23d70a00007423 */ /* 0x000fc60000000005 */
[--C-:B------:R-:W-:Y:S02]  /*18070*/  DFMA R8, R8, UR6, R2.reuse ;  /* 0x0000000608087c2b */ /* 0x100fe40008000002 */
[----:B------:R-:W-:-:S06]  /*18080*/  DFMA R6, R6, UR6, R2 ;  /* 0x0000000606067c2b */ /* 0x000fcc0008000002 */
        /* <DEDUP_REMOVED lines=2045> */
[--C-:B------:R-:W-:Y:S01]  /*20060*/  DFMA R6, R6, UR6, R2.reuse ;  /* 0x0000000606067c2b */ /* 0x100fe20008000002 */
[-C--:B------:R-:W-:Y:S01]  /*20070*/  FFMA R4, R4, R5.reuse, 0.0099999997764825820923 ;  /* 0x3c23d70a04047423 */ /* 0x080fe20000000005 */
[-C--:B------:R-:W-:Y:S01]  /*20080*/  FFMA R0, R0, R5.reuse, 0.0099999997764825820923 ;  /* 0x3c23d70a00007423 */ /* 0x080fe20000000005 */
[----:B------:R-:W-:Y:S02]  /*20090*/  UIADD3 UR4, UPT, UPT, UR4, 0x40, URZ ;  /* 0x0000004004047890 */ /* 0x000fe4000fffe0ff */
[-C--:B------:R-:W-:Y:S01]  /*200a0*/  FFMA R4, R4, R5.reuse, 0.0099999997764825820923 ;  /* 0x3c23d70a04047423 */ /* 0x080fe20000000005 */
[--C-:B------:R-:W-:Y:S01]  /*200b0*/  DFMA R8, R8, UR6, R2.reuse ;  /* 0x0000000608087c2b */ /* 0x100fe20008000002 */
[-C--:B------:R-:W-:Y:S01]  /*200c0*/  FFMA R0, R0, R5.reuse, 0.0099999997764825820923 ;  /* 0x3c23d70a00007423 */ /* 0x080fe20000000005 */
[----:B------:R-:W-:Y:S01]  /*200d0*/  UISETP.NE.AND UP0, UPT, UR4, 0x1388000, UPT ;  /* 0x013880000400788c */ /* 0x000fe2000bf05270 */
[----:B------:R-:W-:Y:S01]  /*200e0*/  DFMA R6, R6, UR6, R2 ;  /* 0x0000000606067c2b */ /* 0x000fe20008000002 */
[----:B------:R-:W-:-:S07]  /*200f0*/  FFMA R4, R4, R5, 0.0099999997764825820923 ;  /* 0x3c23d70a04047423 */ /* 0x000fce0000000005 */
[----:B------:R-:W-:Y:S05]  /*20100*/  BRA.U UP0, `(.L_x_0) ;  /* 0xfffffdfd00e07547 */ /* 0x000fea000b83ffff */
[----:B------:R-:W-:Y:S01]  /*20110*/  MOV R10, R8 ;  /* 0x00000008000a7202 */ /* 0x000fe20000000f00 */
[----:B------:R-:W-:Y:S01]  /*20120*/  UMOV UR4, URZ ;  /* 0x000000ff00047c82 */ /* 0x000fe20008000000 */
[----:B------:R-:W-:Y:S02]  /*20130*/  MOV R11, R9 ;  /* 0x00000009000b7202 */ /* 0x000fe40000000f00 */
[----:B------:R-:W-:Y:S02]  /*20140*/  MOV R8, R6 ;  /* 0x0000000600087202 */ /* 0x000fe40000000f00 */
[----:B------:R-:W-:-:S07]  /*20150*/  MOV R9, R7 ;  /* 0x0000000700097202 */ /* 0x000fce0000000f00 */
.L_x_1:
        /* <DEDUP_REMOVED lines=6137> */
[----:B------:R-:W-:Y:S01]  /*380f0*/  FFMA R4, R4, R5, 0.0099999997764825820923 ;  /* 0x3c23d70a04047423 */ /* 0x000fe20000000005 */
[----:B------:R-:W-:-:S02]  /*38100*/  DFMA R10, R10, UR6, R2 ;  /* 0x000000060a0a7c2b */ /* 0x000fc40008000002 */
        /* <DEDUP_REMOVED lines=2048> */
[----:B------:R-:W-:Y:S01]  /*40110*/  DFMA R8, R8, UR6, R2 ;  /* 0x0000000608087c2b */ /* 0x000fe20008000002 */
[-C--:B------:R-:W-:Y:S01]  /*40120*/  FFMA R0, R0, R5.reuse, 0.0099999997764825820923 ;  /* 0x3c23d70a00007423 */ /* 0x080fe20000000005 */
[----:B------:R-:W-:Y:S01]  /*40130*/  FFMA R4, R4, R5, 0.0099999997764825820923 ;  /* 0x3c23d70a04047423 */ /* 0x000fe20000000005 */
[----:B------:R-:W-:-:S03]  /*40140*/  UIADD3 UR4, UPT, UPT, UR4, 0x40, URZ ;  /* 0x0000004004047890 */ /* 0x000fc6000fffe0ff */
[-C--:B------:R-:W-:Y:S01]  /*40150*/  FFMA R13, R4, R5.reuse, 0.0099999997764825820923 ;  /* 0x3c23d70a040d7423 */ /* 0x080fe20000000005 */
[----:B------:R-:W-:Y:S01]  /*40160*/  FFMA R0, R0, R5, 0.0099999997764825820923 ;  /* 0x3c23d70a00007423 */ /* 0x000fe20000000005 */
[----:B------:R-:W-:Y:S01]  /*40170*/  MOV R10, R6 ;  /* 0x00000006000a7202 */ /* 0x000fe20000000f00 */
[----:B------:R-:W-:Y:S01]  /*40180*/  UISETP.NE.AND UP0, UPT, UR4, 0x1388000, UPT ;  /* 0x013880000400788c */ /* 0x000fe2000bf05270 */
[----:B------:R-:W-:Y:S02]  /*40190*/  MOV R11, R7 ;  /* 0x00000007000b7202 */ /* 0x000fe40000000f00 */
[----:B------:R-:W-:-:S06]  /*401a0*/  MOV R4, R13 ;  /* 0x0000000d00047202 */ /* 0x000fcc0000000f00 */
[----:B------:R-:W-:Y:S05]  /*401b0*/  BRA.U UP0, `(.L_x_1) ;  /* 0xfffffdfd00e87547 */ /* 0x000fea000b83ffff */
[----:B------:R-:W-:-:S13]  /*401c0*/  FSETP.GEU.AND P0, PT, R0, RZ, PT ;  /* 0x000000ff0000720b */ /* 0x000fda0003f0e000 */
[----:B------:R-:W-:Y:S05]  /*401d0*/  @P0 EXIT ;  /* 0x000000000000094d */ /* 0x000fea0003800000 */
[----:B------:R-:W0:Y:S01]  /*401e0*/  LDC.64 R2, c[0x4][RZ] ;  /* 0x01000000ff027b82 */ /* 0x000e220000000a00 */
[----:B------:R-:W0:Y:S01]  /*401f0*/  LDCU.64 UR4, c[0x0][0x358] ;  /* 0x00006b00ff0477ac */ /* 0x000e220008000a00 */
[----:B------:R-:W-:Y:S01]  /*40200*/  DADD R6, R6, R8 ;  /* 0x0000000006067229 */ /* 0x000fe20000000008 */
[----:B------:R-:W-:-:S05]  /*40210*/  FADD R9, R0, R13 ;  /* 0x0000000d00097221 */ /* 0x000fca0000000000 */
[----:B------:R-:W1:Y:S01]  /*40220*/  LDC.64 R4, c[0x4][0x8] ;  /* 0x01000200ff047b82 */ /* 0x000e620000000a00 */
[----:B0-----:R-:W-:Y:S04]  /*40230*/  STG.E desc[UR4][R2.64], R9 ;  /* 0x0000000902007986 */ /* 0x001fe8000c101904 */
[----:B-1----:R-:W-:Y:S01]  /*40240*/  STG.E.64 desc[UR4][R4.64], R6 ;  /* 0x0000000604007986 */ /* 0x002fe2000c101b04 */
[----:B------:R-:W-:Y:S05]  /*40250*/  EXIT ;  /* 0x000000000000794d */ /* 0x000fea0003800000 */
.L_x_2:
[----:B------:R-:W-:-:S00]  /*40260*/  BRA `(.L_x_2) ;  /* 0xfffffffc00fc7947 */ /* 0x000fc0000383ffff */
[----:B------:R-:W-:-:S00]  /*40270*/  NOP ;  /* 0x0000000000007918 */ /* 0x000fc00000000000 */
        /* <DEDUP_REMOVED lines=8> */
.L_x_3:


//--------------------- .nv.shared.reserved.0     --------------------------
	.section	.nv.shared.reserved.0,"aw",@nobits
	.weak		__nv_reservedSMEM_offset_0_alias
	.size		__nv_reservedSMEM_offset_0_alias, 0, 64
	.other		__nv_reservedSMEM_offset_0_alias,@"STO_CUDA_RESERVED_SHARED STV_DEFAULT"
__nv_reservedSMEM_offset_0_alias:
	.zero		0
	.zero		64


//--------------------- .nv.global                --------------------------
	.section	.nv.global,"aw",@nobits
	.align	8
.nv.global:
	.type		dfma_out,@object
	.size		dfma_out,(sfma_out - dfma_out)
dfma_out:
	.zero		8
	.type		sfma_out,@object
	.size		sfma_out,(.L_0 - sfma_out)
sfma_out:
	.zero		4
.L_0:


//--------------------- .nv.constant0._Z16fp_hammer_kernelv --------------------------
	.section	.nv.constant0._Z16fp_hammer_kernelv,"a",@progbits
	.sectionflags	@""
	.align	4
.nv.constant0._Z16fp_hammer_kernelv:
	.zero		896


//--------------------- SYMBOLS --------------------------

	.type		.nv.reservedSmem.offset0,@object
	.size		.nv.reservedSmem.offset0,0x4
